	.target	sm_90a

	.elftype	@"ET_EXEC"


//--------------------- .note.nv.tkinfo           --------------------------
	.section	.note.nv.tkinfo,"",@"SHT_NOTE"
	.sectionflags	@"SHF_NOTE_NV_TKINFO"
	.tkinfo
        /*0018*/ 	.word	0x00000002
        /*0030*/ 	.string	""
        /*0030*/ 	.string	"ptxas"
        /*0030*/ 	.string	"Cuda compilation tools, release 13.0, V13.0.88"
        /*0030*/ 	.string	"Build cuda_13.0.r13.0/compiler.36424714_0"
        /*0030*/ 	.string	"-v  -suppress-debug-info  -lineinfo  -arch sm_90a "



//--------------------- .note.nv.cuinfo           --------------------------
	.section	.note.nv.cuinfo,"",@"SHT_NOTE"
	.sectionflags	@"SHF_NOTE_NV_CUINFO"
        /*0018*/ 	.short	0x0002
        /*001a*/ 	.short	0x005a
        /*001c*/ 	.short	0x0082
	.zero		2


//--------------------- .nv.info                  --------------------------
	.section	.nv.info,"",@"SHT_CUDA_INFO"
	.align	4


	//----- nvinfo : EIATTR_REGCOUNT
	.align		4
        /*0000*/ 	.byte	0x04, 0x2f
        /*0002*/ 	.short	(.L_1 - .L_0)
	.align		4
.L_0:
        /*0004*/ 	.word	index@(matmul_kernel)
        /*0008*/ 	.word	0x000000ff


	//----- nvinfo : EIATTR_FRAME_SIZE
	.align		4
.L_1:
        /*000c*/ 	.byte	0x04, 0x11
        /*000e*/ 	.short	(.L_3 - .L_2)
	.align		4
.L_2:
        /*0010*/ 	.word	index@(matmul_kernel)
        /*0014*/ 	.word	0x00001f60


	//----- nvinfo : EIATTR_MIN_STACK_SIZE
	.align		4
.L_3:
        /*0018*/ 	.byte	0x04, 0x12
        /*001a*/ 	.short	(.L_5 - .L_4)
	.align		4
.L_4:
        /*001c*/ 	.word	index@(matmul_kernel)
        /*0020*/ 	.word	0x00001f60
.L_5:


//--------------------- .nv.compat                --------------------------
	.section	.nv.compat,"",@"SHT_CUDA_COMPAT_INFO"
	.align	4
        /*0000*/ 	.byte	0x02, 0x09, 0x01, 0x00, 0x02, 0x02, 0x04, 0x00, 0x02, 0x05, 0x05, 0x00, 0x03, 0x07, 0x01, 0x01
        /*0010*/ 	.byte	0x02, 0x03, 0x00, 0x00, 0x02, 0x06, 0x01, 0x00, 0x04, 0x0b, 0x08, 0x00, 0x00, 0x00, 0x00, 0x00
        /*0020*/ 	.byte	0x00, 0x00, 0x00, 0x00


//--------------------- .nv.info.matmul_kernel    --------------------------
	.section	.nv.info.matmul_kernel,"",@"SHT_CUDA_INFO"
	.sectionflags	@""
	.align	4


	//----- nvinfo : EIATTR_CUDA_API_VERSION
	.align		4
        /*0000*/ 	.byte	0x04, 0x37
        /*0002*/ 	.short	(.L_7 - .L_6)
.L_6:
        /*0004*/ 	.word	0x00000082


	//----- nvinfo : EIATTR_KPARAM_INFO
	.align		4
.L_7:
        /*0008*/ 	.byte	0x04, 0x17
        /*000a*/ 	.short	(.L_9 - .L_8)
.L_8:
        /*000c*/ 	.word	0x00000000
        /*0010*/ 	.short	0x000d
        /*0012*/ 	.short	0x0048
        /*0014*/ 	.byte	0x00, 0xf4, 0x21, 0x00


	//----- nvinfo : EIATTR_KPARAM_INFO
	.align		4
.L_9:
        /*0018*/ 	.byte	0x04, 0x17
        /*001a*/ 	.short	(.L_11 - .L_10)
.L_10:
        /*001c*/ 	.word	0x00000000
        /*0020*/ 	.short	0x000c
        /*0022*/ 	.short	0x0040
        /*0024*/ 	.byte	0x00, 0xf4, 0x21, 0x00


	//----- nvinfo : EIATTR_KPARAM_INFO
	.align		4
.L_11:
        /*0028*/ 	.byte	0x04, 0x17
        /*002a*/ 	.short	(.L_13 - .L_12)
.L_12:
        /*002c*/ 	.word	0x00000000
        /*0030*/ 	.short	0x000b
        /*0032*/ 	.short	0x0038
        /*0034*/ 	.byte	0x00, 0xf0, 0x11, 0x00


	//----- nvinfo : EIATTR_KPARAM_INFO
	.align		4
.L_13:
        /*0038*/ 	.byte	0x04, 0x17
        /*003a*/ 	.short	(.L_15 - .L_14)
.L_14:
        /*003c*/ 	.word	0x00000000
        /*0040*/ 	.short	0x000a
        /*0042*/ 	.short	0x0034
        /*0044*/ 	.byte	0x00, 0xf0, 0x11, 0x00


	//----- nvinfo : EIATTR_KPARAM_INFO
	.align		4
.L_15:
        /*0048*/ 	.byte	0x04, 0x17
        /*004a*/ 	.short	(.L_17 - .L_16)
.L_16:
        /*004c*/ 	.word	0x00000000
        /*0050*/ 	.short	0x0009
        /*0052*/ 	.short	0x0030
        /*0054*/ 	.byte	0x00, 0xf0, 0x11, 0x00


	//----- nvinfo : EIATTR_KPARAM_INFO
	.align		4
.L_17:
        /*0058*/ 	.byte	0x04, 0x17
        /*005a*/ 	.short	(.L_19 - .L_18)
.L_18:
        /*005c*/ 	.word	0x00000000
        /*0060*/ 	.short	0x0008
        /*0062*/ 	.short	0x002c
        /*0064*/ 	.byte	0x00, 0xf0, 0x11, 0x00


	//----- nvinfo : EIATTR_KPARAM_INFO
	.align		4
.L_19:
        /*0068*/ 	.byte	0x04, 0x17
        /*006a*/ 	.short	(.L_21 - .L_20)
.L_20:
        /*006c*/ 	.word	0x00000000
        /*0070*/ 	.short	0x0007
        /*0072*/ 	.short	0x0028
        /*0074*/ 	.byte	0x00, 0xf0, 0x11, 0x00


	//----- nvinfo : EIATTR_KPARAM_INFO
	.align		4
.L_21:
        /*0078*/ 	.byte	0x04, 0x17
        /*007a*/ 	.short	(.L_23 - .L_22)
.L_22:
        /*007c*/ 	.word	0x00000000
        /*0080*/ 	.short	0x0006
        /*0082*/ 	.short	0x0024
        /*0084*/ 	.byte	0x00, 0xf0, 0x11, 0x00


	//----- nvinfo : EIATTR_KPARAM_INFO
	.align		4
.L_23:
        /*0088*/ 	.byte	0x04, 0x17
        /*008a*/ 	.short	(.L_25 - .L_24)
.L_24:
        /*008c*/ 	.word	0x00000000
        /*0090*/ 	.short	0x0005
        /*0092*/ 	.short	0x0020
        /*0094*/ 	.byte	0x00, 0xf0, 0x11, 0x00


	//----- nvinfo : EIATTR_KPARAM_INFO
	.align		4
.L_25:
        /*0098*/ 	.byte	0x04, 0x17
        /*009a*/ 	.short	(.L_27 - .L_26)
.L_26:
        /*009c*/ 	.word	0x00000000
        /*00a0*/ 	.short	0x0004
        /*00a2*/ 	.short	0x001c
        /*00a4*/ 	.byte	0x00, 0xf0, 0x11, 0x00


	//----- nvinfo : EIATTR_KPARAM_INFO
	.align		4
.L_27:
        /*00a8*/ 	.byte	0x04, 0x17
        /*00aa*/ 	.short	(.L_29 - .L_28)
.L_28:
        /*00ac*/ 	.word	0x00000000
        /*00b0*/ 	.short	0x0003
        /*00b2*/ 	.short	0x0018
        /*00b4*/ 	.byte	0x00, 0xf0, 0x11, 0x00


	//----- nvinfo : EIATTR_KPARAM_INFO
	.align		4
.L_29:
        /*00b8*/ 	.byte	0x04, 0x17
        /*00ba*/ 	.short	(.L_31 - .L_30)
.L_30:
        /*00bc*/ 	.word	0x00000000
        /*00c0*/ 	.short	0x0002
        /*00c2*/ 	.short	0x0010
        /*00c4*/ 	.byte	0x00, 0xf4, 0x21, 0x00


	//----- nvinfo : EIATTR_KPARAM_INFO
	.align		4
.L_31:
        /*00c8*/ 	.byte	0x04, 0x17
        /*00ca*/ 	.short	(.L_33 - .L_32)
.L_32:
        /*00cc*/ 	.word	0x00000000
        /*00d0*/ 	.short	0x0001
        /*00d2*/ 	.short	0x0008
        /*00d4*/ 	.byte	0x00, 0xf4, 0x21, 0x00


	//----- nvinfo : EIATTR_KPARAM_INFO
	.align		4
.L_33:
        /*00d8*/ 	.byte	0x04, 0x17
        /*00da*/ 	.short	(.L_35 - .L_34)
.L_34:
        /*00dc*/ 	.word	0x00000000
        /*00e0*/ 	.short	0x0000
        /*00e2*/ 	.short	0x0000
        /*00e4*/ 	.byte	0x00, 0xf4, 0x21, 0x00


	//----- nvinfo : EIATTR_SPARSE_MMA_MASK
	.align		4
.L_35:
        /*00e8*/ 	.byte	0x03, 0x50
        /*00ea*/ 	.short	0x0000


	//----- nvinfo : EIATTR_MAXREG_COUNT
	.align		4
        /*00ec*/ 	.byte	0x03, 0x1b
        /*00ee*/ 	.short	0x00ff


	//----- nvinfo : EIATTR_NUM_BARRIERS
	.align		4
        /*00f0*/ 	.byte	0x02, 0x4c
        /*00f2*/ 	.byte	0x01
	.zero		1


	//----- nvinfo : EIATTR_ANNOTATIONS
	.align		4
        /*00f4*/ 	.byte	0x04, 0x55
        /*00f6*/ 	.short	(.L_37 - .L_36)


	//   ....[0]....
.L_36:
        /*00f8*/ 	.word	0x00000001
        /*00fc*/ 	.byte	0x70, 0x00, 0x00, 0x00, 0x01, 0x00, 0x00, 0x00, 0xb0, 0x00, 0x00, 0x00, 0x01, 0x00, 0x00, 0x00
        /* <DEDUP_REMOVED lines=3360> */
        /*d30c*/ 	.byte	0x50, 0xeb, 0x03, 0x00


	//----- nvinfo : EIATTR_MERCURY_ISA_VERSION
	.align		4
.L_37:
        /*d310*/ 	.byte	0x03, 0x5f
        /*d312*/ 	.short	0x0101


	//----- nvinfo : EIATTR_EXIT_INSTR_OFFSETS
	.align		4
        /*d314*/ 	.byte	0x04, 0x1c
        /*d316*/ 	.short	(.L_39 - .L_38)


	//   ....[0]....
.L_38:
        /*d318*/ 	.word	0x00040a50


	//   ....[1]....
        /*d31c*/ 	.word	0x00040a80


	//----- nvinfo : EIATTR_REQNTID
	.align		4
.L_39:
        /*d320*/ 	.byte	0x04, 0x10
        /*d322*/ 	.short	(.L_41 - .L_40)
.L_40:
        /*d324*/ 	.word	0x00000080
        /*d328*/ 	.word	0x00000001
        /*d32c*/ 	.word	0x00000001


	//----- nvinfo : EIATTR_CBANK_PARAM_SIZE
	.align		4
.L_41:
        /*d330*/ 	.byte	0x03, 0x19
        /*d332*/ 	.short	0x0050


	//----- nvinfo : EIATTR_PARAM_CBANK
	.align		4
        /*d334*/ 	.byte	0x04, 0x0a
        /*d336*/ 	.short	(.L_43 - .L_42)
	.align		4
.L_42:
        /*d338*/ 	.word	index@(.nv.constant0.matmul_kernel)
        /*d33c*/ 	.short	0x0210
        /*d33e*/ 	.short	0x0050


	//----- nvinfo : EIATTR_SW_WAR
	.align		4
.L_43:
        /*d340*/ 	.byte	0x04, 0x36
        /*d342*/ 	.short	(.L_45 - .L_44)
.L_44:
        /*d344*/ 	.word	0x00000008
.L_45:


//--------------------- .nv.callgraph             --------------------------
	.section	.nv.callgraph,"",@"SHT_CUDA_CALLGRAPH"
	.align	4
	.sectionentsize	8
	.align		4
        /*0000*/ 	.word	0x00000000
	.align		4
        /*0004*/ 	.word	0xffffffff
	.align		4
        /*0008*/ 	.word	0x00000000
	.align		4
        /*000c*/ 	.word	0xfffffffe
	.align		4
        /*0010*/ 	.word	0x00000000
	.align		4
        /*0014*/ 	.word	0xfffffffd
	.align		4
        /*0018*/ 	.word	0x00000000
	.align		4
        /*001c*/ 	.word	0xfffffffc


//--------------------- .text.matmul_kernel       --------------------------
	.section	.text.matmul_kernel,"ax",@progbits
	.align	128
        .global         matmul_kernel
        .type           matmul_kernel,@function
        .size           matmul_kernel,(.L_x_3 - matmul_kernel)
        .other          matmul_kernel,@"STO_CUDA_ENTRY STV_DEFAULT"
matmul_kernel:
.text.matmul_kernel:
[----:B------:R-:W0:Y:S08]  /*0000*/  LDC R1, c[0x0][0x28] ;  /* 0x00000a00ff017b82 */ /* 0x000e300000000800 */
[----:B------:R-:W1:Y:S01]  /*0010*/  LDC.64 R10, c[0x0][0x228] ;  /* 0x00008a00ff0a7b82 */ /* 0x000e620000000a00 */
[----:B0-----:R-:W-:Y:S01]  /*0020*/  VIADD R1, R1, 0xffffe0a0 ;  /* 0xffffe0a001017836 */ /* 0x001fe20000000000 */
[----:B------:R-:W0:Y:S01]  /*0030*/  S2R R5, SR_CTAID.X ;  /* 0x0000000000057919 */ /* 0x000e220000002500 */
[----:B------:R-:W-:Y:S01]  /*0040*/  UMOV UR4, 0x400 ;  /* 0x0000040000047882 */ /* 0x000fe20000000000 */
[----:B------:R-:W-:Y:S01]  /*0050*/  ULDC.64 UR6, c[0x0][0x208] ;  /* 0x0000820000067ab9 */ /* 0x000fe20000000a00 */
[----:B------:R-:W-:Y:S01]  /*0060*/  CS2R R224, SRZ ;  /* 0x0000000000e07805 */ /* 0x000fe2000001ff00 */
[----:B------:R2:W-:Y:S01]  /*0070*/  STL [R1+0x2e0], RZ ;  /* 0x0002e0ff01007387 */ /* 0x0005e20000100800 */
[----:B------:R-:W-:Y:S01]  /*0080*/  CS2R R226, SRZ ;  /* 0x0000000000e27805 */ /* 0x000fe2000001ff00 */
[----:B------:R-:W3:Y:S01]  /*0090*/  S2UR UR5, SR_CgaCtaId ;  /* 0x00000000000579c3 */ /* 0x000ee20000008800 */
[----:B------:R-:W-:Y:S01]  /*00a0*/  CS2R R24, SRZ ;  /* 0x0000000000187805 */ /* 0x000fe2000001ff00 */
[----:B------:R2:W-:Y:S01]  /*00b0*/  STL [R1+0x2e4], RZ ;  /* 0x0002e4ff01007387 */ /* 0x0005e20000100800 */
[----:B------:R-:W-:-:S02]  /*00c0*/  CS2R R26, SRZ ;  /* 0x00000000001a7805 */ /* 0x000fc4000001ff00 */
[----:B------:R-:W-:Y:S02]  /*00d0*/  CS2R R204, SRZ ;  /* 0x0000000000cc7805 */ /* 0x000fe4000001ff00 */
[----:B------:R-:W-:Y:S01]  /*00e0*/  CS2R R206, SRZ ;  /* 0x0000000000ce7805 */ /* 0x000fe2000001ff00 */
[----:B------:R2:W-:Y:S01]  /*00f0*/  STL [R1+0x2e8], RZ ;  /* 0x0002e8ff01007387 */ /* 0x0005e20000100800 */
[----:B------:R-:W-:Y:S02]  /*0100*/  CS2R R200, SRZ ;  /* 0x0000000000c87805 */ /* 0x000fe4000001ff00 */
[----:B------:R-:W-:Y:S02]  /*0110*/  CS2R R202, SRZ ;  /* 0x0000000000ca7805 */ /* 0x000fe4000001ff00 */
[----:B------:R-:W-:Y:S01]  /*0120*/  CS2R R196, SRZ ;  /* 0x0000000000c47805 */ /* 0x000fe2000001ff00 */
[----:B------:R2:W-:Y:S01]  /*0130*/  STL [R1+0x2ec], RZ ;  /* 0x0002ecff01007387 */ /* 0x0005e20000100800 */
[----:B------:R-:W-:-:S02]  /*0140*/  CS2R R198, SRZ ;  /* 0x0000000000c67805 */ /* 0x000fc4000001ff00 */
[----:B------:R-:W-:Y:S02]  /*0150*/  CS2R R28, SRZ ;  /* 0x00000000001c7805 */ /* 0x000fe4000001ff00 */
[----:B------:R-:W-:Y:S01]  /*0160*/  CS2R R30, SRZ ;  /* 0x00000000001e7805 */ /* 0x000fe2000001ff00 */
[----:B------:R2:W-:Y:S01]  /*0170*/  STL [R1+0x2f0], RZ ;  /* 0x0002f0ff01007387 */ /* 0x0005e20000100800 */
[----:B------:R-:W-:Y:S01]  /*0180*/  CS2R R176, SRZ ;  /* 0x0000000000b07805 */ /* 0x000fe2000001ff00 */
[----:B-1----:R-:W-:Y:S01]  /*0190*/  VIADD R0, R11, 0xff ;  /* 0x000000ff0b007836 */ /* 0x002fe20000000000 */
[----:B------:R-:W-:Y:S01]  /*01a0*/  CS2R R178, SRZ ;  /* 0x0000000000b27805 */ /* 0x000fe2000001ff00 */
[----:B------:R2:W-:Y:S01]  /*01b0*/  STL [R1+0x2f4], RZ ;  /* 0x0002f4ff01007387 */ /* 0x0005e20000100800 */
[----:B------:R-:W-:Y:S02]  /*01c0*/  CS2R R172, SRZ ;  /* 0x0000000000ac7805 */ /* 0x000fe4000001ff00 */
[----:B------:R-:W-:-:S02]  /*01d0*/  CS2R R174, SRZ ;  /* 0x0000000000ae7805 */ /* 0x000fc4000001ff00 */
[----:B------:R-:W-:Y:S01]  /*01e0*/  SHF.R.S32.HI R3, RZ, 0x1f, R0 ;  /* 0x0000001fff037819 */ /* 0x000fe20000011400 */
[----:B------:R2:W-:Y:S01]  /*01f0*/  STL [R1+0x2f8], RZ ;  /* 0x0002f8ff01007387 */ /* 0x0005e20000100800 */
[----:B------:R-:W-:Y:S01]  /*0200*/  CS2R R168, SRZ ;  /* 0x0000000000a87805 */ /* 0x000fe2000001ff00 */
[----:B---3--:R-:W-:Y:S01]  /*0210*/  ULEA UR4, UR5, UR4, 0x18 ;  /* 0x0000000405047291 */ /* 0x008fe2000f8ec03f */
[----:B------:R-:W-:Y:S01]  /*0220*/  LEA.HI R3, R3, R0, RZ, 0x8 ;  /* 0x0000000003037211 */ /* 0x000fe200078f40ff */
[----:B------:R2:W-:Y:S01]  /*0230*/  STL [R1+0x2fc], RZ ;  /* 0x0002fcff01007387 */ /* 0x0005e20000100800 */
[----:B0-----:R-:W-:Y:S02]  /*0240*/  IABS R8, R5 ;  /* 0x0000000500087213 */ /* 0x001fe40000000000 */
[----:B------:R-:W-:Y:S02]  /*0250*/  CS2R R170, SRZ ;  /* 0x0000000000aa7805 */ /* 0x000fe4000001ff00 */
[----:B------:R-:W-:Y:S01]  /*0260*/  SHF.R.S32.HI R3, RZ, 0x8, R3 ;  /* 0x00000008ff037819 */ /* 0x000fe20000011403 */
[----:B------:R2:W-:Y:S01]  /*0270*/  STL [R1+0x300], RZ ;  /* 0x000300ff01007387 */ /* 0x0005e20000100800 */
[----:B------:R-:W-:-:S02]  /*0280*/  CS2R R32, SRZ ;  /* 0x0000000000207805 */ /* 0x000fc4000001ff00 */
[----:B------:R-:W-:Y:S02]  /*0290*/  CS2R R34, SRZ ;  /* 0x0000000000227805 */ /* 0x000fe4000001ff00 */
[----:B------:R-:W-:Y:S01]  /*02a0*/  CS2R R148, SRZ ;  /* 0x0000000000947805 */ /* 0x000fe2000001ff00 */
[----:B------:R-:W-:Y:S01]  /*02b0*/  IMAD.SHL.U32 R4, R3, 0x4, RZ ;  /* 0x0000000403047824 */ /* 0x000fe200078e00ff */
[----:B------:R2:W-:Y:S01]  /*02c0*/  STL [R1+0x304], RZ ;  /* 0x000304ff01007387 */ /* 0x0005e20000100800 */
[----:B------:R-:W-:Y:S02]  /*02d0*/  CS2R R150, SRZ ;  /* 0x0000000000967805 */ /* 0x000fe4000001ff00 */
[----:B------:R-:W-:Y:S02]  /*02e0*/  CS2R R144, SRZ ;  /* 0x0000000000907805 */ /* 0x000fe4000001ff00 */
[----:B------:R-:W-:Y:S02]  /*02f0*/  CS2R R146, SRZ ;  /* 0x0000000000927805 */ /* 0x000fe4000001ff00 */
[-C--:B------:R-:W-:Y:S01]  /*0300*/  IABS R7, R4.reuse ;  /* 0x0000000400077213 */ /* 0x080fe20000000000 */
[----:B------:R2:W-:Y:S01]  /*0310*/  STL [R1+0x308], RZ ;  /* 0x000308ff01007387 */ /* 0x0005e20000100800 */
[----:B------:R-:W-:-:S02]  /*0320*/  IABS R12, R4 ;  /* 0x00000004000c7213 */ /* 0x000fc40000000000 */
[----:B------:R-:W-:Y:S01]  /*0330*/  CS2R R140, SRZ ;  /* 0x00000000008c7805 */ /* 0x000fe2000001ff00 */
[----:B------:R-:W0:Y:S01]  /*0340*/  I2F.RP R0, R7 ;  /* 0x0000000700007306 */ /* 0x000e220000209400 */
[----:B------:R2:W-:Y:S01]  /*0350*/  STL [R1+0x30c], RZ ;  /* 0x00030cff01007387 */ /* 0x0005e20000100800 */
[----:B------:R-:W-:Y:S02]  /*0360*/  CS2R R142, SRZ ;  /* 0x00000000008e7805 */ /* 0x000fe4000001ff00 */
[----:B------:R-:W-:Y:S02]  /*0370*/  CS2R R36, SRZ ;  /* 0x0000000000247805 */ /* 0x000fe4000001ff00 */
[----:B------:R-:W-:Y:S01]  /*0380*/  CS2R R38, SRZ ;  /* 0x0000000000267805 */ /* 0x000fe2000001ff00 */
[----:B------:R2:W-:Y:S01]  /*0390*/  STL [R1+0x310], RZ ;  /* 0x000310ff01007387 */ /* 0x0005e20000100800 */
[----:B------:R-:W-:Y:S02]  /*03a0*/  CS2R R120, SRZ ;  /* 0x0000000000787805 */ /* 0x000fe4000001ff00 */
[----:B------:R-:W-:-:S02]  /*03b0*/  CS2R R122, SRZ ;  /* 0x00000000007a7805 */ /* 0x000fc4000001ff00 */
[----:B------:R-:W-:Y:S01]  /*03c0*/  CS2R R116, SRZ ;  /* 0x0000000000747805 */ /* 0x000fe2000001ff00 */
[----:B------:R2:W-:Y:S01]  /*03d0*/  STL [R1+0x314], RZ ;  /* 0x000314ff01007387 */ /* 0x0005e20000100800 */
[----:B------:R-:W-:Y:S02]  /*03e0*/  CS2R R118, SRZ ;  /* 0x0000000000767805 */ /* 0x000fe4000001ff00 */
[----:B------:R-:W-:Y:S02]  /*03f0*/  CS2R R112, SRZ ;  /* 0x0000000000707805 */ /* 0x000fe4000001ff00 */
[----:B------:R-:W-:Y:S01]  /*0400*/  CS2R R114, SRZ ;  /* 0x0000000000727805 */ /* 0x000fe2000001ff00 */
[----:B------:R2:W-:Y:S01]  /*0410*/  STL [R1+0x318], RZ ;  /* 0x000318ff01007387 */ /* 0x0005e20000100800 */
[----:B------:R-:W-:Y:S01]  /*0420*/  CS2R R40, SRZ ;  /* 0x0000000000287805 */ /* 0x000fe2000001ff00 */
[----:B0-----:R-:W0:Y:S01]  /*0430*/  MUFU.RCP R0, R0 ;  /* 0x0000000000007308 */ /* 0x001e220000001000 */
        /* <DEDUP_REMOVED lines=14> */
[----:B------:R-:W-:Y:S02]  /*0520*/  CS2R R70, SRZ ;  /* 0x0000000000467805 */ /* 0x000fe4000001ff00 */
[----:B------:R-:W-:Y:S01]  /*0530*/  CS2R R64, SRZ ;  /* 0x0000000000407805 */ /* 0x000fe2000001ff00 */
[----:B0-----:R-:W-:Y:S01]  /*0540*/  VIADD R2, R0, 0xffffffe ;  /* 0x0ffffffe00027836 */ /* 0x001fe20000000000 */
[----:B------:R2:W-:Y:S01]  /*0550*/  STL [R1+0x32c], RZ ;  /* 0x00032cff01007387 */ /* 0x0005e20000100800 */
[----:B------:R-:W-:Y:S01]  /*0560*/  IMAD.MOV R0, RZ, RZ, -R12 ;  /* 0x000000ffff007224 */ /* 0x000fe200078e0a0c */
[----:B------:R-:W-:Y:S01]  /*0570*/  CS2R R66, SRZ ;  /* 0x0000000000427805 */ /* 0x000fe2000001ff00 */
[----:B------:R0:W1:Y:S01]  /*0580*/  F2I.FTZ.U32.TRUNC.NTZ R3, R2 ;  /* 0x0000000200037305 */ /* 0x000062000021f000 */
        /* <DEDUP_REMOVED lines=9> */
[----:B0-----:R-:W-:Y:S01]  /*0620*/  IMAD.MOV.U32 R2, RZ, RZ, RZ ;  /* 0x000000ffff027224 */ /* 0x001fe200078e00ff */
[----:B------:R-:W-:-:S02]  /*0630*/  CS2R R14, SRZ ;  /* 0x00000000000e7805 */ /* 0x000fc4000001ff00 */
[----:B------:R-:W-:Y:S01]  /*0640*/  CS2R R52, SRZ ;  /* 0x0000000000347805 */ /* 0x000fe2000001ff00 */
[----:B------:R2:W-:Y:S01]  /*0650*/  STL [R1+0x33c], RZ ;  /* 0x00033cff01007387 */ /* 0x0005e20000100800 */
[----:B------:R-:W-:Y:S01]  /*0660*/  CS2R R54, SRZ ;  /* 0x0000000000367805 */ /* 0x000fe2000001ff00 */
[--C-:B-1----:R-:W-:Y:S01]  /*0670*/  IMAD.MOV R6, RZ, RZ, -R3.reuse ;  /* 0x000000ffff067224 */ /* 0x102fe200078e0a03 */
[----:B------:R-:W-:Y:S01]  /*0680*/  CS2R R56, SRZ ;  /* 0x0000000000387805 */ /* 0x000fe2000001ff00 */
[----:B------:R2:W-:Y:S01]  /*0690*/  STL [R1+0x340], RZ ;  /* 0x000340ff01007387 */ /* 0x0005e20000100800 */
[----:B------:R-:W-:Y:S01]  /*06a0*/  CS2R R58, SRZ ;  /* 0x00000000003a7805 */ /* 0x000fe2000001ff00 */
[----:B------:R-:W-:Y:S01]  /*06b0*/  IMAD R9, R6, R7, RZ ;  /* 0x0000000706097224 */ /* 0x000fe200078e02ff */
[----:B------:R-:W-:Y:S01]  /*06c0*/  CS2R R72, SRZ ;  /* 0x0000000000487805 */ /* 0x000fe2000001ff00 */
[----:B------:R2:W-:Y:S01]  /*06d0*/  STL [R1+0x344], RZ ;  /* 0x000344ff01007387 */ /* 0x0005e20000100800 */
[----:B------:R-:W-:Y:S01]  /*06e0*/  IMAD.MOV.U32 R6, RZ, RZ, R8 ;  /* 0x000000ffff067224 */ /* 0x000fe200078e0008 */
[----:B------:R-:W-:Y:S01]  /*06f0*/  CS2R R74, SRZ ;  /* 0x00000000004a7805 */ /* 0x000fe2000001ff00 */
[----:B------:R-:W-:Y:S01]  /*0700*/  IMAD.HI.U32 R3, R3, R9, R2 ;  /* 0x0000000903037227 */ /* 0x000fe200078e0002 */
[----:B------:R2:W-:Y:S01]  /*0710*/  STL [R1+0x348], RZ ;  /* 0x000348ff01007387 */ /* 0x0005e20000100800 */
[----:B------:R-:W-:-:S02]  /*0720*/  CS2R R60, SRZ ;  /* 0x00000000003c7805 */ /* 0x000fc4000001ff00 */
[----:B------:R-:W-:Y:S02]  /*0730*/  CS2R R62, SRZ ;  /* 0x00000000003e7805 */ /* 0x000fe4000001ff00 */
[----:B------:R-:W-:Y:S01]  /*0740*/  CS2R R76, SRZ ;  /* 0x00000000004c7805 */ /* 0x000fe2000001ff00 */
[----:B------:R2:W-:Y:S01]  /*0750*/  STL [R1+0x34c], RZ ;  /* 0x00034cff01007387 */ /* 0x0005e20000100800 */
[----:B------:R-:W-:Y:S01]  /*0760*/  IMAD.HI.U32 R3, R3, R6, RZ ;  /* 0x0000000603037227 */ /* 0x000fe200078e00ff */
[----:B------:R-:W-:Y:S02]  /*0770*/  CS2R R78, SRZ ;  /* 0x00000000004e7805 */ /* 0x000fe4000001ff00 */
[----:B------:R-:W-:Y:S01]  /*0780*/  CS2R R80, SRZ ;  /* 0x0000000000507805 */ /* 0x000fe2000001ff00 */
[----:B------:R2:W-:Y:S01]  /*0790*/  STL [R1+0x350], RZ ;  /* 0x000350ff01007387 */ /* 0x0005e20000100800 */
[----:B------:R-:W-:Y:S01]  /*07a0*/  IMAD R0, R3, R0, R6 ;  /* 0x0000000003007224 */ /* 0x000fe200078e0206 */
[----:B------:R-:W-:-:S02]  /*07b0*/  CS2R R82, SRZ ;  /* 0x0000000000527805 */ /* 0x000fc4000001ff00 */
[----:B------:R-:W-:Y:S01]  /*07c0*/  CS2R R100, SRZ ;  /* 0x0000000000647805 */ /* 0x000fe2000001ff00 */
[----:B------:R2:W-:Y:S01]  /*07d0*/  STL [R1+0x354], RZ ;  /* 0x000354ff01007387 */ /* 0x0005e20000100800 */
[----:B------:R-:W-:Y:S02]  /*07e0*/  CS2R R102, SRZ ;  /* 0x0000000000667805 */ /* 0x000fe4000001ff00 */
[----:B------:R-:W-:Y:S02]  /*07f0*/  ISETP.GT.U32.AND P1, PT, R7, R0, PT ;  /* 0x000000000700720c */ /* 0x000fe40003f24070 */
        /* <DEDUP_REMOVED lines=10> */
[----:B------:R-:W-:Y:S02]  /*08a0*/  CS2R R126, SRZ ;  /* 0x00000000007e7805 */ /* 0x000fe4000001ff00 */
[----:B------:R-:W-:Y:S01]  /*08b0*/  CS2R R128, SRZ ;  /* 0x0000000000807805 */ /* 0x000fe2000001ff00 */
[----:B------:R-:W-:Y:S01]  /*08c0*/  @!P1 IMAD.IADD R0, R0, 0x1, -R7 ;  /* 0x0000000100009824 */ /* 0x000fe200078e0a07 */
[----:B------:R2:W-:Y:S01]  /*08d0*/  STL [R1+0x364], RZ ;  /* 0x000364ff01007387 */ /* 0x0005e20000100800 */
[----:B------:R-:W-:Y:S01]  /*08e0*/  @!P1 VIADD R3, R3, 0x1 ;  /* 0x0000000103039836 */ /* 0x000fe20000000000 */
[----:B------:R-:W-:-:S02]  /*08f0*/  ISETP.NE.AND P1, PT, R4, RZ, PT ;  /* 0x000000ff0400720c */ /* 0x000fc40003f25270 */
[----:B------:R-:W-:Y:S01]  /*0900*/  CS2R R130, SRZ ;  /* 0x0000000000827805 */ /* 0x000fe2000001ff00 */
[----:B------:R2:W-:Y:S01]  /*0910*/  STL [R1+0x368], RZ ;  /* 0x000368ff01007387 */ /* 0x0005e20000100800 */
[----:B------:R-:W-:Y:S02]  /*0920*/  ISETP.GE.U32.AND P0, PT, R0, R7, PT ;  /* 0x000000070000720c */ /* 0x000fe40003f06070 */
[----:B------:R-:W-:Y:S02]  /*0930*/  CS2R R132, SRZ ;  /* 0x0000000000847805 */ /* 0x000fe4000001ff00 */
[----:B------:R-:W-:Y:S01]  /*0940*/  LOP3.LUT R0, R5, R4, RZ, 0x3c, !PT ;  /* 0x0000000405007212 */ /* 0x000fe200078e3cff */
[----:B------:R2:W-:Y:S01]  /*0950*/  STL [R1+0x36c], RZ ;  /* 0x00036cff01007387 */ /* 0x0005e20000100800 */
[----:B------:R-:W-:Y:S02]  /*0960*/  CS2R R134, SRZ ;  /* 0x0000000000867805 */ /* 0x000fe4000001ff00 */
[----:B------:R-:W-:-:S02]  /*0970*/  CS2R R136, SRZ ;  /* 0x0000000000887805 */ /* 0x000fc4000001ff00 */
[----:B------:R-:W-:Y:S01]  /*0980*/  ISETP.GE.AND P2, PT, R0, RZ, PT ;  /* 0x000000ff0000720c */ /* 0x000fe20003f46270 */
[----:B------:R2:W-:Y:S01]  /*0990*/  STL [R1+0x370], RZ ;  /* 0x000370ff01007387 */ /* 0x0005e20000100800 */
[----:B------:R-:W-:Y:S01]  /*09a0*/  VIADD R0, R10, 0x1ff ;  /* 0x000001ff0a007836 */ /* 0x000fe20000000000 */
[----:B------:R-:W-:Y:S02]  /*09b0*/  CS2R R138, SRZ ;  /* 0x00000000008a7805 */ /* 0x000fe4000001ff00 */
[----:B------:R-:W-:Y:S01]  /*09c0*/  CS2R R152, SRZ ;  /* 0x0000000000987805 */ /* 0x000fe2000001ff00 */
[----:B------:R2:W-:Y:S01]  /*09d0*/  STL [R1+0x374], RZ ;  /* 0x000374ff01007387 */ /* 0x0005e20000100800 */
[----:B------:R-:W-:Y:S01]  /*09e0*/  CS2R R154, SRZ ;  /* 0x00000000009a7805 */ /* 0x000fe2000001ff00 */
[----:B------:R-:W-:Y:S01]  /*09f0*/  @P0 VIADD R3, R3, 0x1 ;  /* 0x0000000103030836 */ /* 0x000fe20000000000 */
[----:B------:R-:W-:Y:S01]  /*0a00*/  CS2R R156, SRZ ;  /* 0x00000000009c7805 */ /* 0x000fe2000001ff00 */
[----:B------:R2:W-:Y:S01]  /*0a10*/  STL [R1+0x378], RZ ;  /* 0x000378ff01007387 */ /* 0x0005e20000100800 */
[----:B------:R-:W-:Y:S01]  /*0a20*/  CS2R R158, SRZ ;  /* 0x00000000009e7805 */ /* 0x000fe2000001ff00 */
[----:B------:R-:W-:Y:S01]  /*0a30*/  IMAD.MOV.U32 R2, RZ, RZ, R3 ;  /* 0x000000ffff027224 */ /* 0x000fe200078e0003 */
[----:B------:R-:W-:Y:S01]  /*0a40*/  SHF.R.S32.HI R3, RZ, 0x1f, R0 ;  /* 0x0000001fff037819 */ /* 0x000fe20000011400 */
[----:B------:R2:W-:Y:S01]  /*0a50*/  STL [R1+0x37c], RZ ;  /* 0x00037cff01007387 */ /* 0x0005e20000100800 */
[----:B------:R-:W-:Y:S01]  /*0a60*/  CS2R R160, SRZ ;  /* 0x0000000000a07805 */ /* 0x000fe2000001ff00 */
[----:B------:R-:W-:Y:S01]  /*0a70*/  @!P2 IMAD.MOV R2, RZ, RZ, -R2 ;  /* 0x000000ffff02a224 */ /* 0x000fe200078e0a02 */
[----:B------:R-:W-:Y:S01]  /*0a80*/  @!P1 LOP3.LUT R2, RZ, R4, RZ, 0x33, !PT ;  /* 0x00000004ff029212 */ /* 0x000fe200078e33ff */
[----:B------:R2:W-:Y:S01]  /*0a90*/  STL [R1+0x380], RZ ;  /* 0x000380ff01007387 */ /* 0x0005e20000100800 */
[----:B------:R-:W-:-:S02]  /*0aa0*/  LEA.HI R3, R3, R0, RZ, 0x9 ;  /* 0x0000000003037211 */ /* 0x000fc400078f48ff */
[----:B------:R-:W-:Y:S02]  /*0ab0*/  CS2R R162, SRZ ;  /* 0x0000000000a27805 */ /* 0x000fe4000001ff00 */
[----:B------:R-:W-:Y:S01]  /*0ac0*/  CS2R R164, SRZ ;  /* 0x0000000000a47805 */ /* 0x000fe2000001ff00 */
[----:B------:R2:W-:Y:S01]  /*0ad0*/  STL [R1+0x384], RZ ;  /* 0x000384ff01007387 */ /* 0x0005e20000100800 */
[----:B------:R-:W-:Y:S01]  /*0ae0*/  IMAD.SHL.U32 R6, R2, 0x4, RZ ;  /* 0x0000000402067824 */ /* 0x000fe200078e00ff */
[----:B------:R-:W-:Y:S01]  /*0af0*/  CS2R R166, SRZ ;  /* 0x0000000000a67805 */ /* 0x000fe2000001ff00 */
[----:B------:R-:W-:Y:S01]  /*0b00*/  IMAD.MOV R2, RZ, RZ, -R2 ;  /* 0x000000ffff027224 */ /* 0x000fe200078e0a02 */
[----:B------:R2:W-:Y:S01]  /*0b10*/  STL [R1+0x388], RZ ;  /* 0x000388ff01007387 */ /* 0x0005e20000100800 */
[----:B------:R-:W-:Y:S02]  /*0b20*/  CS2R R184, SRZ ;  /* 0x0000000000b87805 */ /* 0x000fe4000001ff00 */
[----:B------:R-:W-:Y:S01]  /*0b30*/  LEA.HI.SX32 R3, R3, -R6, 0x17 ;  /* 0x8000000603037211 */ /* 0x000fe200078fbaff */
[----:B------:R-:W-:Y:S01]  /*0b40*/  IMAD R8, R4, R2, R5 ;  /* 0x0000000204087224 */ /* 0x000fe200078e0205 */
[----:B------:R2:W-:Y:S01]  /*0b50*/  STL [R1+0x38c], RZ ;  /* 0x00038cff01007387 */ /* 0x0005e20000100800 */
[----:B------:R-:W-:-:S02]  /*0b60*/  CS2R R186, SRZ ;  /* 0x0000000000ba7805 */ /* 0x000fc4000001ff00 */
[----:B------:R-:W-:Y:S02]  /*0b70*/  VIMNMX R13, R3, 0x4, PT ;  /* 0x00000004030d7848 */ /* 0x000fe40003fe0100 */
[----:B------:R-:W-:Y:S01]  /*0b80*/  CS2R R180, SRZ ;  /* 0x0000000000b47805 */ /* 0x000fe2000001ff00 */
[----:B------:R2:W-:Y:S01]  /*0b90*/  STL [R1+0x390], RZ ;  /* 0x000390ff01007387 */ /* 0x0005e20000100800 */
[----:B------:R-:W-:Y:S02]  /*0ba0*/  CS2R R182, SRZ ;  /* 0x0000000000b67805 */ /* 0x000fe4000001ff00 */
[-C--:B------:R-:W-:Y:S02]  /*0bb0*/  IABS R7, R13.reuse ;  /* 0x0000000d00077213 */ /* 0x080fe40000000000 */
[----:B------:R-:W-:Y:S01]  /*0bc0*/  CS2R R188, SRZ ;  /* 0x0000000000bc7805 */ /* 0x000fe2000001ff00 */
[----:B------:R2:W-:Y:S01]  /*0bd0*/  STL [R1+0x394], RZ ;  /* 0x000394ff01007387 */ /* 0x0005e20000100800 */
[----:B------:R-:W-:Y:S01]  /*0be0*/  IABS R4, R13 ;  /* 0x0000000d00047213 */ /* 0x000fe20000000000 */
[----:B------:R-:W0:Y:S01]  /*0bf0*/  I2F.RP R0, R7 ;  /* 0x0000000700007306 */ /* 0x000e220000209400 */
        /* <DEDUP_REMOVED lines=14> */
[----:B0-----:R-:W0:Y:S01]  /*0ce0*/  MUFU.RCP R0, R0 ;  /* 0x0000000000007308 */ /* 0x001e220000001000 */
        /* <DEDUP_REMOVED lines=8> */
[----:B------:R-:W-:Y:S01]  /*0d70*/  CS2R R246, SRZ ;  /* 0x0000000000f67805 */ /* 0x000fe2000001ff00 */
[----:B------:R2:W-:Y:S04]  /*0d80*/  STL [R1+0x3b0], RZ ;  /* 0x0003b0ff01007387 */ /* 0x0005e80000100800 */
[----:B------:R2:W-:Y:S01]  /*0d90*/  STL [R1+0x3b4], RZ ;  /* 0x0003b4ff01007387 */ /* 0x0005e20000100800 */
[----:B0-----:R-:W-:-:S03]  /*0da0*/  VIADD R3, R0, 0xffffffe ;  /* 0x0ffffffe00037836 */ /* 0x001fc60000000000 */
[----:B------:R2:W-:Y:S01]  /*0db0*/  STL [R1+0x3b8], RZ ;  /* 0x0003b8ff01007387 */ /* 0x0005e20000100800 */
[----:B------:R-:W-:-:S03]  /*0dc0*/  IMAD.MOV R0, RZ, RZ, -R4 ;  /* 0x000000ffff007224 */ /* 0x000fc600078e0a04 */
[----:B------:R2:W-:Y:S01]  /*0dd0*/  STL [R1+0x3bc], RZ ;  /* 0x0003bcff01007387 */ /* 0x0005e20000100800 */
[----:B------:R-:W0:Y:S03]  /*0de0*/  F2I.FTZ.U32.TRUNC.NTZ R3, R3 ;  /* 0x0000000300037305 */ /* 0x000e26000021f000 */
[----:B------:R2:W-:Y:S04]  /*0df0*/  STL [R1+0x3c0], RZ ;  /* 0x0003c0ff01007387 */ /* 0x0005e80000100800 */
[----:B------:R2:W-:Y:S04]  /*0e00*/  STL [R1+0x3c4], RZ ;  /* 0x0003c4ff01007387 */ /* 0x0005e80000100800 */
[----:B------:R2:W-:Y:S04]  /*0e10*/  STL [R1+0x3c8], RZ ;  /* 0x0003c8ff01007387 */ /* 0x0005e80000100800 */
[----:B------:R2:W-:Y:S01]  /*0e20*/  STL [R1+0x3cc], RZ ;  /* 0x0003ccff01007387 */ /* 0x0005e20000100800 */
[----:B0-----:R-:W-:-:S03]  /*0e30*/  IMAD.MOV R9, RZ, RZ, -R3 ;  /* 0x000000ffff097224 */ /* 0x001fc600078e0a03 */
[----:B------:R2:W-:Y:S01]  /*0e40*/  STL [R1+0x3d0], RZ ;  /* 0x0003d0ff01007387 */ /* 0x0005e20000100800 */
[----:B------:R-:W-:Y:S01]  /*0e50*/  IMAD.MOV.U32 R2, RZ, RZ, R9 ;  /* 0x000000ffff027224 */ /* 0x000fe200078e0009 */
[----:B------:R-:W-:Y:S02]  /*0e60*/  IABS R9, R8 ;  /* 0x0000000800097213 */ /* 0x000fe40000000000 */
[----:B------:R2:W-:Y:S01]  /*0e70*/  STL [R1+0x3d4], RZ ;  /* 0x0003d4ff01007387 */ /* 0x0005e20000100800 */
[----:B------:R-:W-:Y:S02]  /*0e80*/  IMAD R5, R2, R7, RZ ;  /* 0x0000000702057224 */ /* 0x000fe400078e02ff */
[----:B------:R-:W-:Y:S01]  /*0e90*/  IMAD.MOV.U32 R2, RZ, RZ, RZ ;  /* 0x000000ffff027224 */ /* 0x000fe200078e00ff */
[----:B------:R2:W-:Y:S03]  /*0ea0*/  STL [R1+0x3d8], RZ ;  /* 0x0003d8ff01007387 */ /* 0x0005e60000100800 */
[----:B------:R-:W-:Y:S01]  /*0eb0*/  IMAD.HI.U32 R2, R3, R5, R2 ;  /* 0x0000000503027227 */ /* 0x000fe200078e0002 */
[----:B------:R2:W-:Y:S04]  /*0ec0*/  STL [R1+0x3dc], RZ ;  /* 0x0003dcff01007387 */ /* 0x0005e80000100800 */
[----:B------:R2:W-:Y:S01]  /*0ed0*/  STL [R1+0x3e0], RZ ;  /* 0x0003e0ff01007387 */ /* 0x0005e20000100800 */
[----:B------:R-:W-:-:S03]  /*0ee0*/  IMAD.HI.U32 R4, R2, R9, RZ ;  /* 0x0000000902047227 */ /* 0x000fc600078e00ff */
[----:B------:R2:W-:Y:S01]  /*0ef0*/  STL [R1+0x3e4], RZ ;  /* 0x0003e4ff01007387 */ /* 0x0005e20000100800 */
[----:B------:R-:W-:-:S03]  /*0f00*/  IMAD R0, R4, R0, R9 ;  /* 0x0000000004007224 */ /* 0x000fc600078e0209 */
[----:B------:R2:W-:Y:S02]  /*0f10*/  STL [R1+0x3e8], RZ ;  /* 0x0003e8ff01007387 */ /* 0x0005e40000100800 */
[----:B------:R-:W-:Y:S02]  /*0f20*/  ISETP.GT.U32.AND P1, PT, R7, R0, PT ;  /* 0x000000000700720c */ /* 0x000fe40003f24070 */
[----:B------:R2:W-:Y:S04]  /*0f30*/  STL [R1+0x3ec], RZ ;  /* 0x0003ecff01007387 */ /* 0x0005e80000100800 */
[----:B------:R2:W-:Y:S04]  /*0f40*/  STL [R1+0x3f0], RZ ;  /* 0x0003f0ff01007387 */ /* 0x0005e80000100800 */
[----:B------:R2:W-:Y:S03]  /*0f50*/  STL [R1+0x3f4], RZ ;  /* 0x0003f4ff01007387 */ /* 0x0005e60000100800 */
[----:B------:R-:W-:Y:S01]  /*0f60*/  @!P1 IMAD.IADD R0, R0, 0x1, -R7 ;  /* 0x0000000100009824 */ /* 0x000fe200078e0a07 */
[----:B------:R2:W-:Y:S01]  /*0f70*/  STL [R1+0x3f8], RZ ;  /* 0x0003f8ff01007387 */ /* 0x0005e20000100800 */
[----:B------:R-:W-:Y:S01]  /*0f80*/  @!P1 VIADD R4, R4, 0x1 ;  /* 0x0000000104049836 */ /* 0x000fe20000000000 */
[----:B------:R-:W-:-:S02]  /*0f90*/  ISETP.NE.AND P1, PT, R13, RZ, PT ;  /* 0x000000ff0d00720c */ /* 0x000fc40003f25270 */
[----:B------:R2:W-:Y:S01]  /*0fa0*/  STL [R1+0x3fc], RZ ;  /* 0x0003fcff01007387 */ /* 0x0005e20000100800 */
[----:B------:R-:W-:Y:S02]  /*0fb0*/  ISETP.GE.U32.AND P0, PT, R0, R7, PT ;  /* 0x000000070000720c */ /* 0x000fe40003f06070 */
[----:B------:R-:W-:Y:S01]  /*0fc0*/  LOP3.LUT R0, R8, R13, RZ, 0x3c, !PT ;  /* 0x0000000d08007212 */ /* 0x000fe200078e3cff */
[----:B------:R2:W-:Y:S03]  /*0fd0*/  STL [R1+0x530], RZ ;  /* 0x000530ff01007387 */ /* 0x0005e60000100800 */
[----:B------:R-:W-:Y:S01]  /*0fe0*/  ISETP.GE.AND P2, PT, R0, RZ, PT ;  /* 0x000000ff0000720c */ /* 0x000fe20003f46270 */
[----:B------:R2:W-:Y:S04]  /*0ff0*/  STL [R1+0x534], RZ ;  /* 0x000534ff01007387 */ /* 0x0005e80000100800 */
[----:B------:R2:W-:Y:S02]  /*1000*/  STL [R1+0x538], RZ ;  /* 0x000538ff01007387 */ /* 0x0005e40000100800 */
[----:B------:R-:W-:-:S02]  /*1010*/  @P0 VIADD R4, R4, 0x1 ;  /* 0x0000000104040836 */ /* 0x000fc40000000000 */
[----:B------:R2:W-:Y:S04]  /*1020*/  STL [R1+0x53c], RZ ;  /* 0x00053cff01007387 */ /* 0x0005e80000100800 */
[----:B------:R2:W-:Y:S01]  /*1030*/  STL [R1+0x540], RZ ;  /* 0x000540ff01007387 */ /* 0x0005e20000100800 */
[----:B------:R-:W-:Y:S01]  /*1040*/  @!P2 IMAD.MOV R4, RZ, RZ, -R4 ;  /* 0x000000ffff04a224 */ /* 0x000fe200078e0a04 */
[----:B------:R-:W-:Y:S02]  /*1050*/  @!P1 LOP3.LUT R4, RZ, R13, RZ, 0x33, !PT ;  /* 0x0000000dff049212 */ /* 0x000fe400078e33ff */
[----:B------:R2:W-:Y:S03]  /*1060*/  STL [R1+0x544], RZ ;  /* 0x000544ff01007387 */ /* 0x0005e60000100800 */
[----:B------:R-:W-:Y:S01]  /*1070*/  IMAD.MOV R0, RZ, RZ, -R4 ;  /* 0x000000ffff007224 */ /* 0x000fe200078e0a04 */
[----:B------:R2:W-:Y:S01]  /*1080*/  STL [R1+0x548], RZ ;  /* 0x000548ff01007387 */ /* 0x0005e20000100800 */
[----:B------:R-:W-:-:S02]  /*1090*/  IMAD.SHL.U32 R4, R4, 0x100, RZ ;  /* 0x0000010004047824 */ /* 0x000fc400078e00ff */
[----:B------:R-:W-:Y:S01]  /*10a0*/  IMAD R0, R13, R0, R8 ;  /* 0x000000000d007224 */ /* 0x000fe200078e0208 */
[----:B------:R2:W-:Y:S01]  /*10b0*/  STL [R1+0x54c], RZ ;  /* 0x00054cff01007387 */ /* 0x0005e20000100800 */
[----:B------:R-:W-:Y:S02]  /*10c0*/  CS2R R12, SRZ ;  /* 0x00000000000c7805 */ /* 0x000fe4000001ff00 */
[----:B------:R-:W-:Y:S01]  /*10d0*/  IMAD.IADD R0, R6, 0x1, R0 ;  /* 0x0000000106007824 */ /* 0x000fe200078e0200 */
[----:B------:R2:W-:Y:S04]  /*10e0*/  STL [R1+0x550], RZ ;  /* 0x000550ff01007387 */ /* 0x0005e80000100800 */
        /* <DEDUP_REMOVED lines=139> */
[----:B------:R2:W-:Y:S01]  /*19a0*/  STL [R1+0xde0], RZ ;  /* 0x000de0ff01007387 */ /* 0x0005e20000100800 */
[----:B------:R-:W0:Y:S03]  /*19b0*/  S2R R2, SR_TID.X ;  /* 0x0000000000027919 */ /* 0x000e260000002100 */
        /* <DEDUP_REMOVED lines=8> */
[----:B0-----:R-:W-:-:S02]  /*1a40*/  LOP3.LUT R5, R2, 0x7f, RZ, 0xc0, !PT ;  /* 0x0000007f02057812 */ /* 0x001fc400078ec0ff */
[----:B------:R-:W-:Y:S01]  /*1a50*/  LOP3.LUT R236, R2, 0x60, RZ, 0xc0, !PT ;  /* 0x0000006002ec7812 */ /* 0x000fe200078ec0ff */
[----:B------:R2:W-:Y:S02]  /*1a60*/  STL [R1+0xe04], RZ ;  /* 0x000e04ff01007387 */ /* 0x0005e40000100800 */
[----:B------:R-:W-:Y:S02]  /*1a70*/  IMAD R5, R0, 0x200, R5 ;  /* 0x0000020000057824 */ /* 0x000fe400078e0205 */
[----:B------:R2:W-:Y:S01]  /*1a80*/  STL [R1+0xe08], RZ ;  /* 0x000e08ff01007387 */ /* 0x0005e20000100800 */
[----:B------:R-:W0:Y:S01]  /*1a90*/  LDC R0, c[0x0][0x230] ;  /* 0x00008c00ff007b82 */ /* 0x000e220000000800 */
[C---:B------:R-:W-:Y:S02]  /*1aa0*/  VIADD R6, R5.reuse, 0x80 ;  /* 0x0000008005067836 */ /* 0x040fe40000000000 */
[----:B------:R2:W-:Y:S01]  /*1ab0*/  STL [R1+0xe0c], RZ ;  /* 0x000e0cff01007387 */ /* 0x0005e20000100800 */
[----:B------:R-:W-:-:S02]  /*1ac0*/  VIADD R7, R5, 0x100 ;  /* 0x0000010005077836 */ /* 0x000fc40000000000 */
[----:B------:R-:W-:Y:S01]  /*1ad0*/  VIADD R8, R5, 0x180 ;  /* 0x0000018005087836 */ /* 0x000fe20000000000 */
[----:B------:R2:W-:Y:S04]  /*1ae0*/  STL [R1+0xe10], RZ ;  /* 0x000e10ff01007387 */ /* 0x0005e80000100800 */
[----:B------:R2:W-:Y:S04]  /*1af0*/  STL [R1+0xe14], RZ ;  /* 0x000e14ff01007387 */ /* 0x0005e80000100800 */
[----:B------:R2:W-:Y:S04]  /*1b00*/  STL [R1+0xe18], RZ ;  /* 0x000e18ff01007387 */ /* 0x0005e80000100800 */
[----:B------:R2:W-:Y:S04]  /*1b10*/  STL [R1+0xe1c], RZ ;  /* 0x000e1cff01007387 */ /* 0x0005e80000100800 */
[----:B------:R2:W-:Y:S01]  /*1b20*/  STL [R1+0xe20], RZ ;  /* 0x000e20ff01007387 */ /* 0x0005e20000100800 */
[----:B0-----:R-:W-:-:S03]  /*1b30*/  VIADD R0, R0, 0x1f ;  /* 0x0000001f00007836 */ /* 0x001fc60000000000 */
[----:B------:R2:W-:Y:S02]  /*1b40*/  STL [R1+0xe24], RZ ;  /* 0x000e24ff01007387 */ /* 0x0005e40000100800 */
[----:B------:R-:W-:Y:S02]  /*1b50*/  ISETP.GE.AND P0, PT, R0, 0x20, PT ;  /* 0x000000200000780c */ /* 0x000fe40003f06270 */
        /* <DEDUP_REMOVED lines=46> */
[----:B------:R-:W-:Y:S05]  /*1e40*/  @!P0 BRA `(.L_x_0) ;  /* 0x0000023400d48947 */ /* 0x000fea0003800000 */
[----:B------:R-:W-:Y:S01]  /*1e50*/  IABS R23, R10 ;  /* 0x0000000a00177213 */ /* 0x000fe20000000000 */
[----:B------:R-:W-:Y:S01]  /*1e60*/  ULDC UR60, c[0x0][0x23c] ;  /* 0x00008f00003c7ab9 */ /* 0x000fe20000000800 */
[----:B------:R-:W-:Y:S01]  /*1e70*/  IABS R9, R11 ;  /* 0x0000000b00097213 */ /* 0x000fe20000000000 */
[----:B------:R-:W-:Y:S01]  /*1e80*/  ULDC.64 UR8, c[0x0][0x218] ;  /* 0x0000860000087ab9 */ /* 0x000fe20000000a00 */
[----:B------:R-:W0:Y:S01]  /*1e90*/  I2F.RP R16, R23 ;  /* 0x0000001700107306 */ /* 0x000e220000209400 */
[----:B------:R-:W-:Y:S01]  /*1ea0*/  IABS R20, R7 ;  /* 0x0000000700147213 */ /* 0x000fe20000000000 */
[----:B------:R-:W-:Y:S01]  /*1eb0*/  ULDC UR5, c[0x0][0x240] ;  /* 0x0000900000057ab9 */ /* 0x000fe20000000800 */
[----:B------:R-:W-:Y:S01]  /*1ec0*/  IABS R22, R6 ;  /* 0x0000000600167213 */ /* 0x000fe20000000000 */
[----:B------:R-:W-:Y:S01]  /*1ed0*/  ULDC.64 UR10, c[0x0][0x210] ;  /* 0x00008400000a7ab9 */ /* 0x000fe20000000a00 */
[----:B------:R-:W-:Y:S01]  /*1ee0*/  IABS R24, R5 ;  /* 0x0000000500187213 */ /* 0x000fe20000000000 */
[----:B------:R-:W-:Y:S01]  /*1ef0*/  USHF.R.U32.HI UR12, URZ, 0x4, UR4 ;  /* 0x000000043f0c7899 */ /* 0x000fe20008011604 */
[----:B------:R-:W-:Y:S01]  /*1f00*/  LOP3.LUT R75, R2, 0x1f, RZ, 0xc0, !PT ;  /* 0x0000001f024b7812 */ /* 0x000fe200078ec0ff */
[----:B------:R-:W1:Y:S01]  /*1f10*/  I2F.RP R3, R9 ;  /* 0x0000000900037306 */ /* 0x000e620000209400 */
[----:B------:R-:W-:Y:S01]  /*1f20*/  UMOV UR15, URZ ;  /* 0x0000003f000f7c82 */ /* 0x000fe20008000000 */
[----:B------:R-:W-:Y:S01]  /*1f30*/  USGXT.U32 UR12, UR12, 0xe ;  /* 0x0000000e0c0c789a */ /* 0x000fe20008000000 */
[----:B------:R-:W-:-:S02]  /*1f40*/  CS2R R110, SRZ ;  /* 0x00000000006e7805 */ /* 0x000fc4000001ff00 */
[----:B------:R-:W-:Y:S02]  /*1f50*/  CS2R R112, SRZ ;  /* 0x0000000000707805 */ /* 0x000fe4000001ff00 */
[----:B------:R-:W-:Y:S01]  /*1f60*/  CS2R R114, SRZ ;  /* 0x0000000000727805 */ /* 0x000fe2000001ff00 */
[----:B------:R-:W-:Y:S01]  /*1f70*/  UIADD3 UR13, UP0, UR12, 0x80, URZ ;  /* 0x000000800c0d7890 */ /* 0x000fe2000ff1e03f */
[----:B------:R-:W-:Y:S01]  /*1f80*/  CS2R R116, SRZ ;  /* 0x0000000000747805 */ /* 0x000fe2000001ff00 */
[----:B0-----:R-:W0:Y:S01]  /*1f90*/  MUFU.RCP R16, R16 ;  /* 0x0000001000107308 */ /* 0x001e220000001000 */
[----:B------:R-:W-:Y:S02]  /*1fa0*/  CS2R R118, SRZ ;  /* 0x0000000000767805 */ /* 0x000fe4000001ff00 */
[----:B------:R-:W-:Y:S02]  /*1fb0*/  CS2R R120, SRZ ;  /* 0x0000000000787805 */ /* 0x000fe4000001ff00 */
[----:B------:R-:W-:-:S02]  /*1fc0*/  CS2R R122, SRZ ;  /* 0x00000000007a7805 */ /* 0x000fc4000001ff00 */
[----:B------:R-:W-:Y:S02]  /*1fd0*/  CS2R R124, SRZ ;  /* 0x00000000007c7805 */ /* 0x000fe4000001ff00 */
[----:B------:R-:W-:Y:S02]  /*1fe0*/  CS2R R126, SRZ ;  /* 0x00000000007e7805 */ /* 0x000fe4000001ff00 */
[----:B------:R-:W-:Y:S02]  /*1ff0*/  CS2R R128, SRZ ;  /* 0x0000000000807805 */ /* 0x000fe4000001ff00 */
[----:B------:R-:W-:Y:S01]  /*2000*/  CS2R R130, SRZ ;  /* 0x0000000000827805 */ /* 0x000fe2000001ff00 */
[----:B-1----:R-:W1:Y:S01]  /*2010*/  MUFU.RCP R3, R3 ;  /* 0x0000000300037308 */ /* 0x002e620000001000 */
[----:B------:R-:W-:Y:S02]  /*2020*/  CS2R R132, SRZ ;  /* 0x0000000000847805 */ /* 0x000fe4000001ff00 */
[----:B------:R-:W-:-:S02]  /*2030*/  CS2R R134, SRZ ;  /* 0x0000000000867805 */ /* 0x000fc4000001ff00 */
[----:B------:R-:W-:Y:S02]  /*2040*/  CS2R R136, SRZ ;  /* 0x0000000000887805 */ /* 0x000fe4000001ff00 */
[----:B------:R-:W-:Y:S02]  /*2050*/  CS2R R138, SRZ ;  /* 0x00000000008a7805 */ /* 0x000fe4000001ff00 */
[----:B------:R-:W-:Y:S02]  /*2060*/  CS2R R140, SRZ ;  /* 0x00000000008c7805 */ /* 0x000fe4000001ff00 */
[----:B------:R-:W-:Y:S02]  /*2070*/  CS2R R142, SRZ ;  /* 0x00000000008e7805 */ /* 0x000fe4000001ff00 */
[----:B------:R-:W-:Y:S02]  /*2080*/  CS2R R144, SRZ ;  /* 0x0000000000907805 */ /* 0x000fe4000001ff00 */
[----:B------:R-:W-:Y:S01]  /*2090*/  CS2R R146, SRZ ;  /* 0x0000000000927805 */ /* 0x000fe2000001ff00 */
[----:B0-----:R-:W-:Y:S01]  /*20a0*/  VIADD R14, R16, 0xffffffe ;  /* 0x0ffffffe100e7836 */ /* 0x001fe20000000000 */
[----:B------:R-:W-:-:S02]  /*20b0*/  CS2R R148, SRZ ;  /* 0x0000000000947805 */ /* 0x000fc4000001ff00 */
[----:B------:R-:W-:Y:S01]  /*20c0*/  CS2R R150, SRZ ;  /* 0x0000000000967805 */ /* 0x000fe2000001ff00 */
[----:B------:R0:W3:Y:S01]  /*20d0*/  F2I.FTZ.U32.TRUNC.NTZ R15, R14 ;  /* 0x0000000e000f7305 */ /* 0x0000e2000021f000 */
[----:B-1----:R-:W-:-:S07]  /*20e0*/  VIADD R12, R3, 0xffffffe ;  /* 0x0ffffffe030c7836 */ /* 0x002fce0000000000 */
[----:B------:R1:W4:Y:S01]  /*20f0*/  F2I.FTZ.U32.TRUNC.NTZ R13, R12 ;  /* 0x0000000c000d7305 */ /* 0x000322000021f000 */
[----:B0-----:R-:W-:Y:S02]  /*2100*/  IMAD.MOV.U32 R14, RZ, RZ, RZ ;  /* 0x000000ffff0e7224 */ /* 0x001fe400078e00ff */
[----:B---3--:R-:W-:Y:S02]  /*2110*/  IMAD.MOV R18, RZ, RZ, -R15 ;  /* 0x000000ffff127224 */ /* 0x008fe400078e0a0f */
[----:B-1----:R-:W-:Y:S02]  /*2120*/  IMAD.MOV.U32 R12, RZ, RZ, RZ ;  /* 0x000000ffff0c7224 */ /* 0x002fe400078e00ff */
[----:B------:R-:W-:Y:S01]  /*2130*/  IMAD R17, R18, R23, RZ ;  /* 0x0000001712117224 */ /* 0x000fe200078e02ff */
[----:B------:R-:W-:-:S03]  /*2140*/  IABS R18, R8 ;  /* 0x0000000800127213 */ /* 0x000fc60000000000 */
[----:B------:R-:W-:-:S04]  /*2150*/  IMAD.HI.U32 R15, R15, R17, R14 ;  /* 0x000000110f0f7227 */ /* 0x000fc800078e000e */
[----:B----4-:R-:W-:Y:S02]  /*2160*/  IMAD.MOV R14, RZ, RZ, -R13 ;  /* 0x000000ffff0e7224 */ /* 0x010fe400078e0a0d */
[----:B------:R-:W-:-:S04]  /*2170*/  IMAD.HI.U32 R3, R15, R18, RZ ;  /* 0x000000120f037227 */ /* 0x000fc800078e00ff */
[----:B------:R-:W-:Y:S02]  /*2180*/  IMAD R17, R14, R9, RZ ;  /* 0x000000090e117224 */ /* 0x000fe400078e02ff */
[----:B------:R-:W-:-:S04]  /*2190*/  IMAD.HI.U32 R14, R15, R20, RZ ;  /* 0x000000140f0e7227 */ /* 0x000fc800078e00ff */
[----:B------:R-:W-:Y:S02]  /*21a0*/  IMAD.MOV R19, RZ, RZ, -R3 ;  /* 0x000000ffff137224 */ /* 0x000fe400078e0a03 */
[----:B------:R-:W-:-:S04]  /*21b0*/  IMAD.HI.U32 R3, R13, R17, R12 ;  /* 0x000000110d037227 */ /* 0x000fc800078e000c */
[----:B------:R-:W-:-:S04]  /*21c0*/  IMAD.HI.U32 R16, R15, R22, RZ ;  /* 0x000000160f107227 */ /* 0x000fc800078e00ff */
[----:B------:R-:W-:Y:S01]  /*21d0*/  IMAD.MOV R17, RZ, RZ, -R14 ;  /* 0x000000ffff117224 */ /* 0x000fe200078e0a0e */
[----:B------:R-:W-:Y:S01]  /*21e0*/  LEA.HI R14, R236, R4, RZ, 0x1b ;  /* 0x00000004ec0e7211 */ /* 0x000fe200078fd8ff */
[----:B------:R-:W-:Y:S02]  /*21f0*/  IMAD.MOV R12, RZ, RZ, -R16 ;  /* 0x000000ffff0c7224 */ /* 0x000fe400078e0a10 */
[----:B------:R-:W-:Y:S01]  /*2200*/  IMAD R17, R23, R17, R20 ;  /* 0x0000001117117224 */ /* 0x000fe200078e0214 */
[----:B------:R-:W-:Y:S01]  /*2210*/  IABS R108, R14 ;  /* 0x0000000e006c7213 */ /* 0x000fe20000000000 */
[----:B------:R-:W-:-:S03]  /*2220*/  IMAD.HI.U32 R15, R15, R24, RZ ;  /* 0x000000180f0f7227 */ /* 0x000fc600078e00ff */
[C---:B------:R-:W-:Y:S01]  /*2230*/  ISETP.GT.U32.AND P6, PT, R23.reuse, R17, PT ;  /* 0x000000111700720c */ /* 0x040fe20003fc4070 */
[C---:B------:R-:W-:Y:S02]  /*2240*/  IMAD R16, R23.reuse, R19, R18 ;  /* 0x0000001317107224 */ /* 0x040fe400078e0212 */
[C---:B------:R-:W-:Y:S02]  /*2250*/  IMAD R18, R23.reuse, R12, R22 ;  /* 0x0000000c17127224 */ /* 0x040fe400078e0216 */
[----:B------:R-:W-:Y:S01]  /*2260*/  IMAD.MOV R15, RZ, RZ, -R15 ;  /* 0x000000ffff0f7224 */ /* 0x000fe200078e0a0f */
[C---:B------:R-:W-:Y:S01]  /*2270*/  ISETP.GT.U32.AND P1, PT, R23.reuse, R16, PT ;  /* 0x000000101700720c */ /* 0x040fe20003f24070 */
[C---:B------:R-:W-:Y:S01]  /*2280*/  VIADD R12, R14.reuse, 0xfc ;  /* 0x000000fc0e0c7836 */ /* 0x040fe20000000000 */
[C---:B------:R-:W-:Y:S01]  /*2290*/  ISETP.GT.U32.AND P2, PT, R23.reuse, R18, PT ;  /* 0x000000121700720c */ /* 0x040fe20003f44070 */
[----:B------:R-:W-:Y:S02]  /*22a0*/  IMAD R20, R23, R15, R24 ;  /* 0x0000000f17147224 */ /* 0x000fe400078e0218 */
[C---:B------:R-:W-:Y:S01]  /*22b0*/  VIADD R13, R14.reuse, 0xf8 ;  /* 0x000000f80e0d7836 */ /* 0x040fe20000000000 */
[----:B------:R-:W-:Y:S01]  /*22c0*/  IABS R22, R12 ;  /* 0x0000000c00167213 */ /* 0x000fe20000000000 */
[----:B------:R-:W-:Y:S01]  /*22d0*/  @!P6 IMAD.IADD R17, R17, 0x1, -R23 ;  /* 0x000000011111e824 */ /* 0x000fe200078e0a17 */
[----:B------:R-:W-:Y:S01]  /*22e0*/  ISETP.GT.U32.AND P4, PT, R23, R20, PT ;  /* 0x000000141700720c */ /* 0x000fe20003f84070 */
[----:B------:R-:W-:Y:S01]  /*22f0*/  VIADD R15, R14, 0xf4 ;  /* 0x000000f40e0f7836 */ /* 0x000fe20000000000 */
[----:B------:R-:W-:Y:S01]  /*2300*/  ISETP.GE.AND P3, PT, R12, RZ, PT ;  /* 0x000000ff0c00720c */ /* 0x000fe20003f66270 */
[----:B------:R-:W-:Y:S01]  /*2310*/  IMAD.HI.U32 R12, R3, R22, RZ ;  /* 0x00000016030c7227 */ /* 0x000fe200078e00ff */
[----:B------:R-:W-:-:S02]  /*2320*/  IABS R24, R13 ;  /* 0x0000000d00187213 */ /* 0x000fc40000000000 */
[----:B------:R-:W-:Y:S01]  /*2330*/  ISETP.GE.AND P0, PT, R13, RZ, PT ;  /* 0x000000ff0d00720c */ /* 0x000fe20003f06270 */
[--C-:B------:R-:W-:Y:S01]  /*2340*/  @!P1 IMAD.IADD R16, R16, 0x1, -R23.reuse ;  /* 0x0000000110109824 */ /* 0x100fe200078e0a17 */
[----:B------:R-:W-:Y:S01]  /*2350*/  ISETP.GE.AND P5, PT, R15, RZ, PT ;  /* 0x000000ff0f00720c */ /* 0x000fe20003fa6270 */
[----:B------:R-:W-:Y:S01]  /*2360*/  @!P2 IMAD.IADD R18, R18, 0x1, -R23 ;  /* 0x000000011212a824 */ /* 0x000fe200078e0a17 */
[C---:B------:R-:W-:Y:S01]  /*2370*/  ISETP.GT.U32.AND P2, PT, R23.reuse, R17, PT ;  /* 0x000000111700720c */ /* 0x040fe20003f44070 */
[----:B------:R-:W-:Y:S01]  /*2380*/  VIADD R25, R14, 0xf0 ;  /* 0x000000f00e197836 */ /* 0x000fe20000000000 */
[----:B------:R-:W-:Y:S01]  /*2390*/  ISETP.GT.U32.AND P1, PT, R23, R16, PT ;  /* 0x000000101700720c */ /* 0x000fe20003f24070 */
[----:B------:R-:W-:Y:S01]  /*23a0*/  IMAD.HI.U32 R13, R3, R24, RZ ;  /* 0x00000018030d7227 */ /* 0x000fe200078e00ff */
[----:B------:R-:W-:Y:S02]  /*23b0*/  IABS R15, R15 ;  /* 0x0000000f000f7213 */ /* 0x000fe40000000000 */
[----:B------:R-:W-:Y:S01]  /*23c0*/  IABS R21, R25 ;  /* 0x0000001900157213 */ /* 0x000fe20000000000 */
[----:B------:R-:W-:-:S02]  /*23d0*/  IMAD.MOV R12, RZ, RZ, -R12 ;  /* 0x000000ffff0c7224 */ /* 0x000fc400078e0a0c */
[----:B------:R-:W-:Y:S01]  /*23e0*/  @!P4 IMAD.IADD R20, R20, 0x1, -R23 ;  /* 0x000000011414c824 */ /* 0x000fe200078e0a17 */
[----:B------:R-:W-:Y:S01]  /*23f0*/  ISETP.GT.U32.AND P4, PT, R23, R18, PT ;  /* 0x000000121700720c */ /* 0x000fe20003f84070 */
[----:B------:R-:W-:Y:S02]  /*2400*/  IMAD.MOV R13, RZ, RZ, -R13 ;  /* 0x000000ffff0d7224 */ /* 0x000fe400078e0a0d */
[----:B------:R-:W-:Y:S01]  /*2410*/  IMAD R12, R9, R12, R22 ;  /* 0x0000000c090c7224 */ /* 0x000fe200078e0216 */
[----:B------:R-:W-:Y:S01]  /*2420*/  ISETP.GT.U32.AND P6, PT, R23, R20, PT ;  /* 0x000000141700720c */ /* 0x000fe20003fc4070 */
[----:B------:R-:W-:Y:S02]  /*2430*/  IMAD.MOV.U32 R22, RZ, RZ, R15 ;  /* 0x000000ffff167224 */ /* 0x000fe400078e000f */
[----:B------:R-:W-:Y:S02]  /*2440*/  IMAD R19, R9, R13, R24 ;  /* 0x0000000d09137224 */ /* 0x000fe400078e0218 */
[----:B------:R-:W-:-:S04]  /*2450*/  IMAD.HI.U32 R13, R3, R22, RZ ;  /* 0x00000016030d7227 */ /* 0x000fc800078e00ff */
[----:B------:R-:W-:Y:S01]  /*2460*/  @!P2 IMAD.IADD R17, R17, 0x1, -R23 ;  /* 0x000000011111a824 */ /* 0x000fe200078e0a17 */
[----:B------:R-:W-:Y:S01]  /*2470*/  ISETP.GE.AND P2, PT, R7, RZ, PT ;  /* 0x000000ff0700720c */ /* 0x000fe20003f46270 */
[----:B------:R-:W-:Y:S02]  /*2480*/  IMAD.MOV.U32 R24, RZ, RZ, R21 ;  /* 0x000000ffff187224 */ /* 0x000fe400078e0015 */
[----:B------:R-:W-:Y:S01]  /*2490*/  @!P1 IMAD.IADD R16, R16, 0x1, -R23 ;  /* 0x0000000110109824 */ /* 0x000fe200078e0a17 */
[----:B------:R-:W-:Y:S01]  /*24a0*/  ISETP.GE.AND P1, PT, R8, RZ, PT ;  /* 0x000000ff0800720c */ /* 0x000fe20003f26270 */
[----:B------:R-:W-:Y:S02]  /*24b0*/  IMAD.MOV R21, RZ, RZ, -R13 ;  /* 0x000000ffff157224 */ /* 0x000fe400078e0a0d */
[----:B------:R-:W-:-:S04]  /*24c0*/  IMAD.HI.U32 R13, R3, R24, RZ ;  /* 0x00000018030d7227 */ /* 0x000fc800078e00ff */
[----:B------:R-:W-:Y:S02]  /*24d0*/  IMAD.MOV.U32 R15, RZ, RZ, R16 ;  /* 0x000000ffff0f7224 */ /* 0x000fe400078e0010 */
[C---:B------:R-:W-:Y:S02]  /*24e0*/  IMAD R16, R9.reuse, R21, R22 ;  /* 0x0000001509107224 */ /* 0x040fe400078e0216 */
[----:B------:R-:W-:Y:S01]  /*24f0*/  @!P6 IMAD.IADD R20, R20, 0x1, -R23 ;  /* 0x000000011414e824 */ /* 0x000fe200078e0a17 */
[----:B------:R-:W-:Y:S01]  /*2500*/  ISETP.GT.U32.AND P6, PT, R9, R12, PT ;  /* 0x0000000c0900720c */ /* 0x000fe20003fc4070 */
[----:B------:R-:W-:Y:S02]  /*2510*/  IMAD.MOV R22, RZ, RZ, -R13 ;  /* 0x000000ffff167224 */ /* 0x000fe400078e0a0d */
[----:B------:R-:W-:Y:S02]  /*2520*/  IMAD.MOV.U32 R13, RZ, RZ, R17 ;  /* 0x000000ffff0d7224 */ /* 0x000fe400078e0011 */
[----:B------:R-:W-:Y:S01]  /*2530*/  @!P4 IMAD.IADD R18, R18, 0x1, -R23 ;  /* 0x000000011212c824 */ /* 0x000fe200078e0a17 */
[----:B------:R-:W-:Y:S01]  /*2540*/  ISETP.GE.AND P4, PT, R6, RZ, PT ;  /* 0x000000ff0600720c */ /* 0x000fe20003f86270 */
[----:B------:R-:W-:Y:S01]  /*2550*/  @!P2 IMAD.MOV R13, RZ, RZ, -R13 ;  /* 0x000000ffff0da224 */ /* 0x000fe200078e0a0d */
[----:B------:R-:W-:Y:S01]  /*2560*/  ISETP.GE.AND P2, PT, R5, RZ, PT ;  /* 0x000000ff0500720c */ /* 0x000fe20003f46270 */
[----:B------:R-:W-:Y:S01]  /*2570*/  IMAD.MOV.U32 R21, RZ, RZ, R18 ;  /* 0x000000ffff157224 */ /* 0x000fe200078e0012 */
[----:B------:R-:W-:Y:S01]  /*2580*/  LOP3.LUT R18, RZ, R10, RZ, 0x33, !PT ;  /* 0x0000000aff127212 */ /* 0x000fe200078e33ff */
[----:B------:R-:W-:Y:S01]  /*2590*/  @!P1 IMAD.MOV R15, RZ, RZ, -R15 ;  /* 0x000000ffff0f9224 */ /* 0x000fe200078e0a0f */
[----:B------:R-:W-:Y:S01]  /*25a0*/  ISETP.GT.U32.AND P1, PT, R9, R19, PT ;  /* 0x000000130900720c */ /* 0x000fe20003f24070 */
[----:B------:R-:W-:-:S02]  /*25b0*/  @!P6 IMAD.IADD R12, R12, 0x1, -R9 ;  /* 0x000000010c0ce824 */ /* 0x000fc400078e0a09 */
[C---:B------:R-:W-:Y:S02]  /*25c0*/  IMAD R17, R9.reuse, R22, R24 ;  /* 0x0000001609117224 */ /* 0x040fe400078e0218 */
[----:B------:R-:W-:Y:S01]  /*25d0*/  VIADD R23, R14, 0xec ;  /* 0x000000ec0e177836 */ /* 0x000fe20000000000 */
[----:B------:R-:W-:Y:S01]  /*25e0*/  ISETP.GT.U32.AND P6, PT, R9, R12, PT ;  /* 0x0000000c0900720c */ /* 0x000fe20003fc4070 */
[----:B------:R-:W-:Y:S01]  /*25f0*/  @!P4 IMAD.MOV R21, RZ, RZ, -R21 ;  /* 0x000000ffff15c224 */ /* 0x000fe200078e0a15 */
[----:B------:R-:W-:Y:S01]  /*2600*/  ISETP.NE.AND P4, PT, R10, RZ, PT ;  /* 0x000000ff0a00720c */ /* 0x000fe20003f85270 */
[----:B------:R-:W-:Y:S01]  /*2610*/  @!P2 IMAD.MOV R20, RZ, RZ, -R20 ;  /* 0x000000ffff14a224 */ /* 0x000fe200078e0a14 */
[----:B------:R-:W-:Y:S01]  /*2620*/  IABS R22, R23 ;  /* 0x0000001700167213 */ /* 0x000fe20000000000 */
[----:B------:R-:W-:Y:S01]  /*2630*/  VIADD R26, R14, 0xe8 ;  /* 0x000000e80e1a7836 */ /* 0x000fe20000000000 */
[C---:B------:R-:W-:Y:S01]  /*2640*/  SEL R10, R18.reuse, R15, !P4 ;  /* 0x0000000f120a7207 */ /* 0x040fe20006000000 */
[--C-:B------:R-:W-:Y:S01]  /*2650*/  @!P1 IMAD.IADD R19, R19, 0x1, -R9.reuse ;  /* 0x0000000113139824 */ /* 0x100fe200078e0a09 */
[----:B------:R-:W-:Y:S01]  /*2660*/  SEL R15, R18, R13, !P4 ;  /* 0x0000000d120f7207 */ /* 0x000fe20006000000 */
[----:B------:R-:W-:Y:S01]  /*2670*/  VIADD R27, R14, 0xe4 ;  /* 0x000000e40e1b7836 */ /* 0x000fe20000000000 */
[----:B------:R-:W-:Y:S01]  /*2680*/  SEL R13, R18, R21, !P4 ;  /* 0x00000015120d7207 */ /* 0x000fe20006000000 */
[----:B------:R-:W-:Y:S01]  /*2690*/  VIADD R29, R14, 0xe0 ;  /* 0x000000e00e1d7836 */ /* 0x000fe20000000000 */
[----:B------:R-:W-:Y:S01]  /*26a0*/  SEL R18, R18, R20, !P4 ;  /* 0x0000001412127207 */ /* 0x000fe20006000000 */
[----:B------:R-:W-:Y:S01]  /*26b0*/  @!P6 IMAD.IADD R12, R12, 0x1, -R9 ;  /* 0x000000010c0ce824 */ /* 0x000fe200078e0a09 */
[----:B------:R-:W-:Y:S01]  /*26c0*/  ISETP.GT.U32.AND P4, PT, R9, R16, PT ;  /* 0x000000100900720c */ /* 0x000fe20003f84070 */
[----:B------:R-:W-:Y:S01]  /*26d0*/  IMAD.HI.U32 R20, R3, R22, RZ ;  /* 0x0000001603147227 */ /* 0x000fe200078e00ff */
[----:B------:R-:W-:-:S02]  /*26e0*/  ISETP.GT.U32.AND P6, PT, R9, R17, PT ;  /* 0x000000110900720c */ /* 0x000fc40003fc4070 */
[C---:B------:R-:W-:Y:S01]  /*26f0*/  ISETP.GT.U32.AND P1, PT, R9.reuse, R19, PT ;  /* 0x000000130900720c */ /* 0x040fe20003f24070 */
[----:B------:R-:W-:Y:S01]  /*2700*/  IMAD.MOV R20, RZ, RZ, -R20 ;  /* 0x000000ffff147224 */ /* 0x000fe200078e0a14 */
[----:B------:R-:W-:Y:S01]  /*2710*/  IABS R24, R26 ;  /* 0x0000001a00187213 */ /* 0x000fe20000000000 */
[----:B------:R-:W-:Y:S01]  /*2720*/  @!P3 IMAD.MOV R12, RZ, RZ, -R12 ;  /* 0x000000ffff0cb224 */ /* 0x000fe200078e0a0c */
[----:B------:R-:W-:Y:S01]  /*2730*/  IABS R28, R29 ;  /* 0x0000001d001c7213 */ /* 0x000fe20000000000 */
[----:B------:R-:W-:Y:S01]  /*2740*/  IMAD R20, R9, R20, R22 ;  /* 0x0000001409147224 */ /* 0x000fe200078e0216 */
[----:B------:R-:W-:Y:S01]  /*2750*/  ISETP.GE.AND P3, PT, R23, RZ, PT ;  /* 0x000000ff1700720c */ /* 0x000fe20003f66270 */
[----:B------:R-:W-:Y:S01]  /*2760*/  IMAD.HI.U32 R21, R3, R24, RZ ;  /* 0x0000001803157227 */ /* 0x000fe200078e00ff */
[----:B------:R-:W-:-:S03]  /*2770*/  ISETP.GE.AND P2, PT, R25, RZ, PT ;  /* 0x000000ff1900720c */ /* 0x000fc60003f46270 */
[--C-:B------:R-:W-:Y:S02]  /*2780*/  @!P4 IMAD.IADD R16, R16, 0x1, -R9.reuse ;  /* 0x000000011010c824 */ /* 0x100fe400078e0a09 */
[--C-:B------:R-:W-:Y:S02]  /*2790*/  @!P6 IMAD.IADD R17, R17, 0x1, -R9.reuse ;  /* 0x000000011111e824 */ /* 0x100fe400078e0a09 */
[----:B------:R-:W-:Y:S01]  /*27a0*/  @!P1 IMAD.IADD R19, R19, 0x1, -R9 ;  /* 0x0000000113139824 */ /* 0x000fe200078e0a09 */
[C---:B------:R-:W-:Y:S01]  /*27b0*/  ISETP.GT.U32.AND P4, PT, R9.reuse, R16, PT ;  /* 0x000000100900720c */ /* 0x040fe20003f84070 */
[----:B------:R-:W-:Y:S01]  /*27c0*/  IMAD.MOV R21, RZ, RZ, -R21 ;  /* 0x000000ffff157224 */ /* 0x000fe200078e0a15 */
[----:B------:R-:W-:Y:S01]  /*27d0*/  ISETP.GT.U32.AND P6, PT, R9, R17, PT ;  /* 0x000000110900720c */ /* 0x000fe20003fc4070 */
[----:B------:R-:W-:Y:S01]  /*27e0*/  IMAD.HI.U32 R23, R3, R28, RZ ;  /* 0x0000001c03177227 */ /* 0x000fe200078e00ff */
[----:B------:R-:W-:Y:S02]  /*27f0*/  ISETP.GE.AND P1, PT, R26, RZ, PT ;  /* 0x000000ff1a00720c */ /* 0x000fe40003f26270 */
[----:B------:R-:W-:Y:S01]  /*2800*/  IABS R26, R27 ;  /* 0x0000001b001a7213 */ /* 0x000fe20000000000 */
[----:B------:R-:W-:-:S02]  /*2810*/  IMAD R21, R9, R21, R24 ;  /* 0x0000001509157224 */ /* 0x000fc400078e0218 */
[----:B------:R-:W-:Y:S02]  /*2820*/  IMAD.MOV R23, RZ, RZ, -R23 ;  /* 0x000000ffff177224 */ /* 0x000fe400078e0a17 */
[----:B------:R-:W-:-:S04]  /*2830*/  IMAD.HI.U32 R22, R3, R26, RZ ;  /* 0x0000001a03167227 */ /* 0x000fc800078e00ff */
[--C-:B------:R-:W-:Y:S01]  /*2840*/  @!P4 IMAD.IADD R16, R16, 0x1, -R9.reuse ;  /* 0x000000011010c824 */ /* 0x100fe200078e0a09 */
[----:B------:R-:W-:Y:S01]  /*2850*/  ISETP.GT.U32.AND P4, PT, R9, R20, PT ;  /* 0x000000140900720c */ /* 0x000fe20003f84070 */
[----:B------:R-:W-:Y:S02]  /*2860*/  IMAD.MOV R22, RZ, RZ, -R22 ;  /* 0x000000ffff167224 */ /* 0x000fe400078e0a16 */
[----:B------:R-:W-:Y:S01]  /*2870*/  @!P6 IMAD.IADD R17, R17, 0x1, -R9 ;  /* 0x000000011111e824 */ /* 0x000fe200078e0a09 */
[C---:B------:R-:W-:Y:S01]  /*2880*/  ISETP.GT.U32.AND P6, PT, R9.reuse, R21, PT ;  /* 0x000000150900720c */ /* 0x040fe20003fc4070 */
[C---:B------:R-:W-:Y:S02]  /*2890*/  IMAD R22, R9.reuse, R22, R26 ;  /* 0x0000001609167224 */ /* 0x040fe400078e021a */
[----:B------:R-:W-:Y:S02]  /*28a0*/  VIADD R31, R14, 0xdc ;  /* 0x000000dc0e1f7836 */ /* 0x000fe40000000000 */
[----:B------:R-:W-:-:S02]  /*28b0*/  IMAD R23, R9, R23, R28 ;  /* 0x0000001709177224 */ /* 0x000fc400078e021c */
[----:B------:R-:W-:Y:S01]  /*28c0*/  VIADD R35, R14, 0xd4 ;  /* 0x000000d40e237836 */ /* 0x000fe20000000000 */
[----:B------:R-:W-:Y:S01]  /*28d0*/  IABS R30, R31 ;  /* 0x0000001f001e7213 */ /* 0x000fe20000000000 */
[--C-:B------:R-:W-:Y:S01]  /*28e0*/  @!P4 IMAD.IADD R20, R20, 0x1, -R9.reuse ;  /* 0x000000011414c824 */ /* 0x100fe200078e0a09 */
[----:B------:R-:W-:Y:S01]  /*28f0*/  ISETP.GT.U32.AND P4, PT, R9, R22, PT ;  /* 0x000000160900720c */ /* 0x000fe20003f84070 */
[----:B------:R-:W-:Y:S01]  /*2900*/  VIADD R33, R14, 0xd8 ;  /* 0x000000d80e217836 */ /* 0x000fe20000000000 */
[----:B------:R-:W-:Y:S01]  /*2910*/  IABS R34, R35 ;  /* 0x0000002300227213 */ /* 0x000fe20000000000 */
[----:B------:R-:W-:Y:S01]  /*2920*/  @!P6 IMAD.IADD R21, R21, 0x1, -R9 ;  /* 0x000000011515e824 */ /* 0x000fe200078e0a09 */
[----:B------:R-:W-:Y:S01]  /*2930*/  ISETP.GT.U32.AND P6, PT, R9, R23, PT ;  /* 0x000000170900720c */ /* 0x000fe20003fc4070 */
[----:B------:R-:W-:Y:S01]  /*2940*/  IMAD.HI.U32 R24, R3, R30, RZ ;  /* 0x0000001e03187227 */ /* 0x000fe200078e00ff */
[----:B------:R-:W-:-:S03]  /*2950*/  IABS R32, R33 ;  /* 0x0000002100207213 */ /* 0x000fc60000000000 */
[----:B------:R-:W-:Y:S02]  /*2960*/  IMAD.MOV R24, RZ, RZ, -R24 ;  /* 0x000000ffff187224 */ /* 0x000fe400078e0a18 */
[----:B------:R-:W-:Y:S02]  /*2970*/  @!P5 IMAD.MOV R16, RZ, RZ, -R16 ;  /* 0x000000ffff10d224 */ /* 0x000fe400078e0a10 */
[----:B------:R-:W-:Y:S01]  /*2980*/  @!P4 IMAD.IADD R22, R22, 0x1, -R9 ;  /* 0x000000011616c824 */ /* 0x000fe200078e0a09 */
[----:B------:R-:W-:Y:S01]  /*2990*/  ISETP.GT.U32.AND P4, PT, R9, R21, PT ;  /* 0x000000150900720c */ /* 0x000fe20003f84070 */
[----:B------:R-:W-:-:S03]  /*29a0*/  IMAD.HI.U32 R26, R3, R34, RZ ;  /* 0x00000022031a7227 */ /* 0x000fc600078e00ff */
[C---:B------:R-:W-:Y:S01]  /*29b0*/  ISETP.GT.U32.AND P5, PT, R9.reuse, R22, PT ;  /* 0x000000160900720c */ /* 0x040fe20003fa4070 */
[----:B------:R-:W-:Y:S02]  /*29c0*/  IMAD R24, R9, R24, R30 ;  /* 0x0000001809187224 */ /* 0x000fe400078e021e */
[----:B------:R-:W-:Y:S02]  /*29d0*/  @!P6 IMAD.IADD R23, R23, 0x1, -R9 ;  /* 0x000000011717e824 */ /* 0x000fe400078e0a09 */
[----:B------:R-:W-:Y:S02]  /*29e0*/  IMAD.MOV R26, RZ, RZ, -R26 ;  /* 0x000000ffff1a7224 */ /* 0x000fe400078e0a1a */
[----:B------:R-:W-:Y:S01]  /*29f0*/  @!P0 IMAD.MOV R19, RZ, RZ, -R19 ;  /* 0x000000ffff138224 */ /* 0x000fe200078e0a13 */
[C---:B------:R-:W-:Y:S01]  /*2a00*/  ISETP.GT.U32.AND P0, PT, R9.reuse, R20, PT ;  /* 0x000000140900720c */ /* 0x040fe20003f04070 */
[----:B------:R-:W-:Y:S01]  /*2a10*/  @!P2 IMAD.MOV R17, RZ, RZ, -R17 ;  /* 0x000000ffff11a224 */ /* 0x000fe200078e0a11 */
[C---:B------:R-:W-:Y:S01]  /*2a20*/  ISETP.GT.U32.AND P6, PT, R9.reuse, R23, PT ;  /* 0x000000170900720c */ /* 0x040fe20003fc4070 */
[----:B------:R-:W-:Y:S01]  /*2a30*/  VIADD R36, R14, 0xd0 ;  /* 0x000000d00e247836 */ /* 0x000fe20000000000 */
[----:B------:R-:W-:Y:S01]  /*2a40*/  ISETP.GT.U32.AND P2, PT, R9, R24, PT ;  /* 0x000000180900720c */ /* 0x000fe20003f44070 */
[----:B------:R-:W-:-:S03]  /*2a50*/  IMAD.HI.U32 R25, R3, R32, RZ ;  /* 0x0000002003197227 */ /* 0x000fc600078e00ff */
[----:B------:R-:W-:Y:S01]  /*2a60*/  IABS R30, R36 ;  /* 0x00000024001e7213 */ /* 0x000fe20000000000 */
[C---:B------:R-:W-:Y:S02]  /*2a70*/  IMAD R26, R9.reuse, R26, R34 ;  /* 0x0000001a091a7224 */ /* 0x040fe400078e0222 */
[----:B------:R-:W-:Y:S02]  /*2a80*/  IMAD.MOV R25, RZ, RZ, -R25 ;  /* 0x000000ffff197224 */ /* 0x000fe400078e0a19 */
[----:B------:R-:W-:Y:S02]  /*2a90*/  VIADD R37, R14, 0xcc ;  /* 0x000000cc0e257836 */ /* 0x000fe40000000000 */
[--C-:B------:R-:W-:Y:S01]  /*2aa0*/  @!P5 IMAD.IADD R22, R22, 0x1, -R9.reuse ;  /* 0x000000011616d824 */ /* 0x100fe200078e0a09 */
[----:B------:R-:W-:Y:S01]  /*2ab0*/  ISETP.GT.U32.AND P5, PT, R9, R26, PT ;  /* 0x0000001a0900720c */ /* 0x000fe20003fa4070 */
[----:B------:R-:W-:Y:S01]  /*2ac0*/  @!P4 IMAD.IADD R21, R21, 0x1, -R9 ;  /* 0x000000011515c824 */ /* 0x000fe200078e0a09 */
[----:B------:R-:W-:Y:S01]  /*2ad0*/  ISETP.GE.AND P4, PT, R27, RZ, PT ;  /* 0x000000ff1b00720c */ /* 0x000fe20003f86270 */
[----:B------:R-:W-:Y:S01]  /*2ae0*/  IMAD R25, R9, R25, R32 ;  /* 0x0000001909197224 */ /* 0x000fe200078e0220 */
[----:B------:R-:W-:Y:S01]  /*2af0*/  IABS R32, R37 ;  /* 0x0000002500207213 */ /* 0x000fe20000000000 */
[----:B------:R-:W-:-:S04]  /*2b00*/  IMAD.HI.U32 R27, R3, R30, RZ ;  /* 0x0000001e031b7227 */ /* 0x000fc800078e00ff */
[--C-:B------:R-:W-:Y:S01]  /*2b10*/  @!P0 IMAD.IADD R20, R20, 0x1, -R9.reuse ;  /* 0x0000000114148824 */ /* 0x100fe200078e0a09 */
[----:B------:R-:W-:Y:S01]  /*2b20*/  ISETP.GT.U32.AND P0, PT, R9, R25, PT ;  /* 0x000000190900720c */ /* 0x000fe20003f04070 */
[--C-:B------:R-:W-:Y:S01]  /*2b30*/  @!P6 IMAD.IADD R23, R23, 0x1, -R9.reuse ;  /* 0x000000011717e824 */ /* 0x100fe200078e0a09 */
[----:B------:R-:W-:Y:S01]  /*2b40*/  ISETP.GE.AND P6, PT, R29, RZ, PT ;  /* 0x000000ff1d00720c */ /* 0x000fe20003fc6270 */
[----:B------:R-:W-:Y:S01]  /*2b50*/  @!P2 IMAD.IADD R24, R24, 0x1, -R9 ;  /* 0x000000011818a824 */ /* 0x000fe200078e0a09 */
[----:B------:R-:W-:Y:S01]  /*2b60*/  ISETP.GE.AND P2, PT, R31, RZ, PT ;  /* 0x000000ff1f00720c */ /* 0x000fe20003f46270 */
[----:B------:R-:W-:Y:S02]  /*2b70*/  IMAD.MOV R27, RZ, RZ, -R27 ;  /* 0x000000ffff1b7224 */ /* 0x000fe400078e0a1b */
[----:B------:R-:W-:-:S04]  /*2b80*/  IMAD.HI.U32 R28, R3, R32, RZ ;  /* 0x00000020031c7227 */ /* 0x000fc800078e00ff */
[----:B------:R-:W-:Y:S01]  /*2b90*/  @!P3 IMAD.MOV R20, RZ, RZ, -R20 ;  /* 0x000000ffff14b224 */ /* 0x000fe200078e0a14 */
[C---:B------:R-:W-:Y:S01]  /*2ba0*/  ISETP.GT.U32.AND P3, PT, R9.reuse, R24, PT ;  /* 0x000000180900720c */ /* 0x040fe20003f64070 */
[C---:B------:R-:W-:Y:S02]  /*2bb0*/  IMAD R27, R9.reuse, R27, R30 ;  /* 0x0000001b091b7224 */ /* 0x040fe400078e021e */
[----:B------:R-:W-:Y:S02]  /*2bc0*/  IMAD.MOV R28, RZ, RZ, -R28 ;  /* 0x000000ffff1c7224 */ /* 0x000fe400078e0a1c */
[----:B------:R-:W-:Y:S02]  /*2bd0*/  VIADD R30, R14, 0xc8 ;  /* 0x000000c80e1e7836 */ /* 0x000fe40000000000 */
[--C-:B------:R-:W-:Y:S02]  /*2be0*/  @!P5 IMAD.IADD R26, R26, 0x1, -R9.reuse ;  /* 0x000000011a1ad824 */ /* 0x100fe400078e0a09 */
[----:B------:R-:W-:Y:S01]  /*2bf0*/  IMAD R28, R9, R28, R32 ;  /* 0x0000001c091c7224 */ /* 0x000fe200078e0220 */
[----:B------:R-:W-:Y:S01]  /*2c00*/  IABS R32, R30 ;  /* 0x0000001e00207213 */ /* 0x000fe20000000000 */
[----:B------:R-:W-:Y:S01]  /*2c10*/  @!P0 IMAD.IADD R25, R25, 0x1, -R9 ;  /* 0x0000000119198824 */ /* 0x000fe200078e0a09 */
[C---:B------:R-:W-:Y:S01]  /*2c20*/  ISETP.GT.U32.AND P5, PT, R9.reuse, R26, PT ;  /* 0x0000001a0900720c */ /* 0x040fe20003fa4070 */
[----:B------:R-:W-:Y:S01]  /*2c30*/  @!P4 IMAD.MOV R22, RZ, RZ, -R22 ;  /* 0x000000ffff16c224 */ /* 0x000fe200078e0a16 */
[----:B------:R-:W-:Y:S01]  /*2c40*/  ISETP.GT.U32.AND P4, PT, R9, R27, PT ;  /* 0x0000001b0900720c */ /* 0x000fe20003f84070 */
[----:B------:R-:W-:Y:S01]  /*2c50*/  @!P6 IMAD.MOV R23, RZ, RZ, -R23 ;  /* 0x000000ffff17e224 */ /* 0x000fe200078e0a17 */
[----:B------:R-:W-:Y:S01]  /*2c60*/  ISETP.GE.AND P6, PT, R35, RZ, PT ;  /* 0x000000ff2300720c */ /* 0x000fe20003fc6270 */
[----:B------:R-:W-:Y:S01]  /*2c70*/  IMAD.HI.U32 R29, R3, R32, RZ ;  /* 0x00000020031d7227 */ /* 0x000fe200078e00ff */
[----:B------:R-:W-:-:S03]  /*2c80*/  ISETP.GE.AND P0, PT, R33, RZ, PT ;  /* 0x000000ff2100720c */ /* 0x000fc60003f06270 */
[----:B------:R-:W-:Y:S01]  /*2c90*/  @!P1 IMAD.MOV R21, RZ, RZ, -R21 ;  /* 0x000000ffff159224 */ /* 0x000fe200078e0a15 */
[C---:B------:R-:W-:Y:S01]  /*2ca0*/  ISETP.GT.U32.AND P1, PT, R9.reuse, R25, PT ;  /* 0x000000190900720c */ /* 0x040fe20003f24070 */
[----:B------:R-:W-:Y:S01]  /*2cb0*/  @!P3 IMAD.IADD R24, R24, 0x1, -R9 ;  /* 0x000000011818b824 */ /* 0x000fe200078e0a09 */
[----:B------:R-:W-:Y:S01]  /*2cc0*/  ISETP.GT.U32.AND P3, PT, R9, R28, PT ;  /* 0x0000001c0900720c */ /* 0x000fe20003f64070 */
[----:B------:R-:W-:Y:S02]  /*2cd0*/  IMAD.MOV R29, RZ, RZ, -R29 ;  /* 0x000000ffff1d7224 */ /* 0x000fe400078e0a1d */
[----:B------:R-:W-:Y:S02]  /*2ce0*/  VIADD R31, R14, 0xc4 ;  /* 0x000000c40e1f7836 */ /* 0x000fe40000000000 */
[--C-:B------:R-:W-:Y:S01]  /*2cf0*/  @!P5 IMAD.IADD R26, R26, 0x1, -R9.reuse ;  /* 0x000000011a1ad824 */ /* 0x100fe200078e0a09 */
[----:B------:R-:W-:Y:S01]  /*2d00*/  ISETP.GE.AND P5, PT, R37, RZ, PT ;  /* 0x000000ff2500720c */ /* 0x000fe20003fa6270 */
[----:B------:R-:W-:Y:S01]  /*2d10*/  IMAD R29, R9, R29, R32 ;  /* 0x0000001d091d7224 */ /* 0x000fe200078e0220 */
[----:B------:R-:W-:Y:S01]  /*2d20*/  IABS R34, R31 ;  /* 0x0000001f00227213 */ /* 0x000fe20000000000 */
[--C-:B------:R-:W-:Y:S01]  /*2d30*/  @!P4 IMAD.IADD R27, R27, 0x1, -R9.reuse ;  /* 0x000000011b1bc824 */ /* 0x100fe200078e0a09 */
[----:B------:R-:W-:Y:S01]  /*2d40*/  ISETP.GE.AND P4, PT, R30, RZ, PT ;  /* 0x000000ff1e00720c */ /* 0x000fe20003f86270 */
[----:B------:R-:W-:Y:S01]  /*2d50*/  @!P6 IMAD.MOV R26, RZ, RZ, -R26 ;  /* 0x000000ffff1ae224 */ /* 0x000fe200078e0a1a */
[----:B------:R-:W-:Y:S01]  /*2d60*/  ISETP.GT.U32.AND P6, PT, R9, R29, PT ;  /* 0x0000001d0900720c */ /* 0x000fe20003fc4070 */
[--C-:B------:R-:W-:Y:S01]  /*2d70*/  @!P1 IMAD.IADD R25, R25, 0x1, -R9.reuse ;  /* 0x0000000119199824 */ /* 0x100fe200078e0a09 */
[----:B------:R-:W-:Y:S01]  /*2d80*/  ISETP.GE.AND P1, PT, R36, RZ, PT ;  /* 0x000000ff2400720c */ /* 0x000fe20003f26270 */
[----:B------:R-:W-:Y:S01]  /*2d90*/  @!P3 IMAD.IADD R28, R28, 0x1, -R9 ;  /* 0x000000011c1cb824 */ /* 0x000fe200078e0a09 */
[----:B------:R-:W-:Y:S01]  /*2da0*/  ISETP.GT.U32.AND P3, PT, R9, R27, PT ;  /* 0x0000001b0900720c */ /* 0x000fe20003f64070 */
[----:B------:R-:W-:-:S04]  /*2db0*/  IMAD.HI.U32 R30, R3, R34, RZ ;  /* 0x00000022031e7227 */ /* 0x000fc800078e00ff */
[----:B------:R-:W-:Y:S01]  /*2dc0*/  @!P2 IMAD.MOV R24, RZ, RZ, -R24 ;  /* 0x000000ffff18a224 */ /* 0x000fe200078e0a18 */
[----:B------:R-:W-:Y:S01]  /*2dd0*/  ISETP.GE.AND P2, PT, R31, RZ, PT ;  /* 0x000000ff1f00720c */ /* 0x000fe20003f46270 */
[----:B------:R-:W-:Y:S01]  /*2de0*/  @!P0 IMAD.MOV R25, RZ, RZ, -R25 ;  /* 0x000000ffff198224 */ /* 0x000fe200078e0a19 */
[C---:B------:R-:W-:Y:S01]  /*2df0*/  ISETP.GT.U32.AND P0, PT, R9.reuse, R28, PT ;  /* 0x0000001c0900720c */ /* 0x040fe20003f04070 */
[----:B------:R-:W-:Y:S02]  /*2e00*/  IMAD.MOV R30, RZ, RZ, -R30 ;  /* 0x000000ffff1e7224 */ /* 0x000fe400078e0a1e */
[C---:B------:R-:W-:Y:S02]  /*2e10*/  VIADD R31, R14.reuse, 0xc0 ;  /* 0x000000c00e1f7836 */ /* 0x040fe40000000000 */
[----:B------:R-:W-:Y:S02]  /*2e20*/  IMAD R30, R9, R30, R34 ;  /* 0x0000001e091e7224 */ /* 0x000fe400078e0222 */
[--C-:B------:R-:W-:Y:S01]  /*2e30*/  @!P6 IMAD.IADD R29, R29, 0x1, -R9.reuse ;  /* 0x000000011d1de824 */ /* 0x100fe200078e0a09 */
[----:B------:R-:W-:Y:S01]  /*2e40*/  IABS R34, R31 ;  /* 0x0000001f00227213 */ /* 0x000fe20000000000 */
[----:B------:R-:W-:Y:S01]  /*2e50*/  @!P3 IMAD.IADD R27, R27, 0x1, -R9 ;  /* 0x000000011b1bb824 */ /* 0x000fe200078e0a09 */
[----:B------:R-:W-:Y:S01]  /*2e60*/  ISETP.GE.AND P3, PT, R31, RZ, PT ;  /* 0x000000ff1f00720c */ /* 0x000fe20003f66270 */
[----:B------:R-:W-:Y:S01]  /*2e70*/  VIADD R35, R14, 0xb8 ;  /* 0x000000b80e237836 */ /* 0x000fe20000000000 */
[----:B------:R-:W-:Y:S01]  /*2e80*/  ISETP.GT.U32.AND P6, PT, R9, R29, PT ;  /* 0x0000001d0900720c */ /* 0x000fe20003fc4070 */
[----:B------:R-:W-:-:S03]  /*2e90*/  IMAD.HI.U32 R31, R3, R34, RZ ;  /* 0x00000022031f7227 */ /* 0x000fc600078e00ff */
[----:B------:R-:W-:Y:S01]  /*2ea0*/  IABS R38, R35 ;  /* 0x0000002300267213 */ /* 0x000fe20000000000 */
[----:B------:R-:W-:Y:S01]  /*2eb0*/  @!P0 IMAD.IADD R28, R28, 0x1, -R9 ;  /* 0x000000011c1c8824 */ /* 0x000fe200078e0a09 */
[C---:B------:R-:W-:Y:S01]  /*2ec0*/  ISETP.GT.U32.AND P0, PT, R9.reuse, R30, PT ;  /* 0x0000001e0900720c */ /* 0x040fe20003f04070 */
[----:B------:R-:W-:Y:S02]  /*2ed0*/  IMAD.MOV R31, RZ, RZ, -R31 ;  /* 0x000000ffff1f7224 */ /* 0x000fe400078e0a1f */
[----:B------:R-:W-:Y:S02]  /*2ee0*/  VIADD R32, R14, 0xbc ;  /* 0x000000bc0e207836 */ /* 0x000fe40000000000 */
[----:B------:R-:W-:Y:S02]  /*2ef0*/  IMAD R31, R9, R31, R34 ;  /* 0x0000001f091f7224 */ /* 0x000fe400078e0222 */
[----:B------:R-:W-:Y:S01]  /*2f00*/  @!P6 IMAD.IADD R29, R29, 0x1, -R9 ;  /* 0x000000011d1de824 */ /* 0x000fe200078e0a09 */
[----:B------:R-:W-:Y:S01]  /*2f10*/  IABS R36, R32 ;  /* 0x0000002000247213 */ /* 0x000fe20000000000 */
[----:B------:R-:W-:Y:S01]  /*2f20*/  IMAD.HI.U32 R33, R3, R38, RZ ;  /* 0x0000002603217227 */ /* 0x000fe200078e00ff */
[----:B------:R-:W-:-:S03]  /*2f30*/  ISETP.GT.U32.AND P6, PT, R9, R31, PT ;  /* 0x0000001f0900720c */ /* 0x000fc60003fc4070 */
[----:B------:R-:W-:Y:S01]  /*2f40*/  @!P1 IMAD.MOV R27, RZ, RZ, -R27 ;  /* 0x000000ffff1b9224 */ /* 0x000fe200078e0a1b */
[----:B------:R-:W-:Y:S01]  /*2f50*/  ISETP.GE.AND P1, PT, R32, RZ, PT ;  /* 0x000000ff2000720c */ /* 0x000fe20003f26270 */
[----:B------:R-:W-:Y:S02]  /*2f60*/  @!P0 IMAD.IADD R30, R30, 0x1, -R9 ;  /* 0x000000011e1e8824 */ /* 0x000fe400078e0a09 */
[----:B------:R-:W-:-:S03]  /*2f70*/  IMAD.HI.U32 R32, R3, R36, RZ ;  /* 0x0000002403207227 */ /* 0x000fc600078e00ff */
[----:B------:R-:W-:Y:S01]  /*2f80*/  ISETP.GT.U32.AND P0, PT, R9, R30, PT ;  /* 0x0000001e0900720c */ /* 0x000fe20003f04070 */
[----:B------:R-:W-:Y:S02]  /*2f90*/  IMAD.MOV R33, RZ, RZ, -R33 ;  /* 0x000000ffff217224 */ /* 0x000fe400078e0a21 */
[----:B------:R-:W-:Y:S01]  /*2fa0*/  @!P5 IMAD.MOV R28, RZ, RZ, -R28 ;  /* 0x000000ffff1cd224 */ /* 0x000fe200078e0a1c */
[----:B------:R-:W-:Y:S01]  /*2fb0*/  ISETP.GE.AND P5, PT, R35, RZ, PT ;  /* 0x000000ff2300720c */ /* 0x000fe20003fa6270 */
[----:B------:R-:W-:Y:S02]  /*2fc0*/  IMAD.MOV R32, RZ, RZ, -R32 ;  /* 0x000000ffff207224 */ /* 0x000fe400078e0a20 */
[----:B------:R-:W-:Y:S02]  /*2fd0*/  VIADD R35, R14, 0xb4 ;  /* 0x000000b40e237836 */ /* 0x000fe40000000000 */
[C---:B------:R-:W-:Y:S02]  /*2fe0*/  IMAD R33, R9.reuse, R33, R38 ;  /* 0x0000002109217224 */ /* 0x040fe400078e0226 */
[----:B------:R-:W-:Y:S01]  /*2ff0*/  IMAD R32, R9, R32, R36 ;  /* 0x0000002009207224 */ /* 0x000fe200078e0224 */
[----:B------:R-:W-:Y:S01]  /*3000*/  IABS R36, R35 ;  /* 0x0000002300247213 */ /* 0x000fe20000000000 */
[----:B------:R-:W-:-:S02]  /*3010*/  @!P6 IMAD.IADD R31, R31, 0x1, -R9 ;  /* 0x000000011f1fe824 */ /* 0x000fc400078e0a09 */
[----:B------:R-:W-:Y:S01]  /*3020*/  @!P4 IMAD.MOV R29, RZ, RZ, -R29 ;  /* 0x000000ffff1dc224 */ /* 0x000fe200078e0a1d */
[----:B------:R-:W-:Y:S01]  /*3030*/  ISETP.GT.U32.AND P4, PT, R9, R33, PT ;  /* 0x000000210900720c */ /* 0x000fe20003f84070 */
[----:B------:R-:W-:Y:S01]  /*3040*/  IMAD.HI.U32 R34, R3, R36, RZ ;  /* 0x0000002403227227 */ /* 0x000fe200078e00ff */
[----:B------:R-:W-:-:S03]  /*3050*/  ISETP.GT.U32.AND P6, PT, R9, R31, PT ;  /* 0x0000001f0900720c */ /* 0x000fc60003fc4070 */
[--C-:B------:R-:W-:Y:S01]  /*3060*/  @!P0 IMAD.IADD R30, R30, 0x1, -R9.reuse ;  /* 0x000000011e1e8824 */ /* 0x100fe200078e0a09 */
[C---:B------:R-:W-:Y:S01]  /*3070*/  ISETP.GT.U32.AND P0, PT, R9.reuse, R32, PT ;  /* 0x000000200900720c */ /* 0x040fe20003f04070 */
[C---:B------:R-:W-:Y:S02]  /*3080*/  VIADD R39, R14.reuse, 0xb0 ;  /* 0x000000b00e277836 */ /* 0x040fe40000000000 */
[----:B------:R-:W-:Y:S02]  /*3090*/  IMAD.MOV R34, RZ, RZ, -R34 ;  /* 0x000000ffff227224 */ /* 0x000fe400078e0a22 */
[C---:B------:R-:W-:Y:S01]  /*30a0*/  VIADD R41, R14.reuse, 0xac ;  /* 0x000000ac0e297836 */ /* 0x040fe20000000000 */
[----:B------:R-:W-:Y:S01]  /*30b0*/  IABS R38, R39 ;  /* 0x0000002700267213 */ /* 0x000fe20000000000 */
[----:B------:R-:W-:Y:S02]  /*30c0*/  VIADD R43, R14, 0xa8 ;  /* 0x000000a80e2b7836 */ /* 0x000fe40000000000 */
[----:B------:R-:W-:Y:S01]  /*30d0*/  IMAD R34, R9, R34, R36 ;  /* 0x0000002209227224 */ /* 0x000fe200078e0224 */
[----:B------:R-:W-:Y:S01]  /*30e0*/  IABS R40, R41 ;  /* 0x0000002900287213 */ /* 0x000fe20000000000 */
[--C-:B------:R-:W-:Y:S01]  /*30f0*/  @!P4 IMAD.IADD R33, R33, 0x1, -R9.reuse ;  /* 0x000000012121c824 */ /* 0x100fe200078e0a09 */
[----:B------:R-:W-:Y:S01]  /*3100*/  IABS R42, R43 ;  /* 0x0000002b002a7213 */ /* 0x000fe20000000000 */
[----:B------:R-:W-:Y:S01]  /*3110*/  @!P2 IMAD.MOV R30, RZ, RZ, -R30 ;  /* 0x000000ffff1ea224 */ /* 0x000fe200078e0a1e */
[----:B------:R-:W-:Y:S01]  /*3120*/  ISETP.GE.AND P2, PT, R35, RZ, PT ;  /* 0x000000ff2300720c */ /* 0x000fe20003f46270 */
[----:B------:R-:W-:Y:S01]  /*3130*/  @!P6 IMAD.IADD R31, R31, 0x1, -R9 ;  /* 0x000000011f1fe824 */ /* 0x000fe200078e0a09 */
[----:B------:R-:W-:Y:S01]  /*3140*/  ISETP.GT.U32.AND P6, PT, R9, R34, PT ;  /* 0x000000220900720c */ /* 0x000fe20003fc4070 */
[----:B------:R-:W-:Y:S01]  /*3150*/  IMAD.HI.U32 R35, R3, R38, RZ ;  /* 0x0000002603237227 */ /* 0x000fe200078e00ff */
[----:B------:R-:W-:-:S03]  /*3160*/  ISETP.GT.U32.AND P4, PT, R9, R33, PT ;  /* 0x000000210900720c */ /* 0x000fc60003f84070 */
[----:B------:R-:W-:Y:S02]  /*3170*/  @!P0 IMAD.IADD R32, R32, 0x1, -R9 ;  /* 0x0000000120208824 */ /* 0x000fe400078e0a09 */
[----:B------:R-:W-:-:S03]  /*3180*/  IMAD.HI.U32 R36, R3, R40, RZ ;  /* 0x0000002803247227 */ /* 0x000fc600078e00ff */
[----:B------:R-:W-:Y:S01]  /*3190*/  ISETP.GT.U32.AND P0, PT, R9, R32, PT ;  /* 0x000000200900720c */ /* 0x000fe20003f04070 */
[----:B------:R-:W-:-:S04]  /*31a0*/  IMAD.HI.U32 R37, R3, R42, RZ ;  /* 0x0000002a03257227 */ /* 0x000fc800078e00ff */
[----:B------:R-:W-:Y:S02]  /*31b0*/  IMAD.MOV R35, RZ, RZ, -R35 ;  /* 0x000000ffff237224 */ /* 0x000fe400078e0a23 */
[----:B------:R-:W-:Y:S02]  /*31c0*/  IMAD.MOV R36, RZ, RZ, -R36 ;  /* 0x000000ffff247224 */ /* 0x000fe400078e0a24 */
[C---:B------:R-:W-:Y:S02]  /*31d0*/  IMAD R35, R9.reuse, R35, R38 ;  /* 0x0000002309237224 */ /* 0x040fe400078e0226 */
[----:B------:R-:W-:Y:S02]  /*31e0*/  IMAD.MOV R37, RZ, RZ, -R37 ;  /* 0x000000ffff257224 */ /* 0x000fe400078e0a25 */
[----:B------:R-:W-:Y:S02]  /*31f0*/  IMAD R36, R9, R36, R40 ;  /* 0x0000002409247224 */ /* 0x000fe400078e0228 */
[----:B------:R-:W-:-:S02]  /*3200*/  @!P6 IMAD.IADD R34, R34, 0x1, -R9 ;  /* 0x000000012222e824 */ /* 0x000fc400078e0a09 */
[C---:B------:R-:W-:Y:S02]  /*3210*/  IMAD R37, R9.reuse, R37, R42 ;  /* 0x0000002509257224 */ /* 0x040fe400078e022a */
[----:B------:R-:W-:Y:S01]  /*3220*/  @!P3 IMAD.MOV R31, RZ, RZ, -R31 ;  /* 0x000000ffff1fb224 */ /* 0x000fe200078e0a1f */
[----:B------:R-:W-:Y:S01]  /*3230*/  ISETP.GT.U32.AND P3, PT, R9, R35, PT ;  /* 0x000000230900720c */ /* 0x000fe20003f64070 */
[--C-:B------:R-:W-:Y:S01]  /*3240*/  @!P4 IMAD.IADD R33, R33, 0x1, -R9.reuse ;  /* 0x000000012121c824 */ /* 0x100fe200078e0a09 */
[C---:B------:R-:W-:Y:S01]  /*3250*/  ISETP.GT.U32.AND P6, PT, R9.reuse, R34, PT ;  /* 0x000000220900720c */ /* 0x040fe20003fc4070 */
[----:B------:R-:W-:Y:S01]  /*3260*/  @!P0 IMAD.IADD R32, R32, 0x1, -R9 ;  /* 0x0000000120208824 */ /* 0x000fe200078e0a09 */
[C---:B------:R-:W-:Y:S01]  /*3270*/  ISETP.GT.U32.AND P4, PT, R9.reuse, R36, PT ;  /* 0x000000240900720c */ /* 0x040fe20003f84070 */
[----:B------:R-:W-:Y:S01]  /*3280*/  @!P5 IMAD.MOV R33, RZ, RZ, -R33 ;  /* 0x000000ffff21d224 */ /* 0x000fe200078e0a21 */
[----:B------:R-:W-:Y:S01]  /*3290*/  ISETP.GT.U32.AND P5, PT, R9, R37, PT ;  /* 0x000000250900720c */ /* 0x000fe20003fa4070 */
[----:B------:R-:W-:Y:S01]  /*32a0*/  @!P1 IMAD.MOV R32, RZ, RZ, -R32 ;  /* 0x000000ffff209224 */ /* 0x000fe200078e0a20 */
[----:B------:R-:W-:Y:S01]  /*32b0*/  ISETP.GE.AND P0, PT, R39, RZ, PT ;  /* 0x000000ff2700720c */ /* 0x000fe20003f06270 */
[C---:B------:R-:W-:Y:S01]  /*32c0*/  VIADD R39, R14.reuse, 0xa4 ;  /* 0x000000a40e277836 */ /* 0x040fe20000000000 */
[----:B------:R-:W-:Y:S01]  /*32d0*/  ISETP.GE.AND P1, PT, R41, RZ, PT ;  /* 0x000000ff2900720c */ /* 0x000fe20003f26270 */
[----:B------:R-:W-:-:S02]  /*32e0*/  VIADD R41, R14, 0xa0 ;  /* 0x000000a00e297836 */ /* 0x000fc40000000000 */
[--C-:B------:R-:W-:Y:S01]  /*32f0*/  @!P3 IMAD.IADD R35, R35, 0x1, -R9.reuse ;  /* 0x000000012323b824 */ /* 0x100fe200078e0a09 */
[----:B------:R-:W-:Y:S01]  /*3300*/  IABS R40, R39 ;  /* 0x0000002700287213 */ /* 0x000fe20000000000 */
[--C-:B------:R-:W-:Y:S01]  /*3310*/  @!P6 IMAD.IADD R34, R34, 0x1, -R9.reuse ;  /* 0x000000012222e824 */ /* 0x100fe200078e0a09 */
[----:B------:R-:W-:Y:S01]  /*3320*/  IABS R42, R41 ;  /* 0x00000029002a7213 */ /* 0x000fe20000000000 */
[--C-:B------:R-:W-:Y:S01]  /*3330*/  @!P4 IMAD.IADD R36, R36, 0x1, -R9.reuse ;  /* 0x000000012424c824 */ /* 0x100fe200078e0a09 */
[----:B------:R-:W-:Y:S01]  /*3340*/  ISETP.GT.U32.AND P4, PT, R9, R35, PT ;  /* 0x000000230900720c */ /* 0x000fe20003f84070 */
[----:B------:R-:W-:Y:S01]  /*3350*/  @!P5 IMAD.IADD R37, R37, 0x1, -R9 ;  /* 0x000000012525d824 */ /* 0x000fe200078e0a09 */
[----:B------:R-:W-:Y:S01]  /*3360*/  ISETP.GE.AND P3, PT, R39, RZ, PT ;  /* 0x000000ff2700720c */ /* 0x000fe20003f66270 */
[----:B------:R-:W-:Y:S01]  /*3370*/  IMAD.HI.U32 R38, R3, R40, RZ ;  /* 0x0000002803267227 */ /* 0x000fe200078e00ff */
[----:B------:R-:W-:Y:S02]  /*3380*/  ISETP.GT.U32.AND P5, PT, R9, R36, PT ;  /* 0x000000240900720c */ /* 0x000fe40003fa4070 */
[----:B------:R-:W-:Y:S01]  /*3390*/  ISETP.GE.AND P6, PT, R43, RZ, PT ;  /* 0x000000ff2b00720c */ /* 0x000fe20003fc6270 */
[----:B------:R-:W-:Y:S01]  /*33a0*/  @!P2 IMAD.MOV R34, RZ, RZ, -R34 ;  /* 0x000000ffff22a224 */ /* 0x000fe200078e0a22 */
[----:B------:R-:W-:Y:S01]  /*33b0*/  ISETP.GT.U32.AND P2, PT, R9, R37, PT ;  /* 0x000000250900720c */ /* 0x000fe20003f44070 */
[----:B------:R-:W-:-:S02]  /*33c0*/  IMAD.MOV R38, RZ, RZ, -R38 ;  /* 0x000000ffff267224 */ /* 0x000fc400078e0a26 */
[----:B------:R-:W-:Y:S02]  /*33d0*/  VIADD R45, R14, 0x98 ;  /* 0x000000980e2d7836 */ /* 0x000fe40000000000 */
[----:B------:R-:W-:Y:S02]  /*33e0*/  IMAD R38, R9, R38, R40 ;  /* 0x0000002609267224 */ /* 0x000fe400078e0228 */
[----:B------:R-:W-:Y:S01]  /*33f0*/  IMAD.HI.U32 R39, R3, R42, RZ ;  /* 0x0000002a03277227 */ /* 0x000fe200078e00ff */
[----:B------:R-:W-:-:S03]  /*3400*/  IABS R46, R45 ;  /* 0x0000002d002e7213 */ /* 0x000fc60000000000 */
[----:B------:R-:W-:Y:S01]  /*3410*/  @!P4 IMAD.IADD R35, R35, 0x1, -R9 ;  /* 0x000000012323c824 */ /* 0x000fe200078e0a09 */
[----:B------:R-:W-:Y:S01]  /*3420*/  ISETP.GT.U32.AND P4, PT, R9, R38, PT ;  /* 0x000000260900720c */ /* 0x000fe20003f84070 */
[----:B------:R-:W-:Y:S02]  /*3430*/  VIADD R43, R14, 0x9c ;  /* 0x0000009c0e2b7836 */ /* 0x000fe40000000000 */
[----:B------:R-:W-:Y:S02]  /*3440*/  IMAD.MOV R39, RZ, RZ, -R39 ;  /* 0x000000ffff277224 */ /* 0x000fe400078e0a27 */
[----:B------:R-:W-:Y:S01]  /*3450*/  @!P2 IMAD.IADD R37, R37, 0x1, -R9 ;  /* 0x000000012525a824 */ /* 0x000fe200078e0a09 */
[----:B------:R-:W-:Y:S01]  /*3460*/  ISETP.GE.AND P2, PT, R41, RZ, PT ;  /* 0x000000ff2900720c */ /* 0x000fe20003f46270 */
[----:B------:R-:W-:Y:S01]  /*3470*/  IMAD.HI.U32 R41, R3, R46, RZ ;  /* 0x0000002e03297227 */ /* 0x000fe200078e00ff */
[----:B------:R-:W-:-:S03]  /*3480*/  IABS R44, R43 ;  /* 0x0000002b002c7213 */ /* 0x000fc60000000000 */
[C---:B------:R-:W-:Y:S02]  /*3490*/  IMAD R39, R9.reuse, R39, R42 ;  /* 0x0000002709277224 */ /* 0x040fe400078e022a */
[----:B------:R-:W-:Y:S02]  /*34a0*/  IMAD.MOV R41, RZ, RZ, -R41 ;  /* 0x000000ffff297224 */ /* 0x000fe400078e0a29 */
[----:B------:R-:W-:Y:S01]  /*34b0*/  @!P5 IMAD.IADD R36, R36, 0x1, -R9 ;  /* 0x000000012424d824 */ /* 0x000fe200078e0a09 */
[----:B------:R-:W-:Y:S01]  /*34c0*/  ISETP.GT.U32.AND P5, PT, R9, R39, PT ;  /* 0x000000270900720c */ /* 0x000fe20003fa4070 */
[----:B------:R-:W-:Y:S02]  /*34d0*/  VIADD R47, R14, 0x94 ;  /* 0x000000940e2f7836 */ /* 0x000fe40000000000 */
[----:B------:R-:W-:-:S03]  /*34e0*/  IMAD.HI.U32 R40, R3, R44, RZ ;  /* 0x0000002c03287227 */ /* 0x000fc600078e00ff */
[----:B------:R-:W-:Y:S01]  /*34f0*/  IABS R48, R47 ;  /* 0x0000002f00307213 */ /* 0x000fe20000000000 */
[----:B------:R-:W-:Y:S01]  /*3500*/  @!P4 IMAD.IADD R38, R38, 0x1, -R9 ;  /* 0x000000012626c824 */ /* 0x000fe200078e0a09 */
[----:B------:R-:W-:Y:S01]  /*3510*/  ISETP.GE.AND P4, PT, R43, RZ, PT ;  /* 0x000000ff2b00720c */ /* 0x000fe20003f86270 */
[C---:B------:R-:W-:Y:S02]  /*3520*/  IMAD R41, R9.reuse, R41, R46 ;  /* 0x0000002909297224 */ /* 0x040fe400078e022e */
[----:B------:R-:W-:Y:S02]  /*3530*/  IMAD.MOV R40, RZ, RZ, -R40 ;  /* 0x000000ffff287224 */ /* 0x000fe400078e0a28 */
[----:B------:R-:W-:Y:S01]  /*3540*/  @!P0 IMAD.MOV R35, RZ, RZ, -R35 ;  /* 0x000000ffff238224 */ /* 0x000fe200078e0a23 */
[C---:B------:R-:W-:Y:S01]  /*3550*/  ISETP.GT.U32.AND P0, PT, R9.reuse, R38, PT ;  /* 0x000000260900720c */ /* 0x040fe20003f04070 */
[----:B------:R-:W-:Y:S01]  /*3560*/  @!P6 IMAD.MOV R37, RZ, RZ, -R37 ;  /* 0x000000ffff25e224 */ /* 0x000fe200078e0a25 */
[C---:B------:R-:W-:Y:S01]  /*3570*/  ISETP.GT.U32.AND P6, PT, R9.reuse, R41, PT ;  /* 0x000000290900720c */ /* 0x040fe20003fc4070 */
[----:B------:R-:W-:-:S02]  /*3580*/  IMAD R40, R9, R40, R44 ;  /* 0x0000002809287224 */ /* 0x000fc400078e022c */
[----:B------:R-:W-:-:S04]  /*3590*/  IMAD.HI.U32 R42, R3, R48, RZ ;  /* 0x00000030032a7227 */ /* 0x000fc800078e00ff */
[--C-:B------:R-:W-:Y:S02]  /*35a0*/  @!P5 IMAD.IADD R39, R39, 0x1, -R9.reuse ;  /* 0x000000012727d824 */ /* 0x100fe400078e0a09 */
[----:B------:R-:W-:Y:S01]  /*35b0*/  @!P1 IMAD.MOV R36, RZ, RZ, -R36 ;  /* 0x000000ffff249224 */ /* 0x000fe200078e0a24 */
[C---:B------:R-:W-:Y:S01]  /*35c0*/  ISETP.GT.U32.AND P1, PT, R9.reuse, R40, PT ;  /* 0x000000280900720c */ /* 0x040fe20003f24070 */
[----:B------:R-:W-:Y:S01]  /*35d0*/  IMAD.MOV R42, RZ, RZ, -R42 ;  /* 0x000000ffff2a7224 */ /* 0x000fe200078e0a2a */
[C---:B------:R-:W-:Y:S01]  /*35e0*/  ISETP.GT.U32.AND P5, PT, R9.reuse, R39, PT ;  /* 0x000000270900720c */ /* 0x040fe20003fa4070 */
[----:B------:R-:W-:Y:S02]  /*35f0*/  VIADD R51, R14, 0x8c ;  /* 0x0000008c0e337836 */ /* 0x000fe40000000000 */
[----:B------:R-:W-:Y:S02]  /*3600*/  IMAD R42, R9, R42, R48 ;  /* 0x0000002a092a7224 */ /* 0x000fe400078e0230 */
[--C-:B------:R-:W-:Y:S01]  /*3610*/  @!P0 IMAD.IADD R38, R38, 0x1, -R9.reuse ;  /* 0x0000000126268824 */ /* 0x100fe200078e0a09 */
[----:B------:R-:W-:Y:S01]  /*3620*/  IABS R48, R51 ;  /* 0x0000003300307213 */ /* 0x000fe20000000000 */
[----:B------:R-:W-:Y:S01]  /*3630*/  @!P6 IMAD.IADD R41, R41, 0x1, -R9 ;  /* 0x000000012929e824 */ /* 0x000fe200078e0a09 */
[----:B------:R-:W-:Y:S01]  /*3640*/  ISETP.GE.AND P0, PT, R45, RZ, PT ;  /* 0x000000ff2d00720c */ /* 0x000fe20003f06270 */
[----:B------:R-:W-:-:S02]  /*3650*/  VIADD R49, R14, 0x90 ;  /* 0x000000900e317836 */ /* 0x000fc40000000000 */
[----:B------:R-:W-:Y:S01]  /*3660*/  @!P3 IMAD.MOV R38, RZ, RZ, -R38 ;  /* 0x000000ffff26b224 */ /* 0x000fe200078e0a26 */
[----:B------:R-:W-:Y:S01]  /*3670*/  ISETP.GT.U32.AND P3, PT, R9, R41, PT ;  /* 0x000000290900720c */ /* 0x000fe20003f64070 */
[----:B------:R-:W-:Y:S01]  /*3680*/  IMAD.HI.U32 R44, R3, R48, RZ ;  /* 0x00000030032c7227 */ /* 0x000fe200078e00ff */
[----:B------:R-:W-:-:S03]  /*3690*/  IABS R46, R49 ;  /* 0x00000031002e7213 */ /* 0x000fc60000000000 */
[--C-:B------:R-:W-:Y:S01]  /*36a0*/  @!P1 IMAD.IADD R40, R40, 0x1, -R9.reuse ;  /* 0x0000000128289824 */ /* 0x100fe200078e0a09 */
[----:B------:R-:W-:Y:S01]  /*36b0*/  ISETP.GE.AND P1, PT, R47, RZ, PT ;  /* 0x000000ff2f00720c */ /* 0x000fe20003f26270 */
[----:B------:R-:W-:Y:S02]  /*36c0*/  IMAD.MOV R44, RZ, RZ, -R44 ;  /* 0x000000ffff2c7224 */ /* 0x000fe400078e0a2c */
[----:B------:R-:W-:Y:S01]  /*36d0*/  @!P5 IMAD.IADD R39, R39, 0x1, -R9 ;  /* 0x000000012727d824 */ /* 0x000fe200078e0a09 */
[C---:B------:R-:W-:Y:S01]  /*36e0*/  ISETP.GT.U32.AND P5, PT, R9.reuse, R42, PT ;  /* 0x0000002a0900720c */ /* 0x040fe20003fa4070 */
[----:B------:R-:W-:Y:S01]  /*36f0*/  VIADD R52, R14, 0x88 ;  /* 0x000000880e347836 */ /* 0x000fe20000000000 */
[----:B------:R-:W-:Y:S01]  /*3700*/  ISETP.GT.U32.AND P6, PT, R9, R40, PT ;  /* 0x000000280900720c */ /* 0x000fe20003fc4070 */
[----:B------:R-:W-:-:S03]  /*3710*/  IMAD.HI.U32 R43, R3, R46, RZ ;  /* 0x0000002e032b7227 */ /* 0x000fc600078e00ff */
[----:B------:R-:W-:Y:S01]  /*3720*/  IABS R50, R52 ;  /* 0x0000003400327213 */ /* 0x000fe20000000000 */
[----:B------:R-:W-:Y:S02]  /*3730*/  IMAD R44, R9, R44, R48 ;  /* 0x0000002c092c7224 */ /* 0x000fe400078e0230 */
[----:B------:R-:W-:Y:S02]  /*3740*/  IMAD.MOV R43, RZ, RZ, -R43 ;  /* 0x000000ffff2b7224 */ /* 0x000fe400078e0a2b */
[----:B------:R-:W-:Y:S01]  /*3750*/  @!P3 IMAD.IADD R41, R41, 0x1, -R9 ;  /* 0x000000012929b824 */ /* 0x000fe200078e0a09 */
[C---:B------:R-:W-:Y:S01]  /*3760*/  ISETP.GT.U32.AND P3, PT, R9.reuse, R44, PT ;  /* 0x0000002c0900720c */ /* 0x040fe20003f64070 */
[----:B------:R-:W-:Y:S02]  /*3770*/  IMAD R43, R9, R43, R46 ;  /* 0x0000002b092b7224 */ /* 0x000fe400078e022e */
[----:B------:R-:W-:-:S04]  /*3780*/  IMAD.HI.U32 R45, R3, R50, RZ ;  /* 0x00000032032d7227 */ /* 0x000fc800078e00ff */
[--C-:B------:R-:W-:Y:S02]  /*3790*/  @!P5 IMAD.IADD R42, R42, 0x1, -R9.reuse ;  /* 0x000000012a2ad824 */ /* 0x100fe400078e0a09 */
[----:B------:R-:W-:Y:S01]  /*37a0*/  @!P6 IMAD.IADD R40, R40, 0x1, -R9 ;  /* 0x000000012828e824 */ /* 0x000fe200078e0a09 */
[C---:B------:R-:W-:Y:S01]  /*37b0*/  ISETP.GT.U32.AND P6, PT, R9.reuse, R43, PT ;  /* 0x0000002b0900720c */ /* 0x040fe20003fc4070 */
[C---:B------:R-:W-:Y:S01]  /*37c0*/  VIADD R54, R14.reuse, 0x80 ;  /* 0x000000800e367836 */ /* 0x040fe20000000000 */
[C---:B------:R-:W-:Y:S01]  /*37d0*/  ISETP.GT.U32.AND P5, PT, R9.reuse, R42, PT ;  /* 0x0000002a0900720c */ /* 0x040fe20003fa4070 */
[----:B------:R-:W-:Y:S02]  /*37e0*/  IMAD.MOV R45, RZ, RZ, -R45 ;  /* 0x000000ffff2d7224 */ /* 0x000fe400078e0a2d */
[----:B------:R-:W-:Y:S01]  /*37f0*/  VIADD R53, R14, 0x84 ;  /* 0x000000840e357836 */ /* 0x000fe20000000000 */
[----:B------:R-:W-:Y:S01]  /*3800*/  IABS R47, R54 ;  /* 0x00000036002f7213 */ /* 0x000fe20000000000 */
[----:B------:R-:W-:-:S02]  /*3810*/  IMAD R45, R9, R45, R50 ;  /* 0x0000002d092d7224 */ /* 0x000fc400078e0232 */
[----:B------:R-:W-:Y:S01]  /*3820*/  @!P3 IMAD.IADD R44, R44, 0x1, -R9 ;  /* 0x000000012c2cb824 */ /* 0x000fe200078e0a09 */
[----:B------:R-:W-:Y:S01]  /*3830*/  IABS R48, R53 ;  /* 0x0000003500307213 */ /* 0x000fe20000000000 */
[----:B------:R-:W-:Y:S01]  /*3840*/  @!P4 IMAD.MOV R40, RZ, RZ, -R40 ;  /* 0x000000ffff28c224 */ /* 0x000fe200078e0a28 */
[C---:B------:R-:W-:Y:S01]  /*3850*/  ISETP.GT.U32.AND P4, PT, R9.reuse, R45, PT ;  /* 0x0000002d0900720c */ /* 0x040fe20003f84070 */
[----:B------:R-:W-:Y:S01]  /*3860*/  IMAD.MOV.U32 R50, RZ, RZ, R47 ;  /* 0x000000ffff327224 */ /* 0x000fe200078e002f */
[----:B------:R-:W-:Y:S01]  /*3870*/  ISETP.GT.U32.AND P3, PT, R9, R44, PT ;  /* 0x0000002c0900720c */ /* 0x000fe20003f64070 */
[----:B------:R-:W-:Y:S01]  /*3880*/  @!P6 IMAD.IADD R43, R43, 0x1, -R9 ;  /* 0x000000012b2be824 */ /* 0x000fe200078e0a09 */
[----:B------:R-:W-:Y:S01]  /*3890*/  ISETP.GE.AND P6, PT, R51, RZ, PT ;  /* 0x000000ff3300720c */ /* 0x000fe20003fc6270 */
[----:B------:R-:W-:-:S04]  /*38a0*/  IMAD.HI.U32 R46, R3, R48, RZ ;  /* 0x00000030032e7227 */ /* 0x000fc800078e00ff */
[----:B------:R-:W-:-:S04]  /*38b0*/  IMAD.HI.U32 R47, R3, R50, RZ ;  /* 0x00000032032f7227 */ /* 0x000fc800078e00ff */
[----:B------:R-:W-:Y:S01]  /*38c0*/  @!P5 IMAD.IADD R42, R42, 0x1, -R9 ;  /* 0x000000012a2ad824 */ /* 0x000fe200078e0a09 */
[----:B------:R-:W-:Y:S01]  /*38d0*/  ISETP.GE.AND P5, PT, R49, RZ, PT ;  /* 0x000000ff3100720c */ /* 0x000fe20003fa6270 */
[----:B------:R-:W-:Y:S01]  /*38e0*/  @!P2 IMAD.MOV R39, RZ, RZ, -R39 ;  /* 0x000000ffff27a224 */ /* 0x000fe200078e0a27 */
[C---:B------:R-:W-:Y:S01]  /*38f0*/  ISETP.GT.U32.AND P2, PT, R9.reuse, R43, PT ;  /* 0x0000002b0900720c */ /* 0x040fe20003f44070 */
[----:B------:R-:W-:Y:S02]  /*3900*/  IMAD.MOV R46, RZ, RZ, -R46 ;  /* 0x000000ffff2e7224 */ /* 0x000fe400078e0a2e */
[----:B------:R-:W-:Y:S02]  /*3910*/  VIADD R49, R14, 0x7c ;  /* 0x0000007c0e317836 */ /* 0x000fe40000000000 */
[----:B------:R-:W-:Y:S02]  /*3920*/  IMAD.MOV R47, RZ, RZ, -R47 ;  /* 0x000000ffff2f7224 */ /* 0x000fe400078e0a2f */
[----:B------:R-:W-:Y:S01]  /*3930*/  IMAD R46, R9, R46, R48 ;  /* 0x0000002e092e7224 */ /* 0x000fe200078e0230 */
[----:B------:R-:W-:Y:S01]  /*3940*/  IABS R48, R49 ;  /* 0x0000003100307213 */ /* 0x000fe20000000000 */
[----:B------:R-:W-:-:S02]  /*3950*/  @!P3 IMAD.IADD R44, R44, 0x1, -R9 ;  /* 0x000000012c2cb824 */ /* 0x000fc400078e0a09 */
[----:B------:R-:W-:Y:S01]  /*3960*/  @!P4 IMAD.IADD R45, R45, 0x1, -R9 ;  /* 0x000000012d2dc824 */ /* 0x000fe200078e0a09 */
[C---:B------:R-:W-:Y:S01]  /*3970*/  ISETP.GT.U32.AND P3, PT, R9.reuse, R46, PT ;  /* 0x0000002e0900720c */ /* 0x040fe20003f64070 */
[C---:B------:R-:W-:Y:S02]  /*3980*/  IMAD R47, R9.reuse, R47, R50 ;  /* 0x0000002f092f7224 */ /* 0x040fe400078e0232 */
[----:B------:R-:W-:Y:S01]  /*3990*/  @!P6 IMAD.MOV R44, RZ, RZ, -R44 ;  /* 0x000000ffff2ce224 */ /* 0x000fe200078e0a2c */
[C---:B------:R-:W-:Y:S01]  /*39a0*/  ISETP.GT.U32.AND P4, PT, R9.reuse, R45, PT ;  /* 0x0000002d0900720c */ /* 0x040fe20003f84070 */
[----:B------:R-:W-:Y:S01]  /*39b0*/  IMAD.MOV.U32 R50, RZ, RZ, R48 ;  /* 0x000000ffff327224 */ /* 0x000fe200078e0030 */
[----:B------:R-:W-:Y:S01]  /*39c0*/  ISETP.GT.U32.AND P6, PT, R9, R47, PT ;  /* 0x0000002f0900720c */ /* 0x000fe20003fc4070 */
[----:B------:R-:W-:Y:S01]  /*39d0*/  @!P0 IMAD.MOV R41, RZ, RZ, -R41 ;  /* 0x000000ffff298224 */ /* 0x000fe200078e0a29 */
[----:B------:R-:W-:Y:S01]  /*39e0*/  ISETP.GE.AND P0, PT, R52, RZ, PT ;  /* 0x000000ff3400720c */ /* 0x000fe20003f06270 */
[----:B------:R-:W-:Y:S01]  /*39f0*/  @!P2 IMAD.IADD R43, R43, 0x1, -R9 ;  /* 0x000000012b2ba824 */ /* 0x000fe200078e0a09 */
[----:B------:R-:W-:Y:S01]  /*3a00*/  ISETP.GE.AND P2, PT, R54, RZ, PT ;  /* 0x000000ff3600720c */ /* 0x000fe20003f46270 */
[----:B------:R-:W-:-:S04]  /*3a10*/  IMAD.HI.U32 R48, R3, R50, RZ ;  /* 0x0000003203307227 */ /* 0x000fc800078e00ff */
[----:B------:R-:W-:Y:S01]  /*3a20*/  @!P5 IMAD.MOV R43, RZ, RZ, -R43 ;  /* 0x000000ffff2bd224 */ /* 0x000fe200078e0a2b */
[----:B------:R-:W-:Y:S01]  /*3a30*/  ISETP.GE.AND P5, PT, R49, RZ, PT ;  /* 0x000000ff3100720c */ /* 0x000fe20003fa6270 */
[----:B------:R-:W-:Y:S02]  /*3a40*/  VIADD R49, R14, 0x78 ;  /* 0x000000780e317836 */ /* 0x000fe40000000000 */
[----:B------:R-:W-:Y:S02]  /*3a50*/  IMAD.MOV R48, RZ, RZ, -R48 ;  /* 0x000000ffff307224 */ /* 0x000fe400078e0a30 */
[--C-:B------:R-:W-:Y:S01]  /*3a60*/  @!P4 IMAD.IADD R45, R45, 0x1, -R9.reuse ;  /* 0x000000012d2dc824 */ /* 0x100fe200078e0a09 */
[----:B------:R-:W-:Y:S01]  /*3a70*/  IABS R52, R49 ;  /* 0x0000003100347213 */ /* 0x000fe20000000000 */
[----:B------:R-:W-:Y:S01]  /*3a80*/  IMAD R48, R9, R48, R50 ;  /* 0x0000003009307224 */ /* 0x000fe200078e0232 */
[----:B------:R-:W-:Y:S01]  /*3a90*/  ISETP.GE.AND P4, PT, R49, RZ, PT ;  /* 0x000000ff3100720c */ /* 0x000fe20003f86270 */
[----:B------:R-:W-:-:S02]  /*3aa0*/  @!P6 IMAD.IADD R47, R47, 0x1, -R9 ;  /* 0x000000012f2fe824 */ /* 0x000fc400078e0a09 */
[----:B------:R-:W-:Y:S02]  /*3ab0*/  VIADD R51, R14, 0x74 ;  /* 0x000000740e337836 */ /* 0x000fe40000000000 */
[----:B------:R-:W-:Y:S01]  /*3ac0*/  @!P3 IMAD.IADD R46, R46, 0x1, -R9 ;  /* 0x000000012e2eb824 */ /* 0x000fe200078e0a09 */
[C---:B------:R-:W-:Y:S01]  /*3ad0*/  ISETP.GT.U32.AND P6, PT, R9.reuse, R47, PT ;  /* 0x0000002f0900720c */ /* 0x040fe20003fc4070 */
[----:B------:R-:W-:Y:S01]  /*3ae0*/  @!P0 IMAD.MOV R45, RZ, RZ, -R45 ;  /* 0x000000ffff2d8224 */ /* 0x000fe200078e0a2d */
[----:B------:R-:W-:Y:S01]  /*3af0*/  ISETP.GT.U32.AND P0, PT, R9, R48, PT ;  /* 0x000000300900720c */ /* 0x000fe20003f04070 */
[----:B------:R-:W-:Y:S01]  /*3b00*/  IMAD.HI.U32 R49, R3, R52, RZ ;  /* 0x0000003403317227 */ /* 0x000fe200078e00ff */
[----:B------:R-:W-:Y:S02]  /*3b10*/  IABS R54, R51 ;  /* 0x0000003300367213 */ /* 0x000fe40000000000 */
[----:B------:R-:W-:Y:S01]  /*3b20*/  ISETP.GT.U32.AND P3, PT, R9, R46, PT ;  /* 0x0000002e0900720c */ /* 0x000fe20003f64070 */
[----:B------:R-:W-:-:S02]  /*3b30*/  IMAD.MOV R49, RZ, RZ, -R49 ;  /* 0x000000ffff317224 */ /* 0x000fc400078e0a31 */
[----:B------:R-:W-:-:S04]  /*3b40*/  IMAD.HI.U32 R50, R3, R54, RZ ;  /* 0x0000003603327227 */ /* 0x000fc800078e00ff */
[----:B------:R-:W-:Y:S01]  /*3b50*/  @!P1 IMAD.MOV R42, RZ, RZ, -R42 ;  /* 0x000000ffff2a9224 */ /* 0x000fe200078e0a2a */
[----:B------:R-:W-:Y:S01]  /*3b60*/  ISETP.GE.AND P1, PT, R53, RZ, PT ;  /* 0x000000ff3500720c */ /* 0x000fe20003f26270 */
[----:B------:R-:W-:Y:S02]  /*3b70*/  VIADD R53, R14, 0x70 ;  /* 0x000000700e357836 */ /* 0x000fe40000000000 */
[----:B------:R-:W-:Y:S02]  /*3b80*/  IMAD R49, R9, R49, R52 ;  /* 0x0000003109317224 */ /* 0x000fe400078e0234 */
[----:B------:R-:W-:Y:S01]  /*3b90*/  IMAD.MOV R50, RZ, RZ, -R50 ;  /* 0x000000ffff327224 */ /* 0x000fe200078e0a32 */
[----:B------:R-:W-:Y:S01]  /*3ba0*/  IABS R56, R53 ;  /* 0x0000003500387213 */ /* 0x000fe20000000000 */
[--C-:B------:R-:W-:Y:S01]  /*3bb0*/  @!P6 IMAD.IADD R47, R47, 0x1, -R9.reuse ;  /* 0x000000012f2fe824 */ /* 0x100fe200078e0a09 */
[----:B------:R-:W-:Y:S01]  /*3bc0*/  ISETP.GT.U32.AND P6, PT, R9, R49, PT ;  /* 0x000000310900720c */ /* 0x000fe20003fc4070 */
[----:B------:R-:W-:-:S02]  /*3bd0*/  @!P0 IMAD.IADD R48, R48, 0x1, -R9 ;  /* 0x0000000130308824 */ /* 0x000fc400078e0a09 */
[----:B------:R-:W-:Y:S02]  /*3be0*/  IMAD R50, R9, R50, R54 ;  /* 0x0000003209327224 */ /* 0x000fe400078e0236 */
[----:B------:R-:W-:Y:S01]  /*3bf0*/  @!P3 IMAD.IADD R46, R46, 0x1, -R9 ;  /* 0x000000012e2eb824 */ /* 0x000fe200078e0a09 */
[----:B------:R-:W-:Y:S01]  /*3c00*/  ISETP.GE.AND P3, PT, R51, RZ, PT ;  /* 0x000000ff3300720c */ /* 0x000fe20003f66270 */
[----:B------:R-:W-:Y:S01]  /*3c10*/  @!P2 IMAD.MOV R47, RZ, RZ, -R47 ;  /* 0x000000ffff2fa224 */ /* 0x000fe200078e0a2f */
[----:B------:R-:W-:Y:S01]  /*3c20*/  ISETP.GT.U32.AND P0, PT, R9, R48, PT ;  /* 0x000000300900720c */ /* 0x000fe20003f04070 */
[----:B------:R-:W-:Y:S01]  /*3c30*/  IMAD.HI.U32 R51, R3, R56, RZ ;  /* 0x0000003803337227 */ /* 0x000fe200078e00ff */
[----:B------:R-:W-:-:S03]  /*3c40*/  ISETP.GT.U32.AND P2, PT, R9, R50, PT ;  /* 0x000000320900720c */ /* 0x000fc60003f44070 */
[----:B------:R-:W-:Y:S02]  /*3c50*/  IMAD.MOV R51, RZ, RZ, -R51 ;  /* 0x000000ffff337224 */ /* 0x000fe400078e0a33 */
[C---:B------:R-:W-:Y:S02]  /*3c60*/  VIADD R55, R14.reuse, 0x68 ;  /* 0x000000680e377836 */ /* 0x040fe40000000000 */
[----:B------:R-:W-:Y:S02]  /*3c70*/  IMAD R51, R9, R51, R56 ;  /* 0x0000003309337224 */ /* 0x000fe400078e0238 */
[--C-:B------:R-:W-:Y:S01]  /*3c80*/  @!P6 IMAD.IADD R49, R49, 0x1, -R9.reuse ;  /* 0x000000013131e824 */ /* 0x100fe200078e0a09 */
[----:B------:R-:W-:Y:S01]  /*3c90*/  IABS R58, R55 ;  /* 0x00000037003a7213 */ /* 0x000fe20000000000 */
[----:B------:R-:W-:Y:S02]  /*3ca0*/  VIADD R54, R14, 0x6c ;  /* 0x0000006c0e367836 */ /* 0x000fe40000000000 */
[--C-:B------:R-:W-:Y:S01]  /*3cb0*/  @!P0 IMAD.IADD R48, R48, 0x1, -R9.reuse ;  /* 0x0000000130308824 */ /* 0x100fe200078e0a09 */
[C---:B------:R-:W-:Y:S01]  /*3cc0*/  ISETP.GT.U32.AND P6, PT, R9.reuse, R49, PT ;  /* 0x000000310900720c */ /* 0x040fe20003fc4070 */
[----:B------:R-:W-:Y:S01]  /*3cd0*/  @!P2 IMAD.IADD R50, R50, 0x1, -R9 ;  /* 0x000000013232a824 */ /* 0x000fe200078e0a09 */
[----:B------:R-:W-:Y:S01]  /*3ce0*/  ISETP.GT.U32.AND P0, PT, R9, R51, PT ;  /* 0x000000330900720c */ /* 0x000fe20003f04070 */
[----:B------:R-:W-:Y:S01]  /*3cf0*/  @!P1 IMAD.MOV R46, RZ, RZ, -R46 ;  /* 0x000000ffff2e9224 */ /* 0x000fe200078e0a2e */
[----:B------:R-:W-:Y:S01]  /*3d00*/  IABS R56, R54 ;  /* 0x0000003600387213 */ /* 0x000fe20000000000 */
[----:B------:R-:W-:Y:S01]  /*3d10*/  VIADD R57, R14, 0x64 ;  /* 0x000000640e397836 */ /* 0x000fe20000000000 */
[----:B------:R-:W-:Y:S01]  /*3d20*/  ISETP.GE.AND P1, PT, R53, RZ, PT ;  /* 0x000000ff3500720c */ /* 0x000fe20003f26270 */
[----:B------:R-:W-:Y:S01]  /*3d30*/  IMAD.HI.U32 R53, R3, R58, RZ ;  /* 0x0000003a03357227 */ /* 0x000fe200078e00ff */
[----:B------:R-:W-:-:S02]  /*3d40*/  ISETP.GT.U32.AND P2, PT, R9, R50, PT ;  /* 0x000000320900720c */ /* 0x000fc40003f44070 */
[----:B------:R-:W-:Y:S01]  /*3d50*/  IABS R60, R57 ;  /* 0x00000039003c7213 */ /* 0x000fe20000000000 */
[----:B------:R-:W-:-:S04]  /*3d60*/  IMAD.HI.U32 R52, R3, R56, RZ ;  /* 0x0000003803347227 */ /* 0x000fc800078e00ff */
[----:B------:R-:W-:Y:S02]  /*3d70*/  IMAD.MOV R53, RZ, RZ, -R53 ;  /* 0x000000ffff357224 */ /* 0x000fe400078e0a35 */
[----:B------:R-:W-:Y:S02]  /*3d80*/  IMAD.MOV R52, RZ, RZ, -R52 ;  /* 0x000000ffff347224 */ /* 0x000fe400078e0a34 */
[--C-:B------:R-:W-:Y:S01]  /*3d90*/  @!P6 IMAD.IADD R49, R49, 0x1, -R9.reuse ;  /* 0x000000013131e824 */ /* 0x100fe200078e0a09 */
[----:B------:R-:W-:Y:S01]  /*3da0*/  ISETP.GE.AND P6, PT, R55, RZ, PT ;  /* 0x000000ff3700720c */ /* 0x000fe20003fc6270 */
[----:B------:R-:W-:Y:S02]  /*3db0*/  @!P0 IMAD.IADD R51, R51, 0x1, -R9 ;  /* 0x0000000133338824 */ /* 0x000fe400078e0a09 */
[C---:B------:R-:W-:Y:S02]  /*3dc0*/  IMAD R53, R9.reuse, R53, R58 ;  /* 0x0000003509357224 */ /* 0x040fe400078e023a */
[C---:B------:R-:W-:Y:S01]  /*3dd0*/  IMAD R52, R9.reuse, R52, R56 ;  /* 0x0000003409347224 */ /* 0x040fe200078e0238 */
[C---:B------:R-:W-:Y:S01]  /*3de0*/  ISETP.GT.U32.AND P0, PT, R9.reuse, R51, PT ;  /* 0x000000330900720c */ /* 0x040fe20003f04070 */
[----:B------:R-:W-:Y:S01]  /*3df0*/  @!P4 IMAD.MOV R49, RZ, RZ, -R49 ;  /* 0x000000ffff31c224 */ /* 0x000fe200078e0a31 */
[C---:B------:R-:W-:Y:S01]  /*3e00*/  ISETP.GT.U32.AND P4, PT, R9.reuse, R53, PT ;  /* 0x000000350900720c */ /* 0x040fe20003f84070 */
[----:B------:R-:W-:Y:S01]  /*3e10*/  @!P2 IMAD.IADD R50, R50, 0x1, -R9 ;  /* 0x000000013232a824 */ /* 0x000fe200078e0a09 */
[----:B------:R-:W-:Y:S01]  /*3e20*/  ISETP.GT.U32.AND P2, PT, R9, R52, PT ;  /* 0x000000340900720c */ /* 0x000fe20003f44070 */
[----:B------:R-:W-:Y:S01]  /*3e30*/  @!P5 IMAD.MOV R48, RZ, RZ, -R48 ;  /* 0x000000ffff30d224 */ /* 0x000fe200078e0a30 */
[----:B------:R-:W-:Y:S01]  /*3e40*/  ISETP.GE.AND P5, PT, R54, RZ, PT ;  /* 0x000000ff3600720c */ /* 0x000fe20003fa6270 */
[----:B------:R-:W-:-:S04]  /*3e50*/  IMAD.HI.U32 R54, R3, R60, RZ ;  /* 0x0000003c03367227 */ /* 0x000fc800078e00ff */
[----:B------:R-:W-:Y:S02]  /*3e60*/  IMAD.MOV R54, RZ, RZ, -R54 ;  /* 0x000000ffff367224 */ /* 0x000fe400078e0a36 */
[C---:B------:R-:W-:Y:S02]  /*3e70*/  VIADD R58, R14.reuse, 0x5c ;  /* 0x0000005c0e3a7836 */ /* 0x040fe40000000000 */
[----:B------:R-:W-:Y:S02]  /*3e80*/  VIADD R55, R14, 0x60 ;  /* 0x000000600e377836 */ /* 0x000fe40000000000 */
[----:B------:R-:W-:Y:S01]  /*3e90*/  IMAD R54, R9, R54, R60 ;  /* 0x0000003609367224 */ /* 0x000fe200078e023c */
[----:B------:R-:W-:Y:S01]  /*3ea0*/  IABS R60, R58 ;  /* 0x0000003a003c7213 */ /* 0x000fe20000000000 */
[--C-:B------:R-:W-:Y:S01]  /*3eb0*/  @!P0 IMAD.IADD R51, R51, 0x1, -R9.reuse ;  /* 0x0000000133338824 */ /* 0x100fe200078e0a09 */
[----:B------:R-:W-:Y:S01]  /*3ec0*/  IABS R56, R55 ;  /* 0x0000003700387213 */ /* 0x000fe20000000000 */
[--C-:B------:R-:W-:Y:S01]  /*3ed0*/  @!P4 IMAD.IADD R53, R53, 0x1, -R9.reuse ;  /* 0x000000013535c824 */ /* 0x100fe200078e0a09 */
[----:B------:R-:W-:Y:S01]  /*3ee0*/  ISETP.GT.U32.AND P0, PT, R9, R54, PT ;  /* 0x000000360900720c */ /* 0x000fe20003f04070 */
[----:B------:R-:W-:Y:S01]  /*3ef0*/  @!P2 IMAD.IADD R52, R52, 0x1, -R9 ;  /* 0x000000013434a824 */ /* 0x000fe200078e0a09 */
[----:B------:R-:W-:Y:S01]  /*3f00*/  ISETP.GE.AND P2, PT, R55, RZ, PT ;  /* 0x000000ff3700720c */ /* 0x000fe20003f46270 */
[----:B------:R-:W-:Y:S01]  /*3f10*/  @!P3 IMAD.MOV R50, RZ, RZ, -R50 ;  /* 0x000000ffff32b224 */ /* 0x000fe200078e0a32 */
[----:B------:R-:W-:Y:S01]  /*3f20*/  ISETP.GE.AND P3, PT, R57, RZ, PT ;  /* 0x000000ff3900720c */ /* 0x000fe20003f66270 */
[----:B------:R-:W-:Y:S01]  /*3f30*/  @!P1 IMAD.MOV R51, RZ, RZ, -R51 ;  /* 0x000000ffff339224 */ /* 0x000fe200078e0a33 */
[----:B------:R-:W-:Y:S01]  /*3f40*/  ISETP.GT.U32.AND P1, PT, R9, R53, PT ;  /* 0x000000350900720c */ /* 0x000fe20003f24070 */
[----:B------:R-:W-:Y:S01]  /*3f50*/  IMAD.HI.U32 R57, R3, R60, RZ ;  /* 0x0000003c03397227 */ /* 0x000fe200078e00ff */
[----:B------:R-:W-:-:S03]  /*3f60*/  ISETP.GT.U32.AND P4, PT, R9, R52, PT ;  /* 0x000000340900720c */ /* 0x000fc60003f84070 */
[----:B------:R-:W-:-:S04]  /*3f70*/  IMAD.HI.U32 R55, R3, R56, RZ ;  /* 0x0000003803377227 */ /* 0x000fc800078e00ff */
[----:B------:R-:W-:Y:S02]  /*3f80*/  IMAD.MOV R57, RZ, RZ, -R57 ;  /* 0x000000ffff397224 */ /* 0x000fe400078e0a39 */
[----:B------:R-:W-:Y:S02]  /*3f90*/  IMAD.MOV R55, RZ, RZ, -R55 ;  /* 0x000000ffff377224 */ /* 0x000fe400078e0a37 */
[C---:B------:R-:W-:Y:S02]  /*3fa0*/  IMAD R60, R9.reuse, R57, R60 ;  /* 0x00000039093c7224 */ /* 0x040fe400078e023c */
[----:B------:R-:W-:Y:S02]  /*3fb0*/  IMAD R56, R9, R55, R56 ;  /* 0x0000003709387224 */ /* 0x000fe400078e0238 */
[----:B------:R-:W-:Y:S01]  /*3fc0*/  @!P1 IMAD.IADD R53, R53, 0x1, -R9 ;  /* 0x0000000135359824 */ /* 0x000fe200078e0a09 */
[----:B------:R-:W-:Y:S01]  /*3fd0*/  ISETP.GT.U32.AND P1, PT, R9, R60, PT ;  /* 0x0000003c0900720c */ /* 0x000fe20003f24070 */
[----:B------:R-:W-:-:S02]  /*3fe0*/  VIADD R59, R14, 0x58 ;  /* 0x000000580e3b7836 */ /* 0x000fc40000000000 */
[--C-:B------:R-:W-:Y:S01]  /*3ff0*/  @!P4 IMAD.IADD R52, R52, 0x1, -R9.reuse ;  /* 0x000000013434c824 */ /* 0x100fe200078e0a09 */
[----:B------:R-:W-:Y:S01]  /*4000*/  ISETP.GT.U32.AND P4, PT, R9, R56, PT ;  /* 0x000000380900720c */ /* 0x000fe20003f84070 */
[----:B------:R-:W-:Y:S01]  /*4010*/  VIADD R61, R14, 0x54 ;  /* 0x000000540e3d7836 */ /* 0x000fe20000000000 */
[----:B------:R-:W-:Y:S01]  /*4020*/  IABS R62, R59 ;  /* 0x0000003b003e7213 */ /* 0x000fe20000000000 */
[----:B------:R-:W-:Y:S02]  /*4030*/  @!P0 IMAD.IADD R54, R54, 0x1, -R9 ;  /* 0x0000000136368824 */ /* 0x000fe400078e0a09 */
[----:B------:R-:W-:Y:S01]  /*4040*/  @!P5 IMAD.MOV R52, RZ, RZ, -R52 ;  /* 0x000000ffff34d224 */ /* 0x000fe200078e0a34 */
[----:B------:R-:W-:Y:S01]  /*4050*/  IABS R64, R61 ;  /* 0x0000003d00407213 */ /* 0x000fe20000000000 */
[----:B------:R-:W-:Y:S01]  /*4060*/  IMAD.HI.U32 R55, R3, R62, RZ ;  /* 0x0000003e03377227 */ /* 0x000fe200078e00ff */
[----:B------:R-:W-:-:S03]  /*4070*/  ISETP.GT.U32.AND P0, PT, R9, R54, PT ;  /* 0x000000360900720c */ /* 0x000fc60003f04070 */
[----:B------:R-:W-:Y:S02]  /*4080*/  @!P1 IMAD.IADD R60, R60, 0x1, -R9 ;  /* 0x000000013c3c9824 */ /* 0x000fe400078e0a09 */
[----:B------:R-:W-:Y:S02]  /*4090*/  IMAD.MOV R57, RZ, RZ, -R55 ;  /* 0x000000ffff397224 */ /* 0x000fe400078e0a37 */
[----:B------:R-:W-:Y:S01]  /*40a0*/  @!P4 IMAD.IADD R56, R56, 0x1, -R9 ;  /* 0x000000013838c824 */ /* 0x000fe200078e0a09 */
[C---:B------:R-:W-:Y:S01]  /*40b0*/  ISETP.GT.U32.AND P1, PT, R9.reuse, R60, PT ;  /* 0x0000003c0900720c */ /* 0x040fe20003f24070 */
[----:B------:R-:W-:Y:S01]  /*40c0*/  IMAD R62, R9, R57, R62 ;  /* 0x00000039093e7224 */ /* 0x000fe200078e023e */
[----:B------:R-:W-:Y:S01]  /*40d0*/  ISETP.GE.AND P4, PT, R59, RZ, PT ;  /* 0x000000ff3b00720c */ /* 0x000fe20003f86270 */
[----:B------:R-:W-:Y:S01]  /*40e0*/  IMAD.HI.U32 R55, R3, R64, RZ ;  /* 0x0000004003377227 */ /* 0x000fe200078e00ff */
[----:B------:R-:W-:-:S03]  /*40f0*/  ISETP.GT.U32.AND P5, PT, R9, R56, PT ;  /* 0x000000380900720c */ /* 0x000fc60003fa4070 */
[----:B------:R-:W-:Y:S01]  /*4100*/  @!P6 IMAD.MOV R53, RZ, RZ, -R53 ;  /* 0x000000ffff35e224 */ /* 0x000fe200078e0a35 */
[C---:B------:R-:W-:Y:S01]  /*4110*/  ISETP.GT.U32.AND P6, PT, R9.reuse, R62, PT ;  /* 0x0000003e0900720c */ /* 0x040fe20003fc4070 */
[----:B------:R-:W-:Y:S02]  /*4120*/  IMAD.MOV R55, RZ, RZ, -R55 ;  /* 0x000000ffff377224 */ /* 0x000fe400078e0a37 */
[----:B------:R-:W-:Y:S02]  /*4130*/  VIADD R63, R14, 0x50 ;  /* 0x000000500e3f7836 */ /* 0x000fe40000000000 */
[C---:B------:R-:W-:Y:S02]  /*4140*/  IMAD R64, R9.reuse, R55, R64 ;  /* 0x0000003709407224 */ /* 0x040fe400078e0240 */
[--C-:B------:R-:W-:Y:S01]  /*4150*/  @!P1 IMAD.IADD R60, R60, 0x1, -R9.reuse ;  /* 0x000000013c3c9824 */ /* 0x100fe200078e0a09 */
[----:B------:R-:W-:Y:S01]  /*4160*/  IABS R66, R63 ;  /* 0x0000003f00427213 */ /* 0x000fe20000000000 */
[--C-:B------:R-:W-:Y:S01]  /*4170*/  @!P5 IMAD.IADD R56, R56, 0x1, -R9.reuse ;  /* 0x000000013838d824 */ /* 0x100fe200078e0a09 */
[----:B------:R-:W-:Y:S01]  /*4180*/  ISETP.GT.U32.AND P1, PT, R9, R64, PT ;  /* 0x000000400900720c */ /* 0x000fe20003f24070 */
[----:B------:R-:W-:Y:S01]  /*4190*/  VIADD R55, R14, 0x4c ;  /* 0x0000004c0e377836 */ /* 0x000fe20000000000 */
[----:B------:R-:W-:Y:S01]  /*41a0*/  ISETP.GE.AND P5, PT, R63, RZ, PT ;  /* 0x000000ff3f00720c */ /* 0x000fe20003fa6270 */
[--C-:B------:R-:W-:Y:S01]  /*41b0*/  @!P0 IMAD.IADD R54, R54, 0x1, -R9.reuse ;  /* 0x0000000136368824 */ /* 0x100fe200078e0a09 */
[----:B------:R-:W-:Y:S01]  /*41c0*/  ISETP.GE.AND P0, PT, R58, RZ, PT ;  /* 0x000000ff3a00720c */ /* 0x000fe20003f06270 */
[----:B------:R-:W-:Y:S01]  /*41d0*/  VIADD R59, R14, 0x48 ;  /* 0x000000480e3b7836 */ /* 0x000fe20000000000 */
[----:B------:R-:W-:Y:S01]  /*41e0*/  IABS R68, R55 ;  /* 0x0000003700447213 */ /* 0x000fe20000000000 */
[----:B------:R-:W-:Y:S01]  /*41f0*/  @!P6 IMAD.IADD R62, R62, 0x1, -R9 ;  /* 0x000000013e3ee824 */ /* 0x000fe200078e0a09 */
[----:B------:R-:W-:Y:S01]  /*4200*/  ISETP.GE.AND P6, PT, R55, RZ, PT ;  /* 0x000000ff3700720c */ /* 0x000fe20003fc6270 */
[----:B------:R-:W-:Y:S01]  /*4210*/  IMAD.MOV.U32 R58, RZ, RZ, R56 ;  /* 0x000000ffff3a7224 */ /* 0x000fe200078e0038 */
[----:B------:R-:W-:Y:S01]  /*4220*/  IABS R70, R59 ;  /* 0x0000003b00467213 */ /* 0x000fe20000000000 */
[----:B------:R-:W-:-:S04]  /*4230*/  IMAD.HI.U32 R57, R3, R66, RZ ;  /* 0x0000004203397227 */ /* 0x000fc800078e00ff */
[----:B------:R-:W-:Y:S01]  /*4240*/  @!P2 IMAD.MOV R58, RZ, RZ, -R58 ;  /* 0x000000ffff3aa224 */ /* 0x000fe200078e0a3a */
[----:B------:R-:W-:Y:S01]  /*4250*/  ISETP.GT.U32.AND P2, PT, R9, R62, PT ;  /* 0x0000003e0900720c */ /* 0x000fe20003f44070 */
[----:B------:R-:W-:Y:S02]  /*4260*/  IMAD.MOV R57, RZ, RZ, -R57 ;  /* 0x000000ffff397224 */ /* 0x000fe400078e0a39 */
[----:B------:R-:W-:-:S04]  /*4270*/  IMAD.HI.U32 R55, R3, R68, RZ ;  /* 0x0000004403377227 */ /* 0x000fc800078e00ff */
[----:B------:R-:W-:-:S04]  /*4280*/  IMAD.HI.U32 R56, R3, R70, RZ ;  /* 0x0000004603387227 */ /* 0x000fc800078e00ff */
[----:B------:R-:W-:Y:S02]  /*4290*/  @!P1 IMAD.IADD R64, R64, 0x1, -R9 ;  /* 0x0000000140409824 */ /* 0x000fe400078e0a09 */
[C---:B------:R-:W-:Y:S02]  /*42a0*/  IMAD R66, R9.reuse, R57, R66 ;  /* 0x0000003909427224 */ /* 0x040fe400078e0242 */
[----:B------:R-:W-:Y:S01]  /*42b0*/  IMAD.MOV R55, RZ, RZ, -R55 ;  /* 0x000000ffff377224 */ /* 0x000fe200078e0a37 */
[C---:B------:R-:W-:Y:S01]  /*42c0*/  ISETP.GT.U32.AND P1, PT, R9.reuse, R64, PT ;  /* 0x000000400900720c */ /* 0x040fe20003f24070 */
[----:B------:R-:W-:Y:S02]  /*42d0*/  IMAD.MOV R57, RZ, RZ, -R56 ;  /* 0x000000ffff397224 */ /* 0x000fe400078e0a38 */
[----:B------:R-:W-:Y:S01]  /*42e0*/  @!P0 IMAD.MOV R60, RZ, RZ, -R60 ;  /* 0x000000ffff3c8224 */ /* 0x000fe200078e0a3c */
[C---:B------:R-:W-:Y:S01]  /*42f0*/  ISETP.GT.U32.AND P0, PT, R9.reuse, R66, PT ;  /* 0x000000420900720c */ /* 0x040fe20003f04070 */
[----:B------:R-:W-:-:S02]  /*4300*/  IMAD R56, R9, R55, R68 ;  /* 0x0000003709387224 */ /* 0x000fc400078e0244 */
[--C-:B------:R-:W-:Y:S02]  /*4310*/  @!P2 IMAD.IADD R62, R62, 0x1, -R9.reuse ;  /* 0x000000013e3ea824 */ /* 0x100fe400078e0a09 */
[C---:B------:R-:W-:Y:S01]  /*4320*/  IMAD R70, R9.reuse, R57, R70 ;  /* 0x0000003909467224 */ /* 0x040fe200078e0246 */
[----:B------:R-:W-:Y:S01]  /*4330*/  ISETP.GT.U32.AND P2, PT, R9, R56, PT ;  /* 0x000000380900720c */ /* 0x000fe20003f44070 */
[----:B------:R-:W-:Y:S02]  /*4340*/  VIADD R63, R14, 0x40 ;  /* 0x000000400e3f7836 */ /* 0x000fe40000000000 */
[----:B------:R-:W-:Y:S01]  /*4350*/  @!P3 IMAD.MOV R54, RZ, RZ, -R54 ;  /* 0x000000ffff36b224 */ /* 0x000fe200078e0a36 */
[----:B------:R-:W-:Y:S01]  /*4360*/  ISETP.GE.AND P3, PT, R61, RZ, PT ;  /* 0x000000ff3d00720c */ /* 0x000fe20003f66270 */
[--C-:B------:R-:W-:Y:S01]  /*4370*/  @!P1 IMAD.IADD R64, R64, 0x1, -R9.reuse ;  /* 0x0000000140409824 */ /* 0x100fe200078e0a09 */
[----:B------:R-:W-:Y:S01]  /*4380*/  ISETP.GT.U32.AND P1, PT, R9, R70, PT ;  /* 0x000000460900720c */ /* 0x000fe20003f24070 */
[----:B------:R-:W-:Y:S01]  /*4390*/  VIADD R61, R14, 0x44 ;  /* 0x000000440e3d7836 */ /* 0x000fe20000000000 */
[----:B------:R-:W-:Y:S01]  /*43a0*/  IABS R74, R63 ;  /* 0x0000003f004a7213 */ /* 0x000fe20000000000 */
[--C-:B------:R-:W-:Y:S01]  /*43b0*/  @!P0 IMAD.IADD R66, R66, 0x1, -R9.reuse ;  /* 0x0000000142428824 */ /* 0x100fe200078e0a09 */
[----:B------:R-:W-:Y:S01]  /*43c0*/  ISETP.GE.AND P0, PT, R59, RZ, PT ;  /* 0x000000ff3b00720c */ /* 0x000fe20003f06270 */
[----:B------:R-:W-:Y:S01]  /*43d0*/  VIADD R65, R14, 0x3c ;  /* 0x0000003c0e417836 */ /* 0x000fe20000000000 */
[----:B------:R-:W-:Y:S01]  /*43e0*/  IABS R72, R61 ;  /* 0x0000003d00487213 */ /* 0x000fe20000000000 */
[----:B------:R-:W-:Y:S01]  /*43f0*/  @!P2 IMAD.IADD R56, R56, 0x1, -R9 ;  /* 0x000000013838a824 */ /* 0x000fe200078e0a09 */
[----:B------:R-:W-:Y:S01]  /*4400*/  ISETP.GT.U32.AND P2, PT, R9, R66, PT ;  /* 0x000000420900720c */ /* 0x000fe20003f44070 */
[----:B------:R-:W-:Y:S01]  /*4410*/  IMAD.HI.U32 R57, R3, R74, RZ ;  /* 0x0000004a03397227 */ /* 0x000fe200078e00ff */
[----:B------:R-:W-:-:S03]  /*4420*/  IABS R76, R65 ;  /* 0x00000041004c7213 */ /* 0x000fc60000000000 */
[----:B------:R-:W-:-:S04]  /*4430*/  IMAD.HI.U32 R55, R3, R72, RZ ;  /* 0x0000004803377227 */ /* 0x000fc800078e00ff */
[----:B------:R-:W-:Y:S02]  /*4440*/  IMAD.MOV R57, RZ, RZ, -R57 ;  /* 0x000000ffff397224 */ /* 0x000fe400078e0a39 */
[----:B------:R-:W-:Y:S01]  /*4450*/  @!P1 IMAD.IADD R70, R70, 0x1, -R9 ;  /* 0x0000000146469824 */ /* 0x000fe200078e0a09 */
[C---:B------:R-:W-:Y:S01]  /*4460*/  ISETP.GT.U32.AND P1, PT, R9.reuse, R56, PT ;  /* 0x000000380900720c */ /* 0x040fe20003f24070 */
[----:B------:R-:W-:Y:S02]  /*4470*/  IMAD.MOV R55, RZ, RZ, -R55 ;  /* 0x000000ffff377224 */ /* 0x000fe400078e0a37 */
[C---:B------:R-:W-:Y:S02]  /*4480*/  IMAD R74, R9.reuse, R57, R74 ;  /* 0x00000039094a7224 */ /* 0x040fe400078e024a */
[----:B------:R-:W-:Y:S01]  /*4490*/  @!P4 IMAD.MOV R62, RZ, RZ, -R62 ;  /* 0x000000ffff3ec224 */ /* 0x000fe200078e0a3e */
[C---:B------:R-:W-:Y:S01]  /*44a0*/  ISETP.GT.U32.AND P4, PT, R9.reuse, R70, PT ;  /* 0x000000460900720c */ /* 0x040fe20003f84070 */
[----:B------:R-:W-:-:S02]  /*44b0*/  IMAD R72, R9, R55, R72 ;  /* 0x0000003709487224 */ /* 0x000fc400078e0248 */
[----:B------:R-:W-:Y:S01]  /*44c0*/  @!P2 IMAD.IADD R66, R66, 0x1, -R9 ;  /* 0x000000014242a824 */ /* 0x000fe200078e0a09 */
[----:B------:R-:W-:Y:S01]  /*44d0*/  ISETP.GT.U32.AND P2, PT, R9, R74, PT ;  /* 0x0000004a0900720c */ /* 0x000fe20003f44070 */
[----:B------:R-:W-:-:S04]  /*44e0*/  IMAD.HI.U32 R55, R3, R76, RZ ;  /* 0x0000004c03377227 */ /* 0x000fc800078e00ff */
[----:B------:R-:W-:Y:S02]  /*44f0*/  VIADD R57, R14, 0x38 ;  /* 0x000000380e397836 */ /* 0x000fe40000000000 */
[----:B------:R-:W-:Y:S02]  /*4500*/  IMAD.MOV R55, RZ, RZ, -R55 ;  /* 0x000000ffff377224 */ /* 0x000fe400078e0a37 */
[----:B------:R-:W-:Y:S01]  /*4510*/  @!P3 IMAD.MOV R64, RZ, RZ, -R64 ;  /* 0x000000ffff40b224 */ /* 0x000fe200078e0a40 */
[C---:B------:R-:W-:Y:S01]  /*4520*/  ISETP.GT.U32.AND P3, PT, R9.reuse, R72, PT ;  /* 0x000000480900720c */ /* 0x040fe20003f64070 */
[C---:B------:R-:W-:Y:S01]  /*4530*/  IMAD R76, R9.reuse, R55, R76 ;  /* 0x00000037094c7224 */ /* 0x040fe200078e024c */
[----:B------:R-:W-:Y:S01]  /*4540*/  IABS R80, R57 ;  /* 0x0000003900507213 */ /* 0x000fe20000000000 */
[--C-:B------:R-:W-:Y:S02]  /*4550*/  @!P4 IMAD.IADD R70, R70, 0x1, -R9.reuse ;  /* 0x000000014646c824 */ /* 0x100fe400078e0a09 */
[----:B------:R-:W-:Y:S01]  /*4560*/  VIADD R59, R14, 0x34 ;  /* 0x000000340e3b7836 */ /* 0x000fe20000000000 */
[----:B------:R-:W-:Y:S01]  /*4570*/  ISETP.GT.U32.AND P4, PT, R9, R76, PT ;  /* 0x0000004c0900720c */ /* 0x000fe20003f84070 */
[----:B------:R-:W-:-:S02]  /*4580*/  @!P2 IMAD.IADD R74, R74, 0x1, -R9 ;  /* 0x000000014a4aa824 */ /* 0x000fc400078e0a09 */
[----:B------:R-:W-:Y:S01]  /*4590*/  IMAD.HI.U32 R55, R3, R80, RZ ;  /* 0x0000005003377227 */ /* 0x000fe200078e00ff */
[----:B------:R-:W-:-:S03]  /*45a0*/  IABS R78, R59 ;  /* 0x0000003b004e7213 */ /* 0x000fc60000000000 */
[----:B------:R-:W-:Y:S01]  /*45b0*/  @!P5 IMAD.MOV R66, RZ, RZ, -R66 ;  /* 0x000000ffff42d224 */ /* 0x000fe200078e0a42 */
[----:B------:R-:W-:Y:S01]  /*45c0*/  ISETP.GT.U32.AND P5, PT, R9, R74, PT ;  /* 0x0000004a0900720c */ /* 0x000fe20003fa4070 */
[----:B------:R-:W-:Y:S02]  /*45d0*/  IMAD.MOV R55, RZ, RZ, -R55 ;  /* 0x000000ffff377224 */ /* 0x000fe400078e0a37 */
[----:B------:R-:W-:Y:S01]  /*45e0*/  @!P3 IMAD.IADD R72, R72, 0x1, -R9 ;  /* 0x000000014848b824 */ /* 0x000fe200078e0a09 */
[----:B------:R-:W-:Y:S01]  /*45f0*/  ISETP.GE.AND P3, PT, R63, RZ, PT ;  /* 0x000000ff3f00720c */ /* 0x000fe20003f66270 */
[----:B------:R-:W-:Y:S02]  /*4600*/  IMAD R80, R9, R55, R80 ;  /* 0x0000003709507224 */ /* 0x000fe400078e0250 */
[----:B------:R-:W-:Y:S01]  /*4610*/  IMAD.HI.U32 R55, R3, R78, RZ ;  /* 0x0000004e03377227 */ /* 0x000fe200078e00ff */
[----:B------:R-:W-:-:S03]  /*4620*/  ISETP.GT.U32.AND P2, PT, R9, R72, PT ;  /* 0x000000480900720c */ /* 0x000fc60003f44070 */
[--C-:B------:R-:W-:Y:S01]  /*4630*/  @!P1 IMAD.IADD R56, R56, 0x1, -R9.reuse ;  /* 0x0000000138389824 */ /* 0x100fe200078e0a09 */
[----:B------:R-:W-:Y:S01]  /*4640*/  ISETP.GE.AND P1, PT, R61, RZ, PT ;  /* 0x000000ff3d00720c */ /* 0x000fe20003f26270 */
[----:B------:R-:W-:Y:S02]  /*4650*/  @!P4 IMAD.IADD R76, R76, 0x1, -R9 ;  /* 0x000000014c4cc824 */ /* 0x000fe400078e0a09 */
[----:B------:R-:W-:Y:S02]  /*4660*/  IMAD.MOV R55, RZ, RZ, -R55 ;  /* 0x000000ffff377224 */ /* 0x000fe400078e0a37 */
[----:B------:R-:W-:Y:S01]  /*4670*/  @!P0 IMAD.MOV R70, RZ, RZ, -R70 ;  /* 0x000000ffff468224 */ /* 0x000fe200078e0a46 */
[C---:B------:R-:W-:Y:S01]  /*4680*/  ISETP.GT.U32.AND P0, PT, R9.reuse, R80, PT ;  /* 0x000000500900720c */ /* 0x040fe20003f04070 */
[----:B------:R-:W-:Y:S01]  /*4690*/  IMAD.MOV.U32 R68, RZ, RZ, R56 ;  /* 0x000000ffff447224 */ /* 0x000fe200078e0038 */
[----:B------:R-:W-:Y:S01]  /*46a0*/  ISETP.GT.U32.AND P4, PT, R9, R76, PT ;  /* 0x0000004c0900720c */ /* 0x000fe20003f84070 */
[----:B------:R-:W-:Y:S01]  /*46b0*/  @!P5 IMAD.IADD R74, R74, 0x1, -R9 ;  /* 0x000000014a4ad824 */ /* 0x000fe200078e0a09 */
[----:B------:R-:W-:Y:S01]  /*46c0*/  ISETP.GE.AND P5, PT, R59, RZ, PT ;  /* 0x000000ff3b00720c */ /* 0x000fe20003fa6270 */
[----:B------:R-:W-:-:S02]  /*46d0*/  IMAD R56, R9, R55, R78 ;  /* 0x0000003709387224 */ /* 0x000fc400078e024e */
[----:B------:R-:W-:Y:S02]  /*46e0*/  @!P3 IMAD.MOV R74, RZ, RZ, -R74 ;  /* 0x000000ffff4ab224 */ /* 0x000fe400078e0a4a */
[----:B------:R-:W-:Y:S01]  /*46f0*/  VIADD R55, R14, 0x30 ;  /* 0x000000300e377836 */ /* 0x000fe20000000000 */
[----:B------:R-:W-:Y:S01]  /*4700*/  ISETP.GT.U32.AND P3, PT, R9, R56, PT ;  /* 0x000000380900720c */ /* 0x000fe20003f64070 */
[--C-:B------:R-:W-:Y:S01]  /*4710*/  @!P2 IMAD.IADD R72, R72, 0x1, -R9.reuse ;  /* 0x000000014848a824 */ /* 0x100fe200078e0a09 */
[----:B------:R-:W-:Y:S01]  /*4720*/  ISETP.GE.AND P2, PT, R57, RZ, PT ;  /* 0x000000ff3900720c */ /* 0x000fe20003f46270 */
        /* <DEDUP_REMOVED lines=8> */
[----:B------:R-:W-:Y:S02]  /*47b0*/  @!P3 IMAD.IADD R56, R56, 0x1, -R9 ;  /* 0x000000013838b824 */ /* 0x000fe400078e0a09 */
[----:B------:R-:W-:Y:S02]  /*47c0*/  IMAD.MOV R55, RZ, RZ, -R55 ;  /* 0x000000ffff377224 */ /* 0x000fe400078e0a37 */
[----:B------:R-:W-:Y:S01]  /*47d0*/  IMAD.MOV.U32 R78, RZ, RZ, R76 ;  /* 0x000000ffff4e7224 */ /* 0x000fe200078e004c */
[C---:B------:R-:W-:Y:S01]  /*47e0*/  ISETP.GT.U32.AND P3, PT, R9.reuse, R56, PT ;  /* 0x000000380900720c */ /* 0x040fe20003f64070 */
[----:B------:R-:W-:Y:S02]  /*47f0*/  IMAD R76, R9, R55, R82 ;  /* 0x00000037094c7224 */ /* 0x000fe400078e0252 */
[----:B------:R-:W-:-:S04]  /*4800*/  IMAD.HI.U32 R55, R3, R86, RZ ;  /* 0x0000005603377227 */ /* 0x000fc800078e00ff */
[----:B------:R-:W-:Y:S02]  /*4810*/  @!P0 IMAD.IADD R80, R80, 0x1, -R9 ;  /* 0x0000000150508824 */ /* 0x000fe400078e0a09 */
[----:B------:R-:W-:Y:S02]  /*4820*/  IMAD.MOV R55, RZ, RZ, -R55 ;  /* 0x000000ffff377224 */ /* 0x000fe400078e0a37 */
[----:B------:R-:W-:Y:S01]  /*4830*/  @!P2 IMAD.MOV R80, RZ, RZ, -R80 ;  /* 0x000000ffff50a224 */ /* 0x000fe200078e0a50 */
[C---:B------:R-:W-:Y:S01]  /*4840*/  ISETP.GT.U32.AND P2, PT, R9.reuse, R76, PT ;  /* 0x0000004c0900720c */ /* 0x040fe20003f44070 */
[C---:B------:R-:W-:Y:S02]  /*4850*/  IMAD R86, R9.reuse, R55, R86 ;  /* 0x0000003709567224 */ /* 0x040fe400078e0256 */
[----:B------:R-:W-:Y:S02]  /*4860*/  @!P3 IMAD.IADD R56, R56, 0x1, -R9 ;  /* 0x000000013838b824 */ /* 0x000fe400078e0a09 */
[----:B------:R-:W-:Y:S01]  /*4870*/  @!P6 IMAD.MOV R68, RZ, RZ, -R68 ;  /* 0x000000ffff44e224 */ /* 0x000fe200078e0a44 */
[----:B------:R-:W-:Y:S01]  /*4880*/  ISETP.GT.U32.AND P3, PT, R9, R86, PT ;  /* 0x000000560900720c */ /* 0x000fe20003f64070 */
[C---:B------:R-:W-:Y:S01]  /*4890*/  VIADD R59, R14.reuse, 0x28 ;  /* 0x000000280e3b7836 */ /* 0x040fe20000000000 */
[----:B------:R-:W-:Y:S01]  /*48a0*/  ISETP.GE.AND P6, PT, R65, RZ, PT ;  /* 0x000000ff4100720c */ /* 0x000fe20003fc6270 */
[----:B------:R-:W-:-:S02]  /*48b0*/  VIADD R61, R14, 0x24 ;  /* 0x000000240e3d7836 */ /* 0x000fc40000000000 */
[----:B------:R-:W-:Y:S01]  /*48c0*/  @!P1 IMAD.MOV R72, RZ, RZ, -R72 ;  /* 0x000000ffff489224 */ /* 0x000fe200078e0a48 */
[----:B------:R-:W-:Y:S01]  /*48d0*/  IABS R88, R59 ;  /* 0x0000003b00587213 */ /* 0x000fe20000000000 */
[--C-:B------:R-:W-:Y:S01]  /*48e0*/  @!P2 IMAD.IADD R76, R76, 0x1, -R9.reuse ;  /* 0x000000014c4ca824 */ /* 0x100fe200078e0a09 */
[----:B------:R-:W-:Y:S01]  /*48f0*/  ISETP.GE.AND P1, PT, R57, RZ, PT ;  /* 0x000000ff3900720c */ /* 0x000fe20003f26270 */
[----:B------:R-:W-:Y:S01]  /*4900*/  VIADD R65, R14, 0x20 ;  /* 0x000000200e417836 */ /* 0x000fe20000000000 */
[----:B------:R-:W-:Y:S01]  /*4910*/  IABS R90, R61 ;  /* 0x0000003d005a7213 */ /* 0x000fe20000000000 */
[----:B------:R-:W-:Y:S01]  /*4920*/  IMAD.HI.U32 R57, R3, R88, RZ ;  /* 0x0000005803397227 */ /* 0x000fe200078e00ff */
[----:B------:R-:W-:Y:S02]  /*4930*/  ISETP.GT.U32.AND P2, PT, R9, R76, PT ;  /* 0x0000004c0900720c */ /* 0x000fe40003f44070 */
[----:B------:R-:W-:Y:S01]  /*4940*/  IABS R92, R65 ;  /* 0x00000041005c7213 */ /* 0x000fe20000000000 */
[----:B------:R-:W-:Y:S01]  /*4950*/  @!P3 IMAD.IADD R86, R86, 0x1, -R9 ;  /* 0x000000015656b824 */ /* 0x000fe200078e0a09 */
[----:B------:R-:W-:Y:S01]  /*4960*/  ISETP.GE.AND P0, PT, R61, RZ, PT ;  /* 0x000000ff3d00720c */ /* 0x000fe20003f06270 */
[----:B------:R-:W-:Y:S01]  /*4970*/  @!P6 IMAD.MOV R78, RZ, RZ, -R78 ;  /* 0x000000ffff4ee224 */ /* 0x000fe200078e0a4e */
[----:B------:R-:W-:Y:S01]  /*4980*/  ISETP.GE.AND P6, PT, R59, RZ, PT ;  /* 0x000000ff3b00720c */ /* 0x000fe20003fc6270 */
[----:B------:R-:W-:Y:S01]  /*4990*/  IMAD.HI.U32 R59, R3, R90, RZ ;  /* 0x0000005a033b7227 */ /* 0x000fe200078e00ff */
[----:B------:R-:W-:-:S03]  /*49a0*/  ISETP.GT.U32.AND P3, PT, R9, R86, PT ;  /* 0x000000560900720c */ /* 0x000fc60003f64070 */
[----:B------:R-:W-:Y:S02]  /*49b0*/  IMAD.MOV R57, RZ, RZ, -R57 ;  /* 0x000000ffff397224 */ /* 0x000fe400078e0a39 */
[----:B------:R-:W-:Y:S02]  /*49c0*/  IMAD.MOV R59, RZ, RZ, -R59 ;  /* 0x000000ffff3b7224 */ /* 0x000fe400078e0a3b */
[C---:B------:R-:W-:Y:S02]  /*49d0*/  IMAD R88, R9.reuse, R57, R88 ;  /* 0x0000003909587224 */ /* 0x040fe400078e0258 */
[C---:B------:R-:W-:Y:S02]  /*49e0*/  IMAD R90, R9.reuse, R59, R90 ;  /* 0x0000003b095a7224 */ /* 0x040fe400078e025a */
[--C-:B------:R-:W-:Y:S01]  /*49f0*/  @!P2 IMAD.IADD R76, R76, 0x1, -R9.reuse ;  /* 0x000000014c4ca824 */ /* 0x100fe200078e0a09 */
[C---:B------:R-:W-:Y:S01]  /*4a00*/  ISETP.GT.U32.AND P2, PT, R9.reuse, R88, PT ;  /* 0x000000580900720c */ /* 0x040fe20003f44070 */
[----:B------:R-:W-:Y:S01]  /*4a10*/  @!P3 IMAD.IADD R86, R86, 0x1, -R9 ;  /* 0x000000015656b824 */ /* 0x000fe200078e0a09 */
[----:B------:R-:W-:Y:S01]  /*4a20*/  ISETP.GT.U32.AND P3, PT, R9, R90, PT ;  /* 0x0000005a0900720c */ /* 0x000fe20003f64070 */
[----:B------:R-:W-:-:S02]  /*4a30*/  VIADD R69, R14, 0x18 ;  /* 0x000000180e457836 */ /* 0x000fc40000000000 */
[C---:B------:R-:W-:Y:S02]  /*4a40*/  VIADD R71, R14.reuse, 0x14 ;  /* 0x000000140e477836 */ /* 0x040fe40000000000 */
[----:B------:R-:W-:Y:S01]  /*4a50*/  VIADD R67, R14, 0x1c ;  /* 0x0000001c0e437836 */ /* 0x000fe20000000000 */
[----:B------:R-:W-:Y:S01]  /*4a60*/  IABS R96, R69 ;  /* 0x0000004500607213 */ /* 0x000fe20000000000 */
[----:B------:R-:W-:Y:S01]  /*4a70*/  IMAD.MOV.U32 R84, RZ, RZ, R76 ;  /* 0x000000ffff547224 */ /* 0x000fe200078e004c */
[----:B------:R-:W-:Y:S01]  /*4a80*/  IABS R98, R71 ;  /* 0x0000004700627213 */ /* 0x000fe20000000000 */
[----:B------:R-:W-:Y:S01]  /*4a90*/  IMAD.HI.U32 R55, R3, R92, RZ ;  /* 0x0000005c03377227 */ /* 0x000fe200078e00ff */
[----:B------:R-:W-:Y:S02]  /*4aa0*/  IABS R94, R67 ;  /* 0x00000043005e7213 */ /* 0x000fe40000000000 */
[----:B------:R-:W-:Y:S01]  /*4ab0*/  LOP3.LUT R76, R2, 0x40, RZ, 0xc0, !PT ;  /* 0x00000040024c7812 */ /* 0x000fe200078ec0ff */
[--C-:B------:R-:W-:Y:S01]  /*4ac0*/  @!P2 IMAD.IADD R88, R88, 0x1, -R9.reuse ;  /* 0x000000015858a824 */ /* 0x100fe200078e0a09 */
[----:B------:R-:W-:Y:S01]  /*4ad0*/  ISETP.GE.AND P2, PT, R14, RZ, PT ;  /* 0x000000ff0e00720c */ /* 0x000fe20003f46270 */
[----:B------:R-:W-:-:S02]  /*4ae0*/  @!P3 IMAD.IADD R90, R90, 0x1, -R9 ;  /* 0x000000015a5ab824 */ /* 0x000fc400078e0a09 */
[----:B------:R-:W-:Y:S01]  /*4af0*/  IMAD.HI.U32 R59, R3, R96, RZ ;  /* 0x00000060033b7227 */ /* 0x000fe200078e00ff */
[----:B------:R-:W-:-:S03]  /*4b00*/  ISETP.GT.U32.AND P3, PT, R9, R88, PT ;  /* 0x000000580900720c */ /* 0x000fc60003f64070 */
[----:B------:R-:W-:Y:S01]  /*4b10*/  @!P4 IMAD.MOV R84, RZ, RZ, -R84 ;  /* 0x000000ffff54c224 */ /* 0x000fe200078e0a54 */
[----:B------:R-:W-:Y:S01]  /*4b20*/  ISETP.GT.U32.AND P4, PT, R9, R90, PT ;  /* 0x0000005a0900720c */ /* 0x000fe20003f84070 */
[----:B------:R-:W-:Y:S02]  /*4b30*/  IMAD.MOV R63, RZ, RZ, -R55 ;  /* 0x000000ffff3f7224 */ /* 0x000fe400078e0a37 */
[----:B------:R-:W-:-:S04]  /*4b40*/  IMAD.HI.U32 R55, R3, R98, RZ ;  /* 0x0000006203377227 */ /* 0x000fc800078e00ff */
[----:B------:R-:W-:Y:S02]  /*4b50*/  IMAD.MOV R59, RZ, RZ, -R59 ;  /* 0x000000ffff3b7224 */ /* 0x000fe400078e0a3b */
[----:B------:R-:W-:Y:S02]  /*4b60*/  VIADD R73, R14, 0x10 ;  /* 0x000000100e497836 */ /* 0x000fe40000000000 */
[----:B------:R-:W-:-:S03]  /*4b70*/  IMAD.HI.U32 R57, R3, R94, RZ ;  /* 0x0000005e03397227 */ /* 0x000fc600078e00ff */
[----:B------:R-:W-:Y:S01]  /*4b80*/  IABS R100, R73 ;  /* 0x0000004900647213 */ /* 0x000fe20000000000 */
[----:B------:R-:W-:Y:S02]  /*4b90*/  IMAD.MOV R55, RZ, RZ, -R55 ;  /* 0x000000ffff377224 */ /* 0x000fe400078e0a37 */
[C---:B------:R-:W-:Y:S02]  /*4ba0*/  IMAD R96, R9.reuse, R59, R96 ;  /* 0x0000003b09607224 */ /* 0x040fe400078e0260 */
[----:B------:R-:W-:Y:S02]  /*4bb0*/  IMAD.MOV R57, RZ, RZ, -R57 ;  /* 0x000000ffff397224 */ /* 0x000fe400078e0a39 */
[C---:B------:R-:W-:Y:S02]  /*4bc0*/  IMAD R98, R9.reuse, R55, R98 ;  /* 0x0000003709627224 */ /* 0x040fe400078e0262 */
[----:B------:R-:W-:Y:S01]  /*4bd0*/  @!P3 IMAD.IADD R88, R88, 0x1, -R9 ;  /* 0x000000015858b824 */ /* 0x000fe200078e0a09 */
[C---:B------:R-:W-:Y:S01]  /*4be0*/  ISETP.GT.U32.AND P3, PT, R9.reuse, R96, PT ;  /* 0x000000600900720c */ /* 0x040fe20003f64070 */
[----:B------:R-:W-:-:S02]  /*4bf0*/  IMAD R94, R9, R57, R94 ;  /* 0x00000039095e7224 */ /* 0x000fc400078e025e */
[----:B------:R-:W-:Y:S01]  /*4c00*/  @!P4 IMAD.IADD R90, R90, 0x1, -R9 ;  /* 0x000000015a5ac824 */ /* 0x000fe200078e0a09 */
[----:B------:R-:W-:Y:S01]  /*4c10*/  ISETP.GT.U32.AND P4, PT, R9, R98, PT ;  /* 0x000000620900720c */ /* 0x000fe20003f84070 */
[----:B------:R-:W-:-:S04]  /*4c20*/  IMAD.HI.U32 R61, R3, R100, RZ ;  /* 0x00000064033d7227 */ /* 0x000fc800078e00ff */
[C---:B------:R-:W-:Y:S02]  /*4c30*/  IMAD R92, R9.reuse, R63, R92 ;  /* 0x0000003f095c7224 */ /* 0x040fe400078e025c */
[C---:B------:R-:W-:Y:S02]  /*4c40*/  VIADD R57, R14.reuse, 0xc ;  /* 0x0000000c0e397836 */ /* 0x040fe40000000000 */
[----:B------:R-:W-:Y:S02]  /*4c50*/  IMAD.MOV.U32 R82, RZ, RZ, R56 ;  /* 0x000000ffff527224 */ /* 0x000fe400078e0038 */
[----:B------:R-:W-:Y:S01]  /*4c60*/  IMAD.MOV R61, RZ, RZ, -R61 ;  /* 0x000000ffff3d7224 */ /* 0x000fe200078e0a3d */
[----:B------:R-:W-:Y:S01]  /*4c70*/  IABS R56, R57 ;  /* 0x0000003900387213 */ /* 0x000fe20000000000 */
[----:B------:R-:W-:Y:S01]  /*4c80*/  @!P5 IMAD.MOV R82, RZ, RZ, -R82 ;  /* 0x000000ffff52d224 */ /* 0x000fe200078e0a52 */
[----:B------:R-:W-:Y:S01]  /*4c90*/  ISETP.GT.U32.AND P5, PT, R9, R92, PT ;  /* 0x0000005c0900720c */ /* 0x000fe20003fa4070 */
[----:B------:R-:W-:-:S02]  /*4ca0*/  VIADD R59, R14, 0x8 ;  /* 0x000000080e3b7836 */ /* 0x000fc40000000000 */
[C---:B------:R-:W-:Y:S02]  /*4cb0*/  IMAD R100, R9.reuse, R61, R100 ;  /* 0x0000003d09647224 */ /* 0x040fe400078e0264 */
[----:B------:R-:W-:Y:S01]  /*4cc0*/  @!P1 IMAD.MOV R86, RZ, RZ, -R86 ;  /* 0x000000ffff569224 */ /* 0x000fe200078e0a56 */
[----:B------:R-:W-:Y:S01]  /*4cd0*/  ISETP.GT.U32.AND P1, PT, R9, R94, PT ;  /* 0x0000005e0900720c */ /* 0x000fe20003f24070 */
[----:B------:R-:W-:Y:S01]  /*4ce0*/  VIADD R61, R14, 0x4 ;  /* 0x000000040e3d7836 */ /* 0x000fe20000000000 */
[----:B------:R-:W-:Y:S01]  /*4cf0*/  IABS R104, R59 ;  /* 0x0000003b00687213 */ /* 0x000fe20000000000 */
[----:B------:R-:W-:Y:S02]  /*4d00*/  @!P3 IMAD.IADD R96, R96, 0x1, -R9 ;  /* 0x000000016060b824 */ /* 0x000fe400078e0a09 */
[----:B------:R-:W-:Y:S01]  /*4d10*/  IMAD.HI.U32 R14, R3, R56, RZ ;  /* 0x00000038030e7227 */ /* 0x000fe200078e00ff */
[----:B------:R-:W-:-:S03]  /*4d20*/  IABS R106, R61 ;  /* 0x0000003d006a7213 */ /* 0x000fc60000000000 */
[----:B------:R-:W-:Y:S01]  /*4d30*/  @!P4 IMAD.IADD R98, R98, 0x1, -R9 ;  /* 0x000000016262c824 */ /* 0x000fe200078e0a09 */
[----:B------:R-:W-:Y:S01]  /*4d40*/  ISETP.GT.U32.AND P4, PT, R9, R96, PT ;  /* 0x000000600900720c */ /* 0x000fe20003f84070 */
[----:B------:R-:W-:Y:S02]  /*4d50*/  IMAD.MOV R55, RZ, RZ, -R14 ;  /* 0x000000ffff377224 */ /* 0x000fe400078e0a0e */
[----:B------:R-:W-:-:S04]  /*4d60*/  IMAD.HI.U32 R14, R3, R104, RZ ;  /* 0x00000068030e7227 */ /* 0x000fc800078e00ff */
[--C-:B------:R-:W-:Y:S01]  /*4d70*/  @!P5 IMAD.IADD R92, R92, 0x1, -R9.reuse ;  /* 0x000000015c5cd824 */ /* 0x100fe200078e0a09 */
[C---:B------:R-:W-:Y:S01]  /*4d80*/  ISETP.GT.U32.AND P5, PT, R9.reuse, R100, PT ;  /* 0x000000640900720c */ /* 0x040fe20003fa4070 */
[----:B------:R-:W-:Y:S02]  /*4d90*/  IMAD.MOV R14, RZ, RZ, -R14 ;  /* 0x000000ffff0e7224 */ /* 0x000fe400078e0a0e */
[----:B------:R-:W-:Y:S01]  /*4da0*/  @!P1 IMAD.IADD R94, R94, 0x1, -R9 ;  /* 0x000000015e5e9824 */ /* 0x000fe200078e0a09 */
[C---:B------:R-:W-:Y:S01]  /*4db0*/  ISETP.GT.U32.AND P1, PT, R9.reuse, R92, PT ;  /* 0x0000005c0900720c */ /* 0x040fe20003f24070 */
[----:B------:R-:W-:Y:S01]  /*4dc0*/  @!P6 IMAD.MOV R88, RZ, RZ, -R88 ;  /* 0x000000ffff58e224 */ /* 0x000fe200078e0a58 */
[C---:B------:R-:W-:Y:S01]  /*4dd0*/  ISETP.GT.U32.AND P6, PT, R9.reuse, R98, PT ;  /* 0x000000620900720c */ /* 0x040fe20003fc4070 */
[C---:B------:R-:W-:Y:S01]  /*4de0*/  IMAD R56, R9.reuse, R55, R56 ;  /* 0x0000003709387224 */ /* 0x040fe200078e0238 */
[C---:B------:R-:W-:Y:S01]  /*4df0*/  ISETP.GT.U32.AND P3, PT, R9.reuse, R94, PT ;  /* 0x0000005e0900720c */ /* 0x040fe20003f64070 */
[----:B------:R-:W-:Y:S01]  /*4e00*/  IMAD R104, R9, R14, R104 ;  /* 0x0000000e09687224 */ /* 0x000fe200078e0268 */
[----:B------:R-:W-:Y:S01]  /*4e10*/  SHF.R.S32.HI R14, RZ, 0x6, R2 ;  /* 0x00000006ff0e7819 */ /* 0x000fe20000011402 */
[----:B------:R-:W-:-:S03]  /*4e20*/  IMAD.HI.U32 R55, R3, R106, RZ ;  /* 0x0000006a03377227 */ /* 0x000fc600078e00ff */
[----:B------:R-:W-:Y:S01]  /*4e30*/  SGXT R14, R14, 0x1 ;  /* 0x000000010e0e781a */ /* 0x000fe20000000200 */
[----:B------:R-:W-:Y:S01]  /*4e40*/  @!P4 IMAD.IADD R96, R96, 0x1, -R9 ;  /* 0x000000016060c824 */ /* 0x000fe200078e0a09 */
[----:B------:R-:W-:Y:S01]  /*4e50*/  ISETP.GT.U32.AND P4, PT, R9, R104, PT ;  /* 0x000000680900720c */ /* 0x000fe20003f84070 */
[----:B------:R-:W-:Y:S02]  /*4e60*/  IMAD.MOV R55, RZ, RZ, -R55 ;  /* 0x000000ffff377224 */ /* 0x000fe400078e0a37 */
[----:B------:R-:W-:-:S04]  /*4e70*/  IMAD.HI.U32 R3, R3, R108, RZ ;  /* 0x0000006c03037227 */ /* 0x000fc800078e00ff */
[C---:B------:R-:W-:Y:S02]  /*4e80*/  IMAD R106, R9.reuse, R55, R106 ;  /* 0x00000037096a7224 */ /* 0x040fe400078e026a */
[----:B------:R-:W-:Y:S02]  /*4e90*/  IMAD.MOV R3, RZ, RZ, -R3 ;  /* 0x000000ffff037224 */ /* 0x000fe400078e0a03 */
[--C-:B------:R-:W-:Y:S02]  /*4ea0*/  @!P5 IMAD.IADD R100, R100, 0x1, -R9.reuse ;  /* 0x000000016464d824 */ /* 0x100fe400078e0a09 */
[--C-:B------:R-:W-:Y:S01]  /*4eb0*/  @!P1 IMAD.IADD R92, R92, 0x1, -R9.reuse ;  /* 0x000000015c5c9824 */ /* 0x100fe200078e0a09 */
[C---:B------:R-:W-:Y:S01]  /*4ec0*/  ISETP.GT.U32.AND P1, PT, R9.reuse, R56, PT ;  /* 0x000000380900720c */ /* 0x040fe20003f24070 */
[--C-:B------:R-:W-:Y:S01]  /*4ed0*/  @!P6 IMAD.IADD R98, R98, 0x1, -R9.reuse ;  /* 0x000000016262e824 */ /* 0x100fe200078e0a09 */
[C---:B------:R-:W-:Y:S01]  /*4ee0*/  ISETP.GT.U32.AND P6, PT, R9.reuse, R106, PT ;  /* 0x0000006a0900720c */ /* 0x040fe20003fc4070 */
[C---:B------:R-:W-:Y:S01]  /*4ef0*/  IMAD R108, R9.reuse, R3, R108 ;  /* 0x00000003096c7224 */ /* 0x040fe200078e026c */
[----:B------:R-:W-:Y:S01]  /*4f00*/  ISETP.GT.U32.AND P5, PT, R9, R100, PT ;  /* 0x000000640900720c */ /* 0x000fe20003fa4070 */
[--C-:B------:R-:W-:Y:S01]  /*4f10*/  @!P3 IMAD.IADD R94, R94, 0x1, -R9.reuse ;  /* 0x000000015e5eb824 */ /* 0x100fe200078e0a09 */
[----:B------:R-:W-:Y:S01]  /*4f20*/  ISETP.GE.AND P3, PT, R65, RZ, PT ;  /* 0x000000ff4100720c */ /* 0x000fe20003f66270 */
[----:B------:R-:W-:Y:S01]  /*4f30*/  @!P4 IMAD.IADD R104, R104, 0x1, -R9 ;  /* 0x000000016868c824 */ /* 0x000fe200078e0a09 */
[----:B------:R-:W-:Y:S01]  /*4f40*/  ISETP.GT.U32.AND P4, PT, R9, R108, PT ;  /* 0x0000006c0900720c */ /* 0x000fe20003f84070 */
[----:B------:R-:W-:Y:S01]  /*4f50*/  @!P0 IMAD.MOV R90, RZ, RZ, -R90 ;  /* 0x000000ffff5a8224 */ /* 0x000fe200078e0a5a */
[----:B------:R-:W-:-:S02]  /*4f60*/  ISETP.GE.AND P0, PT, R69, RZ, PT ;  /* 0x000000ff4500720c */ /* 0x000fc40003f06270 */
[----:B------:R-:W-:Y:S01]  /*4f70*/  SHF.R.S32.HI R3, RZ, 0x1f, R0 ;  /* 0x0000001fff037819 */ /* 0x000fe20000011400 */
[--C-:B------:R-:W-:Y:S02]  /*4f80*/  @!P1 IMAD.IADD R56, R56, 0x1, -R9.reuse ;  /* 0x0000000138389824 */ /* 0x100fe400078e0a09 */
[--C-:B------:R-:W-:Y:S01]  /*4f90*/  @!P6 IMAD.IADD R106, R106, 0x1, -R9.reuse ;  /* 0x000000016a6ae824 */ /* 0x100fe200078e0a09 */
[----:B------:R-:W-:Y:S01]  /*4fa0*/  LEA.HI R0, R3, R0, RZ, 0x5 ;  /* 0x0000000003007211 */ /* 0x000fe200078f28ff */
[--C-:B------:R-:W-:Y:S01]  /*4fb0*/  @!P5 IMAD.IADD R100, R100, 0x1, -R9.reuse ;  /* 0x000000016464d824 */ /* 0x100fe200078e0a09 */
[----:B------:R-:W-:Y:S01]  /*4fc0*/  ISETP.GE.AND P5, PT, R67, RZ, PT ;  /* 0x000000ff4300720c */ /* 0x000fe20003fa6270 */
[----:B------:R-:W-:Y:S01]  /*4fd0*/  @!P3 IMAD.MOV R92, RZ, RZ, -R92 ;  /* 0x000000ffff5cb224 */ /* 0x000fe200078e0a5c */
[C---:B------:R-:W-:Y:S01]  /*4fe0*/  ISETP.GT.U32.AND P1, PT, R9.reuse, R56, PT ;  /* 0x000000380900720c */ /* 0x040fe20003f24070 */
[----:B------:R-:W-:Y:S01]  /*4ff0*/  @!P4 IMAD.IADD R108, R108, 0x1, -R9 ;  /* 0x000000016c6cc824 */ /* 0x000fe200078e0a09 */
[C---:B------:R-:W-:Y:S01]  /*5000*/  ISETP.GT.U32.AND P3, PT, R9.reuse, R104, PT ;  /* 0x000000680900720c */ /* 0x040fe20003f64070 */
[----:B------:R-:W-:Y:S01]  /*5010*/  IMAD.SHL.U32 R3, R2, 0x2, RZ ;  /* 0x0000000202037824 */ /* 0x000fe200078e00ff */
[C---:B------:R-:W-:Y:S01]  /*5020*/  ISETP.GT.U32.AND P6, PT, R9.reuse, R106, PT ;  /* 0x0000006a0900720c */ /* 0x040fe20003fc4070 */
[----:B------:R-:W-:Y:S01]  /*5030*/  @!P0 IMAD.MOV R96, RZ, RZ, -R96 ;  /* 0x000000ffff608224 */ /* 0x000fe200078e0a60 */
[----:B------:R-:W-:-:S02]  /*5040*/  ISETP.GT.U32.AND P4, PT, R9, R108, PT ;  /* 0x0000006c0900720c */ /* 0x000fc40003f84070 */
[----:B------:R-:W-:Y:S02]  /*5050*/  ISETP.GE.AND P0, PT, R57, RZ, PT ;  /* 0x000000ff3900720c */ /* 0x000fe40003f06270 */
[----:B------:R-:W-:Y:S01]  /*5060*/  LOP3.LUT R3, R3, 0x7e, RZ, 0xc0, !PT ;  /* 0x0000007e03037812 */ /* 0x000fe200078ec0ff */
[----:B------:R-:W-:Y:S01]  /*5070*/  @!P5 IMAD.MOV R94, RZ, RZ, -R94 ;  /* 0x000000ffff5ed224 */ /* 0x000fe200078e0a5e */
[----:B------:R-:W-:Y:S01]  /*5080*/  ISETP.GE.AND P5, PT, R71, RZ, PT ;  /* 0x000000ff4700720c */ /* 0x000fe20003fa6270 */
[--C-:B------:R-:W-:Y:S01]  /*5090*/  @!P1 IMAD.IADD R56, R56, 0x1, -R9.reuse ;  /* 0x0000000138389824 */ /* 0x100fe200078e0a09 */
[----:B------:R-:W-:Y:S01]  /*50a0*/  ISETP.GE.AND P1, PT, R73, RZ, PT ;  /* 0x000000ff4900720c */ /* 0x000fe20003f26270 */
[--C-:B------:R-:W-:Y:S01]  /*50b0*/  @!P3 IMAD.IADD R104, R104, 0x1, -R9.reuse ;  /* 0x000000016868b824 */ /* 0x100fe200078e0a09 */
[----:B------:R-:W-:Y:S01]  /*50c0*/  ISETP.GE.AND P3, PT, R59, RZ, PT ;  /* 0x000000ff3b00720c */ /* 0x000fe20003f66270 */
[--C-:B------:R-:W-:Y:S01]  /*50d0*/  @!P6 IMAD.IADD R106, R106, 0x1, -R9.reuse ;  /* 0x000000016a6ae824 */ /* 0x100fe200078e0a09 */
[----:B------:R-:W-:Y:S01]  /*50e0*/  ISETP.GE.AND P6, PT, R61, RZ, PT ;  /* 0x000000ff3d00720c */ /* 0x000fe20003fc6270 */
[----:B------:R-:W-:Y:S01]  /*50f0*/  @!P4 IMAD.IADD R108, R108, 0x1, -R9 ;  /* 0x000000016c6cc824 */ /* 0x000fe200078e0a09 */
[----:B------:R-:W-:Y:S01]  /*5100*/  ISETP.NE.AND P4, PT, R11, RZ, PT ;  /* 0x000000ff0b00720c */ /* 0x000fe20003f85270 */
[----:B------:R-:W-:Y:S01]  /*5110*/  IMAD R2, R76, 0x40, R3 ;  /* 0x000000404c027824 */ /* 0x000fe200078e0203 */
[----:B------:R-:W-:Y:S01]  /*5120*/  LOP3.LUT R11, RZ, R11, RZ, 0x33, !PT ;  /* 0x0000000bff0b7212 */ /* 0x000fe200078e33ff */
[----:B------:R-:W-:Y:S01]  /*5130*/  IMAD.MOV.U32 R102, RZ, RZ, R56 ;  /* 0x000000ffff667224 */ /* 0x000fe200078e0038 */
[----:B------:R-:W-:Y:S01]  /*5140*/  LOP3.LUT R3, R3, 0x90, R14, 0x78, !PT ;  /* 0x0000009003037812 */ /* 0x000fe200078e780e */
[----:B------:R-:W-:Y:S01]  /*5150*/  IMAD R14, R75, UR60, RZ ;  /* 0x0000003c4b0e7c24 */ /* 0x000fe2000f8e02ff */
[C---:B------:R-:W-:Y:S01]  /*5160*/  SEL R55, R11.reuse, R12, !P4 ;  /* 0x0000000c0b377207 */ /* 0x040fe20006000000 */
[----:B------:R-:W-:Y:S01]  /*5170*/  @!P5 IMAD.MOV R98, RZ, RZ, -R98 ;  /* 0x000000ffff62d224 */ /* 0x000fe200078e0a62 */
[C---:B------:R-:W-:Y:S01]  /*5180*/  SEL R19, R11.reuse, R19, !P4 ;  /* 0x000000130b137207 */ /* 0x040fe20006000000 */
[----:B------:R-:W-:Y:S01]  /*5190*/  @!P1 IMAD.MOV R100, RZ, RZ, -R100 ;  /* 0x000000ffff649224 */ /* 0x000fe200078e0a64 */
[----:B------:R-:W-:Y:S01]  /*51a0*/  LEA R9, P5, R14, UR8, 0x1 ;  /* 0x000000080e097c11 */ /* 0x000fe2000f8a08ff */
[----:B------:R-:W-:Y:S01]  /*51b0*/  @!P0 IMAD.MOV R102, RZ, RZ, -R102 ;  /* 0x000000ffff668224 */ /* 0x000fe200078e0a66 */
[C---:B------:R-:W-:Y:S01]  /*51c0*/  SEL R16, R11.reuse, R16, !P4 ;  /* 0x000000100b107207 */ /* 0x040fe20006000000 */
[----:B------:R-:W-:Y:S01]  /*51d0*/  @!P3 IMAD.MOV R104, RZ, RZ, -R104 ;  /* 0x000000ffff68b224 */ /* 0x000fe200078e0a68 */
[C---:B------:R-:W-:Y:S01]  /*51e0*/  SEL R17, R11.reuse, R17, !P4 ;  /* 0x000000110b117207 */ /* 0x040fe20006000000 */
[----:B------:R-:W-:Y:S01]  /*51f0*/  @!P6 IMAD.MOV R106, RZ, RZ, -R106 ;  /* 0x000000ffff6ae224 */ /* 0x000fe200078e0a6a */
[----:B------:R-:W-:Y:S01]  /*5200*/  SEL R20, R11, R20, !P4 ;  /* 0x000000140b147207 */ /* 0x000fe20006000000 */
[----:B------:R-:W-:Y:S01]  /*5210*/  @!P2 IMAD.MOV R108, RZ, RZ, -R108 ;  /* 0x000000ffff6ca224 */ /* 0x000fe200078e0a6c */
[----:B------:R-:W-:Y:S01]  /*5220*/  ULDC UR8, c[0x0][0x234] ;  /* 0x00008d0000087ab9 */ /* 0x000fe20000000800 */
[----:B------:R-:W-:Y:S01]  /*5230*/  IMAD R55, R55, UR5, RZ ;  /* 0x0000000537377c24 */ /* 0x000fe2000f8e02ff */
[----:B------:R-:W-:Y:S01]  /*5240*/  SEL R21, R11, R21, !P4 ;  /* 0x000000150b157207 */ /* 0x000fe20006000000 */
[----:B------:R-:W-:Y:S01]  /*5250*/  IMAD R19, R19, UR5, RZ ;  /* 0x0000000513137c24 */ /* 0x000fe2000f8e02ff */
[C---:B------:R-:W-:Y:S01]  /*5260*/  SEL R22, R11.reuse, R22, !P4 ;  /* 0x000000160b167207 */ /* 0x040fe20006000000 */
        /* <DEDUP_REMOVED lines=9> */
[C---:B------:R-:W-:Y:S01]  /*5300*/  SEL R27, R11.reuse, R27, !P4 ;  /* 0x0000001b0b1b7207 */ /* 0x040fe20006000000 */
        /* <DEDUP_REMOVED lines=105> */
[----:B------:R-:W-:Y:S01]  /*59a0*/  LEA.HI.X.SX32 R12, R14, UR9, 0x1, P5 ;  /* 0x000000090e0c7c11 */ /* 0x000fe2000a8f0eff */
[----:B------:R-:W-:Y:S01]  /*59b0*/  IMAD R100, R100, UR5, RZ ;  /* 0x0000000564647c24 */ /* 0x000fe2000f8e02ff */
[-C--:B------:R-:W-:Y:S01]  /*59c0*/  LEA R10, P5, R55, R9.reuse, 0x1 ;  /* 0x00000009370a7211 */ /* 0x080fe200078a08ff */
[----:B------:R-:W-:Y:S01]  /*59d0*/  IMAD R102, R102, UR5, RZ ;  /* 0x0000000566667c24 */ /* 0x000fe2000f8e02ff */
[-C--:B------:R-:W-:Y:S01]  /*59e0*/  LEA R14, P6, R19, R9.reuse, 0x1 ;  /* 0x00000009130e7211 */ /* 0x080fe200078c08ff */
[----:B------:R-:W-:Y:S01]  /*59f0*/  IMAD R104, R104, UR5, RZ ;  /* 0x0000000568687c24 */ /* 0x000fe2000f8e02ff */
[-C--:B------:R-:W-:Y:S01]  /*5a00*/  LEA R57, P0, R16, R9.reuse, 0x1 ;  /* 0x0000000910397211 */ /* 0x080fe200078008ff */
[----:B------:R0:W-:Y:S01]  /*5a10*/  STL [R1+0xecc], R10 ;  /* 0x000ecc0a01007387 */ /* 0x0001e20000100800 */
[----:B------:R-:W1:Y:S01]  /*5a20*/  LDC R76, c[0x0][0x238] ;  /* 0x00008e00ff4c7b82 */ /* 0x000e620000000800 */
[----:B------:R-:W-:Y:S01]  /*5a30*/  IMAD R106, R106, UR5, RZ ;  /* 0x000000056a6a7c24 */ /* 0x000fe2000f8e02ff */
[----:B------:R-:W-:Y:S01]  /*5a40*/  LEA.HI.X.SX32 R16, R16, R12, 0x1, P0 ;  /* 0x0000000c10107211 */ /* 0x000fe200000f0eff */
[----:B------:R3:W-:Y:S01]  /*5a50*/  STL [R1+0xed4], R14 ;  /* 0x000ed40e01007387 */ /* 0x0007e20000100800 */
[----:B------:R-:W-:Y:S01]  /*5a60*/  IMAD R108, R108, UR5, RZ ;  /* 0x000000056c6c7c24 */ /* 0x000fe2000f8e02ff */
[----:B------:R-:W-:Y:S01]  /*5a70*/  USHF.L.U32 UR60, UR60, 0x5, URZ ;  /* 0x000000053c3c7899 */ /* 0x000fe2000800063f */
[----:B------:R-:W-:Y:S01]  /*5a80*/  IMAD R15, R15, UR8, RZ ;  /* 0x000000080f0f7c24 */ /* 0x000fe2000f8e02ff */
[----:B------:R4:W-:Y:S01]  /*5a90*/  STL [R1+0xedc], R57 ;  /* 0x000edc3901007387 */ /* 0x0009e20000100800 */
[----:B------:R-:W-:Y:S01]  /*5aa0*/  IMAD R18, R18, UR8, RZ ;  /* 0x0000000812127c24 */ /* 0x000fe2000f8e02ff */
[-C--:B0-----:R-:W-:Y:S01]  /*5ab0*/  LEA R10, P1, R17, R9.reuse, 0x1 ;  /* 0x00000009110a7211 */ /* 0x081fe200078208ff */
[----:B------:R-:W-:Y:S01]  /*5ac0*/  IMAD R13, R13, UR8, RZ ;  /* 0x000000080d0d7c24 */ /* 0x000fe2000f8e02ff */
[----:B------:R-:W-:Y:S01]  /*5ad0*/  UIADD3 UR8, UR4, 0x8000, URZ ;  /* 0x0000800004087890 */ /* 0x000fe2000fffe03f */
[----:B---3--:R-:W-:-:S02]  /*5ae0*/  LEA R14, P2, R20, R9, 0x1 ;  /* 0x00000009140e7211 */ /* 0x008fc400078408ff */
[----:B------:R0:W-:Y:S01]  /*5af0*/  STL [R1+0xee4], R10 ;  /* 0x000ee40a01007387 */ /* 0x0001e20000100800 */
[----:B------:R-:W-:Y:S01]  /*5b00*/  USHF.R.U32.HI UR8, URZ, 0x4, UR8 ;  /* 0x000000043f087899 */ /* 0x000fe20008011608 */
[-C--:B----4-:R-:W-:Y:S02]  /*5b10*/  LEA R57, P3, R21, R9.reuse, 0x1 ;  /* 0x0000000915397211 */ /* 0x090fe400078608ff */
[----:B------:R3:W-:Y:S01]  /*5b20*/  STL [R1+0xeec], R14 ;  /* 0x000eec0e01007387 */ /* 0x0007e20000100800 */
[----:B------:R-:W-:Y:S02]  /*5b30*/  USGXT.U32 UR14, UR8, 0xe ;  /* 0x0000000e080e789a */ /* 0x000fe40008000000 */
[----:B------:R-:W-:Y:S01]  /*5b40*/  USHF.R.S32.HI UR8, URZ, 0x1f, UR60 ;  /* 0x0000001f3f087899 */ /* 0x000fe2000801143c */
[----:B------:R-:W-:Y:S01]  /*5b50*/  STL [R1+0xef4], R57 ;  /* 0x000ef43901007387 */ /* 0x000fe20000100800 */
[----:B------:R-:W-:Y:S01]  /*5b60*/  UMOV UR5, URZ ;  /* 0x0000003f00057c82 */ /* 0x000fe20008000000 */
[----:B0-----:R-:W-:Y:S01]  /*5b70*/  LEA R10, P4, R22, R9, 0x1 ;  /* 0x00000009160a7211 */ /* 0x001fe200078808ff */
[----:B-1----:R-:W-:Y:S01]  /*5b80*/  IMAD R23, R76, 0x1f, RZ ;  /* 0x0000001f4c177824 */ /* 0x002fe200078e02ff */
[----:B------:R-:W-:Y:S01]  /*5b90*/  UIADD3.X UR9, UR5, 0x40000040, URZ, UP0, !UPT ;  /* 0x4000004005097890 */ /* 0x000fe200087fe43f */
[----:B---3--:R-:W-:-:S02]  /*5ba0*/  LEA.HI.X.SX32 R14, R55, R12, 0x1, P5 ;  /* 0x0000000c370e7211 */ /* 0x008fc400028f0eff */
[----:B------:R0:W-:Y:S01]  /*5bb0*/  STL [R1+0xefc], R10 ;  /* 0x000efc0a01007387 */ /* 0x0001e20000100800 */
[----:B------:R-:W-:Y:S01]  /*5bc0*/  LEA R55, P5, R56, R9, 0x1 ;  /* 0x0000000938377211 */ /* 0x000fe200078a08ff */
[----:B------:R-:W-:Y:S02]  /*5bd0*/  USHF.L.U32 UR5, UR60, 0x1, URZ ;  /* 0x000000013c057899 */ /* 0x000fe4000800063f */
[----:B------:R1:W-:Y:S01]  /*5be0*/  STL [R1+0xec8], R14 ;  /* 0x000ec80e01007387 */ /* 0x0003e20000100800 */
[----:B------:R-:W-:-:S03]  /*5bf0*/  USHF.L.U64.HI UR60, UR60, 0x1, UR8 ;  /* 0x000000013c3c7899 */ /* 0x000fc60008010208 */
[----:B------:R-:W-:Y:S01]  /*5c00*/  STL [R1+0xf04], R55 ;  /* 0x000f043701007387 */ /* 0x000fe20000100800 */
[----:B------:R-:W-:Y:S01]  /*5c10*/  UMOV UR8, UR13 ;  /* 0x0000000d00087c82 */ /* 0x000fe20008000000 */
[----:B0-----:R-:W-:Y:S01]  /*5c20*/  LEA.HI.X.SX32 R10, R19, R12, 0x1, P6 ;  /* 0x0000000c130a7211 */ /* 0x001fe200030f0eff */
[----:B------:R-:W-:Y:S02]  /*5c30*/  UIADD3.64 UR18, UR8, 0x80, URZ ;  /* 0x0000008008127897 */ /* 0x000fe4000fffe03f */
[----:B------:R-:W-:Y:S01]  /*5c40*/  UIADD3.64 UR16, UR8, 0x100, URZ ;  /* 0x0000010008107897 */ /* 0x000fe2000fffe03f */
[----:B-1----:R-:W-:Y:S01]  /*5c50*/  LEA R14, P6, R24, R9, 0x1 ;  /* 0x00000009180e7211 */ /* 0x002fe200078c08ff */
[----:B------:R0:W-:Y:S01]  /*5c60*/  STL [R1+0xed0], R10 ;  /* 0x000ed00a01007387 */ /* 0x0001e20000100800 */
[----:B------:R-:W-:Y:S02]  /*5c70*/  UIADD3.64 UR18, UR8, 0x180, URZ ;  /* 0x0000018008127897 */ /* 0x000fe4000fffe03f */
[----:B------:R-:W-:Y:S01]  /*5c80*/  UIADD3.64 UR16, UR8, 0x200, URZ ;  /* 0x0000020008107897 */ /* 0x000fe2000fffe03f */
[----:B------:R1:W-:Y:S01]  /*5c90*/  STL [R1+0xf0c], R14 ;  /* 0x000f0c0e01007387 */ /* 0x0003e20000100800 */
[----:B------:R-:W-:-:S02]  /*5ca0*/  UIADD3.64 UR20, UR8, 0x280, URZ ;  /* 0x0000028008147897 */ /* 0x000fc4000fffe03f */
[----:B------:R-:W-:Y:S01]  /*5cb0*/  UIADD3.64 UR24, UR8, 0x300, URZ ;  /* 0x0000030008187897 */ /* 0x000fe2000fffe03f */
[----:B------:R3:W-:Y:S01]  /*5cc0*/  STL [R1+0xed8], R16 ;  /* 0x000ed81001007387 */ /* 0x0007e20000100800 */
[----:B------:R-:W-:Y:S01]  /*5cd0*/  UIADD3.64 UR28, UR8, 0x380, URZ ;  /* 0x00000380081c7897 */ /* 0x000fe2000fffe03f */
[-C--:B0-----:R-:W-:Y:S01]  /*5ce0*/  LEA R10, P0, R25, R9.reuse, 0x1 ;  /* 0x00000009190a7211 */ /* 0x081fe200078008ff */
[----:B------:R-:W-:Y:S02]  /*5cf0*/  UIADD3.64 UR32, UR8, 0x400, URZ ;  /* 0x0000040008207897 */ /* 0x000fe4000fffe03f */
[----:B------:R-:W-:Y:S01]  /*5d00*/  UIADD3.64 UR36, UR8, 0x480, URZ ;  /* 0x0000048008247897 */ /* 0x000fe2000fffe03f */
[----:B-1----:R-:W-:Y:S01]  /*5d10*/  LEA.HI.X.SX32 R14, R17, R12, 0x1, P1 ;  /* 0x0000000c110e7211 */ /* 0x002fe200008f0eff */
[----:B------:R0:W-:Y:S01]  /*5d20*/  STL [R1+0xf14], R10 ;  /* 0x000f140a01007387 */ /* 0x0001e20000100800 */
[----:B------:R-:W-:Y:S01]  /*5d30*/  UIADD3.64 UR40, UR8, 0x500, URZ ;  /* 0x0000050008287897 */ /* 0x000fe2000fffe03f */
[----:B---3--:R-:W-:-:S02]  /*5d40*/  LEA R16, P1, R26, R9, 0x1 ;  /* 0x000000091a107211 */ /* 0x008fc400078208ff */
[----:B------:R1:W-:Y:S01]  /*5d50*/  STL [R1+0xee0], R14 ;  /* 0x000ee00e01007387 */ /* 0x0003e20000100800 */
[----:B------:R-:W-:Y:S02]  /*5d60*/  UIADD3.64 UR44, UR8, 0x580, URZ ;  /* 0x00000580082c7897 */ /* 0x000fe4000fffe03f */
[----:B------:R-:W-:Y:S01]  /*5d70*/  UIADD3.64 UR48, UR8, 0x600, URZ ;  /* 0x0000060008307897 */ /* 0x000fe2000fffe03f */
[----:B------:R3:W-:Y:S01]  /*5d80*/  STL [R1+0xf1c], R16 ;  /* 0x000f1c1001007387 */ /* 0x0007e20000100800 */
[----:B------:R-:W-:Y:S01]  /*5d90*/  UIADD3.64 UR52, UR8, 0x680, URZ ;  /* 0x0000068008347897 */ /* 0x000fe2000fffe03f */
[----:B0-----:R-:W-:Y:S01]  /*5da0*/  LEA.HI.X.SX32 R10, R20, R12, 0x1, P2 ;  /* 0x0000000c140a7211 */ /* 0x001fe200010f0eff */
[----:B------:R-:W-:Y:S01]  /*5db0*/  UIADD3.64 UR56, UR8, 0x700, URZ ;  /* 0x0000070008387897 */ /* 0x000fe2000fffe03f */
[----:B-1----:R-:W-:-:S03]  /*5dc0*/  LEA R14, P2, R27, R9, 0x1 ;  /* 0x000000091b0e7211 */ /* 0x002fc600078408ff */
[----:B------:R0:W-:Y:S01]  /*5dd0*/  STL [R1+0xee8], R10 ;  /* 0x000ee80a01007387 */ /* 0x0001e20000100800 */
[----:B---3--:R-:W-:-:S03]  /*5de0*/  LEA.HI.X.SX32 R16, R21, R12, 0x1, P3 ;  /* 0x0000000c15107211 */ /* 0x008fc600018f0eff */
[----:B------:R1:W-:Y:S04]  /*5df0*/  STL [R1+0xf24], R14 ;  /* 0x000f240e01007387 */ /* 0x0003e80000100800 */
[----:B------:R3:W-:Y:S01]  /*5e00*/  STL [R1+0xef0], R16 ;  /* 0x000ef01001007387 */ /* 0x0007e20000100800 */
[----:B0-----:R-:W-:Y:S02]  /*5e10*/  LEA R10, P3, R28, R9, 0x1 ;  /* 0x000000091c0a7211 */ /* 0x001fe400078608ff */
[----:B-1----:R-:W-:-:S03]  /*5e20*/  LEA.HI.X.SX32 R14, R22, R12, 0x1, P4 ;  /* 0x0000000c160e7211 */ /* 0x002fc600020f0eff */
[----:B------:R0:W-:Y:S01]  /*5e30*/  STL [R1+0xf2c], R10 ;  /* 0x000f2c0a01007387 */ /* 0x0001e20000100800 */
[----:B---3--:R-:W-:-:S03]  /*5e40*/  LEA R16, P4, R29, R9, 0x1 ;  /* 0x000000091d107211 */ /* 0x008fc600078808ff */
[----:B------:R1:W-:Y:S04]  /*5e50*/  STL [R1+0xef8], R14 ;  /* 0x000ef80e01007387 */ /* 0x0003e80000100800 */
[----:B------:R3:W-:Y:S01]  /*5e60*/  STL [R1+0xf34], R16 ;  /* 0x000f341001007387 */ /* 0x0007e20000100800 */
[-C--:B0-----:R-:W-:Y:S02]  /*5e70*/  LEA.HI.X.SX32 R10, R56, R12.reuse, 0x1, P5 ;  /* 0x0000000c380a7211 */ /* 0x081fe400028f0eff */
[----:B------:R-:W-:Y:S02]  /*5e80*/  CS2R R56, SRZ ;  /* 0x0000000000387805 */ /* 0x000fe4000001ff00 */
[----:B-1----:R-:W-:Y:S01]  /*5e90*/  LEA R14, P5, R30, R9, 0x1 ;  /* 0x000000091e0e7211 */ /* 0x002fe200078a08ff */
[----:B------:R0:W-:Y:S01]  /*5ea0*/  STL [R1+0xf00], R10 ;  /* 0x000f000a01007387 */ /* 0x0001e20000100800 */
[----:B---3--:R-:W-:-:S03]  /*5eb0*/  LEA.HI.X.SX32 R16, R24, R12, 0x1, P6 ;  /* 0x0000000c18107211 */ /* 0x008fc600030f0eff */
[----:B------:R1:W-:Y:S01]  /*5ec0*/  STL [R1+0xf3c], R14 ;  /* 0x000f3c0e01007387 */ /* 0x0003e20000100800 */
[----:B------:R-:W-:-:S03]  /*5ed0*/  IMAD R24, R76, 0x14, RZ ;  /* 0x000000144c187824 */ /* 0x000fc600078e02ff */
[----:B------:R3:W-:Y:S01]  /*5ee0*/  STL [R1+0xf08], R16 ;  /* 0x000f081001007387 */ /* 0x0007e20000100800 */
[----:B0-----:R-:W-:Y:S02]  /*5ef0*/  LEA R10, P6, R31, R9, 0x1 ;  /* 0x000000091f0a7211 */ /* 0x001fe400078c08ff */
[----:B-1----:R-:W-:-:S03]  /*5f00*/  LEA.HI.X.SX32 R14, R25, R12, 0x1, P0 ;  /* 0x0000000c190e7211 */ /* 0x002fc600000f0eff */
[----:B------:R0:W-:Y:S01]  /*5f10*/  STL [R1+0xf44], R10 ;  /* 0x000f440a01007387 */ /* 0x0001e20000100800 */
[----:B------:R-:W-:Y:S01]  /*5f20*/  IMAD R25, R76, 0x1d, RZ ;  /* 0x0000001d4c197824 */ /* 0x000fe200078e02ff */
[-C--:B---3--:R-:W-:Y:S02]  /*5f30*/  LEA R16, P0, R32, R9.reuse, 0x1 ;  /* 0x0000000920107211 */ /* 0x088fe400078008ff */
[----:B------:R1:W-:Y:S04]  /*5f40*/  STL [R1+0xf10], R14 ;  /* 0x000f100e01007387 */ /* 0x0003e80000100800 */
[----:B------:R3:W-:Y:S01]  /*5f50*/  STL [R1+0xf4c], R16 ;  /* 0x000f4c1001007387 */ /* 0x0007e20000100800 */
[----:B0-----:R-:W-:Y:S02]  /*5f60*/  LEA.HI.X.SX32 R10, R26, R12, 0x1, P1 ;  /* 0x0000000c1a0a7211 */ /* 0x001fe400008f0eff */
[----:B-1----:R-:W-:-:S03]  /*5f70*/  LEA R14, P1, R33, R9, 0x1 ;  /* 0x00000009210e7211 */ /* 0x002fc600078208ff */
[----:B------:R0:W-:Y:S01]  /*5f80*/  STL [R1+0xf18], R10 ;  /* 0x000f180a01007387 */ /* 0x0001e20000100800 */
[----:B---3--:R-:W-:-:S03]  /*5f90*/  LEA.HI.X.SX32 R16, R27, R12, 0x1, P2 ;  /* 0x0000000c1b107211 */ /* 0x008fc600010f0eff */
[----:B------:R1:W-:Y:S01]  /*5fa0*/  STL [R1+0xf54], R14 ;  /* 0x000f540e01007387 */ /* 0x0003e20000100800 */
[----:B------:R-:W-:-:S03]  /*5fb0*/  CS2R R26, SRZ ;  /* 0x00000000001a7805 */ /* 0x000fc6000001ff00 */
        /* <DEDUP_REMOVED lines=12> */
[----:B------:R1:W-:Y:S04]  /*6080*/  STL [R1+0xf6c], R14 ;  /* 0x000f6c0e01007387 */ /* 0x0003e80000100800 */
[----:B------:R3:W-:Y:S01]  /*6090*/  STL [R1+0xf38], R16 ;  /* 0x000f381001007387 */ /* 0x0007e20000100800 */
[----:B0-----:R-:W-:Y:S02]  /*60a0*/  LEA R10, P5, R37, R9, 0x1 ;  /* 0x00000009250a7211 */ /* 0x001fe400078a08ff */
[----:B-1----:R-:W-:-:S03]  /*60b0*/  LEA.HI.X.SX32 R14, R31, R12, 0x1, P6 ;  /* 0x0000000c1f0e7211 */ /* 0x002fc600030f0eff */
[----:B------:R0:W-:Y:S01]  /*60c0*/  STL [R1+0xf74], R10 ;  /* 0x000f740a01007387 */ /* 0x0001e20000100800 */
[----:B------:R-:W-:Y:S02]  /*60d0*/  CS2R R30, SRZ ;  /* 0x00000000001e7805 */ /* 0x000fe4000001ff00 */
[-C--:B---3--:R-:W-:Y:S01]  /*60e0*/  LEA R16, P6, R38, R9.reuse, 0x1 ;  /* 0x0000000926107211 */ /* 0x088fe200078c08ff */
        /* <DEDUP_REMOVED lines=107> */
[----:B------:R-:W-:Y:S02]  /*67a0*/  CS2R R58, SRZ ;  /* 0x00000000003a7805 */ /* 0x000fe4000001ff00 */
[----:B---3--:R-:W-:Y:S01]  /*67b0*/  LEA R16, P2, R72, R9, 0x1 ;  /* 0x0000000948107211 */ /* 0x008fe200078408ff */
[----:B------:R1:W-:Y:S04]  /*67c0*/  STL [R1+0x1000], R14 ;  /* 0x0010000e01007387 */ /* 0x0003e80000100800 */
[----:B------:R3:W-:Y:S01]  /*67d0*/  STL [R1+0x103c], R16 ;  /* 0x00103c1001007387 */ /* 0x0007e20000100800 */
[----:B0-----:R-:W-:Y:S02]  /*67e0*/  LEA.HI.X.SX32 R10, R60, R12, 0x1, P3 ;  /* 0x0000000c3c0a7211 */ /* 0x001fe400018f0eff */
[----:B------:R-:W-:-:S02]  /*67f0*/  CS2R R60, SRZ ;  /* 0x00000000003c7805 */ /* 0x000fc4000001ff00 */
        /* <DEDUP_REMOVED lines=64> */
[-C--:B------:R-:W-:Y:S02]  /*6c00*/  LEA.HI.X.SX32 R17, R100, R12.reuse, 0x1, P1 ;  /* 0x0000000c64117211 */ /* 0x080fe400008f0eff */
[----:B------:R-:W-:Y:S02]  /*6c10*/  CS2R R88, SRZ ;  /* 0x0000000000587805 */ /* 0x000fe4000001ff00 */
[----:B------:R-:W-:Y:S01]  /*6c20*/  CS2R R100, SRZ ;  /* 0x0000000000647805 */ /* 0x000fe2000001ff00 */
        /* <DEDUP_REMOVED lines=18> */
[----:B0-----:R-:W-:Y:S02]  /*6d50*/  LEA R10, P5, R11, UR10, 0x1 ;  /* 0x0000000a0b0a7c11 */ /* 0x001fe4000f8a08ff */
[----:B-1----:R-:W-:Y:S02]  /*6d60*/  LEA.HI.X.SX32 R14, R96, R12, 0x1, P6 ;  /* 0x0000000c600e7211 */ /* 0x002fe400030f0eff */
[----:B------:R-:W-:-:S02]  /*6d70*/  CS2R R96, SRZ ;  /* 0x0000000000607805 */ /* 0x000fc4000001ff00 */
[----:B------:R-:W-:Y:S02]  /*6d80*/  LEA.HI.X.SX32 R11, R11, UR11, 0x1, P5 ;  /* 0x0000000b0b0b7c11 */ /* 0x000fe4000a8f0eff */
[----:B---3--:R-:W-:Y:S01]  /*6d90*/  LEA R16, P6, R108, R9, 0x1 ;  /* 0x000000096c107211 */ /* 0x008fe200078c08ff */
[----:B------:R0:W-:Y:S01]  /*6da0*/  STL [R1+0x1090], R14 ;  /* 0x0010900e01007387 */ /* 0x0001e20000100800 */
[----:B------:R-:W-:Y:S02]  /*6db0*/  LEA.HI.X.SX32 R9, R98, R12, 0x1, P0 ;  /* 0x0000000c62097211 */ /* 0x000fe400000f0eff */
[----:B------:R-:W-:Y:S01]  /*6dc0*/  CS2R R98, SRZ ;  /* 0x0000000000627805 */ /* 0x000fe2000001ff00 */
[----:B------:R1:W-:Y:S04]  /*6dd0*/  STL [R1+0x10c4], R16 ;  /* 0x0010c41001007387 */ /* 0x0003e80000100800 */
[----:B------:R3:W-:Y:S01]  /*6de0*/  STL [R1+0x1098], R9 ;  /* 0x0010980901007387 */ /* 0x0007e20000100800 */
[----:B0-----:R-:W-:-:S03]  /*6df0*/  LEA R14, P0, R15, UR10, 0x1 ;  /* 0x0000000a0f0e7c11 */ /* 0x001fc6000f8008ff */
[----:B------:R-:W-:Y:S01]  /*6e00*/  STL [R1+0x10a0], R17 ;  /* 0x0010a01101007387 */ /* 0x000fe20000100800 */
[-C--:B-1----:R-:W-:Y:S02]  /*6e10*/  LEA.HI.X.SX32 R16, R102, R12.reuse, 0x1, P2 ;  /* 0x0000000c66107211 */ /* 0x082fe400010f0eff */
[----:B------:R-:W-:Y:S02]  /*6e20*/  CS2R R102, SRZ ;  /* 0x0000000000667805 */ /* 0x000fe4000001ff00 */
[----:B------:R-:W-:Y:S02]  /*6e30*/  LEA.HI.X.SX32 R15, R15, UR11, 0x1, P0 ;  /* 0x0000000b0f0f7c11 */ /* 0x000fe400080f0eff */
[----:B---3--:R-:W-:Y:S01]  /*6e40*/  LEA.HI.X.SX32 R9, R104, R12, 0x1, P3 ;  /* 0x0000000c68097211 */ /* 0x008fe200018f0eff */
[----:B------:R0:W-:Y:S01]  /*6e50*/  STL [R1+0x10a8], R16 ;  /* 0x0010a81001007387 */ /* 0x0001e20000100800 */
[----:B------:R-:W-:-:S03]  /*6e60*/  CS2R R104, SRZ ;  /* 0x0000000000687805 */ /* 0x000fc6000001ff00 */
[----:B------:R1:W-:Y:S04]  /*6e70*/  STL [R1+0x10b0], R9 ;  /* 0x0010b00901007387 */ /* 0x0003e80000100800 */
[----:B------:R3:W-:Y:S01]  /*6e80*/  STL [R1+0x10b8], R19 ;  /* 0x0010b81301007387 */ /* 0x0007e20000100800 */
[----:B0-----:R-:W-:Y:S01]  /*6e90*/  IMAD.WIDE R16, R23, 0x2, R10 ;  /* 0x0000000217107825 */ /* 0x001fe200078e020a */
[----:B-1----:R-:W-:Y:S02]  /*6ea0*/  LEA.HI.X.SX32 R9, R108, R12, 0x1, P6 ;  /* 0x0000000c6c097211 */ /* 0x002fe400030f0eff */
[----:B------:R-:W-:Y:S02]  /*6eb0*/  CS2R R108, SRZ ;  /* 0x00000000006c7805 */ /* 0x000fe4000001ff00 */
[----:B------:R-:W-:-:S02]  /*6ec0*/  LEA R12, P1, R13, UR10, 0x1 ;  /* 0x0000000a0d0c7c11 */ /* 0x000fc4000f8208ff */
[C---:B---3--:R-:W-:Y:S01]  /*6ed0*/  LEA R19, P2, R18.reuse, UR10, 0x1 ;  /* 0x0000000a12137c11 */ /* 0x048fe2000f8408ff */
[----:B------:R0:W-:Y:S01]  /*6ee0*/  STL [R1+0x10c0], R9 ;  /* 0x0010c00901007387 */ /* 0x0001e20000100800 */
[----:B------:R-:W-:Y:S01]  /*6ef0*/  LEA.HI.X.SX32 R13, R13, UR11, 0x1, P1 ;  /* 0x0000000b0d0d7c11 */ /* 0x000fe200088f0eff */
[----:B------:R-:W-:Y:S01]  /*6f00*/  UMOV UR10, 0xfffffffe ;  /* 0xfffffffe000a7882 */ /* 0x000fe20000000000 */
[----:B------:R-:W-:Y:S01]  /*6f10*/  LEA.HI.X.SX32 R18, R18, UR11, 0x1, P2 ;  /* 0x0000000b12127c11 */ /* 0x000fe200090f0eff */
[----:B------:R-:W-:Y:S01]  /*6f20*/  STL [R1+0x10cc], R16 ;  /* 0x0010cc1001007387 */ /* 0x000fe20000100800 */
[----:B------:R-:W-:Y:S01]  /*6f30*/  IMAD.MOV.U32 R20, RZ, RZ, R19 ;  /* 0x000000ffff147224 */ /* 0x000fe200078e0013 */
[----:B------:R-:W-:Y:S02]  /*6f40*/  UMOV UR11, 0x7fffffdf ;  /* 0x7fffffdf000b7882 */ /* 0x000fe40000000000 */
[----:B------:R1:W-:Y:S01]  /*6f50*/  STL [R1+0x10c8], R17 ;  /* 0x0010c81101007387 */ /* 0x0003e20000100800 */
[----:B------:R-:W-:Y:S01]  /*6f60*/  IMAD.MOV.U32 R21, RZ, RZ, R18 ;  /* 0x000000ffff157224 */ /* 0x000fe200078e0012 */
[----:B------:R-:W-:Y:S01]  /*6f70*/  UIADD3.64 UR10, UR14, -UR10, URZ ;  /* 0x8000000a0e0a7297 */ /* 0x000fe2000fffe03f */
[----:B0-----:R-:W-:Y:S01]  /*6f80*/  IMAD R9, R76, 0x1e, RZ ;  /* 0x0000001e4c097824 */ /* 0x001fe200078e02ff */
[----:B------:R-:W-:Y:S01]  /*6f90*/  STL [R1+0xe7c], R19 ;  /* 0x000e7c1301007387 */ /* 0x000fe20000100800 */
[----:B------:R-:W-:-:S03]  /*6fa0*/  UMOV UR15, 0x80000020 ;  /* 0x80000020000f7882 */ /* 0x000fc60000000000 */
[----:B------:R0:W-:Y:S01]  /*6fb0*/  STL [R1+0xe78], R18 ;  /* 0x000e781201007387 */ /* 0x0001e20000100800 */
[----:B-1----:R-:W-:-:S05]  /*6fc0*/  IMAD.WIDE R16, R23, 0x2, R14 ;  /* 0x0000000217107825 */ /* 0x002fca00078e020e */
[----:B------:R-:W-:Y:S01]  /*6fd0*/  STL [R1+0x10d4], R16 ;  /* 0x0010d41001007387 */ /* 0x000fe20000100800 */
[----:B0-----:R-:W-:-:S03]  /*6fe0*/  IMAD.WIDE R18, R23, 0x2, R12 ;  /* 0x0000000217127825 */ /* 0x001fc600078e020c */
[----:B------:R0:W-:Y:S01]  /*6ff0*/  STL [R1+0x10d0], R17 ;  /* 0x0010d01101007387 */ /* 0x0001e20000100800 */
[----:B------:R-:W-:-:S03]  /*7000*/  IMAD.WIDE R22, R23, 0x2, R20 ;  /* 0x0000000217167825 */ /* 0x000fc600078e0214 */
[----:B------:R-:W-:Y:S04]  /*7010*/  STL [R1+0x10dc], R18 ;  /* 0x0010dc1201007387 */ /* 0x000fe80000100800 */
[----:B------:R1:W-:Y:S01]  /*7020*/  STL [R1+0x10d8], R19 ;  /* 0x0010d81301007387 */ /* 0x0003e20000100800 */
[----:B0-----:R-:W-:-:S03]  /*7030*/  IMAD.WIDE R16, R9, 0x2, R10 ;  /* 0x0000000209107825 */ /* 0x001fc600078e020a */
[----:B------:R-:W-:Y:S04]  /*7040*/  STL [R1+0x10e4], R22 ;  /* 0x0010e41601007387 */ /* 0x000fe80000100800 */
[----:B------:R0:W-:Y:S01]  /*7050*/  STL [R1+0x10e0], R23 ;  /* 0x0010e01701007387 */ /* 0x0001e20000100800 */
[----:B-1----:R-:W-:-:S03]  /*7060*/  IMAD.WIDE R18, R9, 0x2, R14 ;  /* 0x0000000209127825 */ /* 0x002fc600078e020e */
[----:B------:R-:W-:Y:S04]  /*7070*/  STL [R1+0x10ec], R16 ;  /* 0x0010ec1001007387 */ /* 0x000fe80000100800 */
[----:B------:R1:W-:Y:S01]  /*7080*/  STL [R1+0x10e8], R17 ;  /* 0x0010e81101007387 */ /* 0x0003e20000100800 */
[----:B0-----:R-:W-:-:S03]  /*7090*/  IMAD.WIDE R22, R9, 0x2, R20 ;  /* 0x0000000209167825 */ /* 0x001fc600078e0214 */
[----:B------:R-:W-:Y:S04]  /*70a0*/  STL [R1+0x10f4], R18 ;  /* 0x0010f41201007387 */ /* 0x000fe80000100800 */
[----:B------:R0:W-:Y:S01]  /*70b0*/  STL [R1+0x10f0], R19 ;  /* 0x0010f01301007387 */ /* 0x0001e20000100800 */
[----:B-1----:R-:W-:-:S04]  /*70c0*/  IMAD.WIDE R16, R9, 0x2, R12 ;  /* 0x0000000209107825 */ /* 0x002fc800078e020c */
[----:B------:R-:W-:Y:S01]  /*70d0*/  IMAD R9, R76, 0x1c, RZ ;  /* 0x0000001c4c097824 */ /* 0x000fe200078e02ff */
[----:B------:R-:W-:Y:S01]  /*70e0*/  STL [R1+0x10fc], R16 ;  /* 0x0010fc1001007387 */ /* 0x000fe20000100800 */
[----:B0-----:R-:W-:-:S03]  /*70f0*/  IMAD.WIDE R18, R25, 0x2, R10 ;  /* 0x0000000219127825 */ /* 0x001fc600078e020a */
[----:B------:R0:W-:Y:S04]  /*7100*/  STL [R1+0x10f8], R17 ;  /* 0x0010f81101007387 */ /* 0x0001e80000100800 */
        /* <DEDUP_REMOVED lines=8> */
[----:B0-----:R-:W-:-:S04]  /*7190*/  IMAD.WIDE R18, R25, 0x2, R12 ;  /* 0x0000000219127825 */ /* 0x001fc800078e020c */
[----:B------:R-:W-:Y:S01]  /*71a0*/  IMAD R25, R76, 0x1b, RZ ;  /* 0x0000001b4c197824 */ /* 0x000fe200078e02ff */
[----:B------:R-:W-:Y:S01]  /*71b0*/  STL [R1+0x111c], R18 ;  /* 0x00111c1201007387 */ /* 0x000fe20000100800 */
[----:B-1----:R-:W-:-:S03]  /*71c0*/  IMAD.WIDE R16, R9, 0x2, R10 ;  /* 0x0000000209107825 */ /* 0x002fc600078e020a */
        /* <DEDUP_REMOVED lines=100> */
[----:B0-----:R-:W-:-:S05]  /*7810*/  IMAD.WIDE R18, R25, 0x2, R12 ;  /* 0x0000000219127825 */ /* 0x001fca00078e020c */
        /* <DEDUP_REMOVED lines=38> */
[----:B------:R-:W-:Y:S01]  /*7a80*/  IMAD.SHL.U32 R24, R76, 0x10, RZ ;  /* 0x000000104c187824 */ /* 0x000fe200078e00ff */
        /* <DEDUP_REMOVED lines=204> */
[----:B------:R-:W-:Y:S01]  /*8750*/  STL [R1+0x1474], R18 ;  /* 0x0014741201007387 */ /* 0x000fe20000100800 */
[----:B------:R-:W-:-:S03]  /*8760*/  IMAD.WIDE R24, R24, 0x2, R20 ;  /* 0x0000000218187825 */ /* 0x000fc600078e0214 */
        /* <DEDUP_REMOVED lines=10> */
[----:B-1----:R-:W-:-:S03]  /*8810*/  CS2R R24, SRZ ;  /* 0x0000000000187805 */ /* 0x002fc6000001ff00 */
[----:B------:R1:W-:Y:S04]  /*8820*/  STL [R1+0x1494], R18 ;  /* 0x0014941201007387 */ /* 0x0003e80000100800 */
[----:B------:R-:W-:Y:S01]  /*8830*/  STL [R1+0x1490], R19 ;  /* 0x0014901301007387 */ /* 0x000fe20000100800 */
[----:B0-----:R-:W-:Y:S01]  /*8840*/  IMAD.WIDE R16, R76, 0x2, R20 ;  /* 0x000000024c107825 */ /* 0x001fe200078e0214 */
[----:B------:R-:W-:Y:S02]  /*8850*/  CS2R R76, SRZ ;  /* 0x00000000004c7805 */ /* 0x000fe4000001ff00 */
[----:B------:R-:W-:Y:S01]  /*8860*/  STL [R1+0x149c], R22 ;  /* 0x00149c1601007387 */ /* 0x000fe20000100800 */
[----:B------:R-:W-:-:S03]  /*8870*/  IMAD.MOV.U32 R20, RZ, RZ, RZ ;  /* 0x000000ffff147224 */ /* 0x000fc600078e00ff */
[----:B------:R-:W-:Y:S01]  /*8880*/  STL [R1+0x1498], R23 ;  /* 0x0014981701007387 */ /* 0x000fe20000100800 */
[----:B-1----:R-:W-:-:S03]  /*8890*/  LOP3.LUT R18, R2, 0x30, RZ, 0x3c, !PT ;  /* 0x0000003002127812 */ /* 0x002fc600078e3cff */
[----:B------:R0:W-:Y:S04]  /*88a0*/  STL [R1+0x14a4], R16 ;  /* 0x0014a41001007387 */ /* 0x0001e80000100800 */
[----:B------:R1:W-:Y:S04]  /*88b0*/  STL [R1+0x14a0], R17 ;  /* 0x0014a01101007387 */ /* 0x0003e80000100800 */
[----:B------:R-:W-:Y:S04]  /*88c0*/  STL [R1+0xc00], RZ ;  /* 0x000c00ff01007387 */ /* 0x000fe80000100800 */
[----:B------:R-:W-:Y:S01]  /*88d0*/  STL [R1+0xc04], RZ ;  /* 0x000c04ff01007387 */ /* 0x000fe20000100800 */
[----:B0-----:R-:W-:-:S02]  /*88e0*/  SHF.R.S32.HI R16, RZ, 0x1f, R9 ;  /* 0x0000001fff107819 */ /* 0x001fc40000011409 */
[----:B-1----:R-:W-:Y:S01]  /*88f0*/  SHF.R.S32.HI R17, RZ, 0x5, R0 ;  /* 0x00000005ff117819 */ /* 0x002fe20000011400 */
[----:B------:R-:W-:Y:S01]  /*8900*/  STL [R1+0xc08], RZ ;  /* 0x000c08ff01007387 */ /* 0x000fe20000100800 */
[C---:B------:R-:W-:Y:S01]  /*8910*/  SHF.L.U64.HI R0, R9.reuse, 0x1, R16 ;  /* 0x0000000109007819 */ /* 0x040fe20000010210 */
[----:B------:R-:W-:Y:S01]  /*8920*/  IMAD.SHL.U32 R9, R9, 0x2, RZ ;  /* 0x0000000209097824 */ /* 0x000fe200078e00ff */
[C---:B------:R-:W-:Y:S01]  /*8930*/  LOP3.LUT R16, R2.reuse, 0x20, RZ, 0x3c, !PT ;  /* 0x0000002002107812 */ /* 0x040fe200078e3cff */
[----:B------:R-:W-:Y:S04]  /*8940*/  STL [R1+0xc0c], RZ ;  /* 0x000c0cff01007387 */ /* 0x000fe80000100800 */
        /* <DEDUP_REMOVED lines=764> */
[----:B------:R-:W-:Y:S04]  /*b910*/  STL [R1], RZ ;  /* 0x000000ff01007387 */ /* 0x000fe80000100800 */
        /* <DEDUP_REMOVED lines=127> */
[----:B------:R0:W-:Y:S02]  /*c110*/  STL [R1+0x14dc], R17 ;  /* 0x0014dc1101007387 */ /* 0x0001e40000100800 */
[----:B0-----:R-:W-:-:S05]  /*c120*/  LOP3.LUT R17, R2, 0x10, RZ, 0x3c, !PT ;  /* 0x0000001002117812 */ /* 0x001fca00078e3cff */
[----:B------:R0:W-:Y:S04]  /*c130*/  STL [R1+0x14f8], R17 ;  /* 0x0014f81101007387 */ /* 0x0001e80000100800 */
[----:B------:R1:W-:Y:S04]  /*c140*/  STL [R1+0x14f4], R16 ;  /* 0x0014f41001007387 */ /* 0x0003e80000100800 */
[----:B------:R3:W-:Y:S01]  /*c150*/  STL [R1+0x14f0], R18 ;  /* 0x0014f01201007387 */ /* 0x0007e20000100800 */
[C---:B0-----:R-:W-:Y:S02]  /*c160*/  LOP3.LUT R17, R2.reuse, 0x40, RZ, 0x3c, !PT ;  /* 0x0000004002117812 */ /* 0x041fe400078e3cff */
[----:B-1----:R-:W-:-:S03]  /*c170*/  LOP3.LUT R16, R2, 0x50, RZ, 0x3c, !PT ;  /* 0x0000005002107812 */ /* 0x002fc600078e3cff */
[----:B------:R0:W-:Y:S01]  /*c180*/  STL [R1+0x14ec], R17 ;  /* 0x0014ec1101007387 */ /* 0x0001e20000100800 */
[----:B---3--:R-:W-:-:S03]  /*c190*/  LOP3.LUT R18, R2, 0x60, RZ, 0x3c, !PT ;  /* 0x0000006002127812 */ /* 0x008fc600078e3cff */
[----:B------:R1:W-:Y:S04]  /*c1a0*/  STL [R1+0x14e8], R16 ;  /* 0x0014e81001007387 */ /* 0x0003e80000100800 */
[----:B------:R3:W-:Y:S01]  /*c1b0*/  STL [R1+0x14e4], R18 ;  /* 0x0014e41201007387 */ /* 0x0007e20000100800 */
[----:B0-----:R-:W-:Y:S02]  /*c1c0*/  LOP3.LUT R17, R2, 0x70, RZ, 0x3c, !PT ;  /* 0x0000007002117812 */ /* 0x001fe400078e3cff */
[----:B-1----:R-:W-:-:S03]  /*c1d0*/  LOP3.LUT R16, R3, 0x20, RZ, 0x3c, !PT ;  /* 0x0000002003107812 */ /* 0x002fc600078e3cff */
[----:B------:R3:W-:Y:S04]  /*c1e0*/  STL [R1+0x14e0], R17 ;  /* 0x0014e01101007387 */ /* 0x0007e80000100800 */
.L_x_1:
[----:B---3--:R-:W3:Y:S01]  /*c1f0*/  LDL R18, [R1+0xe78] ;  /* 0x000e780001127983 */ /* 0x008ee20000100800 */
[----:B------:R-:W0:Y:S03]  /*c200*/  LDC R16, c[0x0][0x230] ;  /* 0x00008c00ff107b82 */ /* 0x000e260000000800 */
[----:B-----5:R-:W-:Y:S04]  /*c210*/  STL [R1+0x1f5c], R189 ;  /* 0x001f5cbd01007387 */ /* 0x020fe80000100800 */
[----:B------:R-:W-:Y:S04]  /*c220*/  STL [R1+0x1f58], R188 ;  /* 0x001f58bc01007387 */ /* 0x000fe80000100800 */
[----:B------:R-:W-:Y:S04]  /*c230*/  STL [R1+0x1f54], R187 ;  /* 0x001f54bb01007387 */ /* 0x000fe80000100800 */
[----:B------:R-:W-:Y:S04]  /*c240*/  STL [R1+0x1f50], R186 ;  /* 0x001f50ba01007387 */ /* 0x000fe80000100800 */
[----:B------:R-:W-:Y:S04]  /*c250*/  STL [R1+0x1f4c], R185 ;  /* 0x001f4cb901007387 */ /* 0x000fe80000100800 */
[----:B------:R-:W-:Y:S04]  /*c260*/  STL [R1+0x1f48], R184 ;  /* 0x001f48b801007387 */ /* 0x000fe80000100800 */
[----:B------:R-:W-:Y:S04]  /*c270*/  STL [R1+0x1f44], R183 ;  /* 0x001f44b701007387 */ /* 0x000fe80000100800 */
[----:B------:R-:W-:Y:S04]  /*c280*/  STL [R1+0x1f40], R182 ;  /* 0x001f40b601007387 */ /* 0x000fe80000100800 */
[----:B------:R-:W-:Y:S04]  /*c290*/  STL [R1+0x1f3c], R181 ;  /* 0x001f3cb501007387 */ /* 0x000fe80000100800 */
[----:B------:R-:W4:Y:S04]  /*c2a0*/  LDL.LU R17, [R1+0xe7c] ;  /* 0x000e7c0001117983 */ /* 0x000f280000300800 */
[----:B------:R-:W-:Y:S04]  /*c2b0*/  STL [R1+0x1f14], R3 ;  /* 0x001f140301007387 */ /* 0x000fe80000100800 */
[----:B------:R-:W-:Y:S04]  /*c2c0*/  STL [R1+0x1f10], R0 ;  /* 0x001f100001007387 */ /* 0x000fe80000100800 */
[----:B------:R1:W-:Y:S04]  /*c2d0*/  STL [R1+0x15fc], R125 ;  /* 0x0015fc7d01007387 */ /* 0x0003e80000100800 */
[----:B-1----:R-:W2:Y:S04]  /*c2e0*/  LDL.LU R125, [R1+0x145c] ;  /* 0x00145c00017d7983 */ /* 0x002ea80000300800 */
        /* <DEDUP_REMOVED lines=36> */
[----:B------:R1:W-:Y:S01]  /*c530*/  STL [R1+0x15b0], R144 ;  /* 0x0015b09001007387 */ /* 0x0003e20000100800 */
[----:B0-----:R-:W-:-:S03]  /*c540*/  IMAD R16, R20, -0x20, R16 ;  /* 0xffffffe014107824 */ /* 0x001fc600078e0210 */
[----:B-1----:R-:W2:Y:S04]  /*c550*/  LDL.LU R144, [R1+0x1438] ;  /* 0x0014380001907983 */ /* 0x002ea80000300800 */
[----:B------:R0:W-:Y:S04]  /*c560*/  STL [R1+0x15ac], R145 ;  /* 0x0015ac9101007387 */ /* 0x0001e80000100800 */
[----:B0-----:R-:W2:Y:S04]  /*c570*/  LDL.LU R145, [R1+0x140c] ;  /* 0x00140c0001917983 */ /* 0x001ea80000300800 */
[----:B------:R0:W-:Y:S04]  /*c580*/  STL [R1+0x15a8], R146 ;  /* 0x0015a89201007387 */ /* 0x0001e80000100800 */
[----:B0-----:R-:W2:Y:S04]  /*c590*/  LDL.LU R146, [R1+0x1430] ;  /* 0x0014300001927983 */ /* 0x001ea80000300800 */
[----:B------:R0:W-:Y:S01]  /*c5a0*/  STL [R1+0x15a4], R147 ;  /* 0x0015a49301007387 */ /* 0x0001e20000100800 */
[----:B------:R-:W-:-:S03]  /*c5b0*/  ISETP.GT.AND P0, PT, R16, RZ, PT ;  /* 0x000000ff1000720c */ /* 0x000fc60003f04270 */
[----:B0-----:R-:W2:Y:S04]  /*c5c0*/  LDL.LU R147, [R1+0x1404] ;  /* 0x0014040001937983 */ /* 0x001ea80000300800 */
[----:B------:R0:W-:Y:S04]  /*c5d0*/  STL [R1+0x15a0], R148 ;  /* 0x0015a09401007387 */ /* 0x0001e80000100800 */
[----:B0-----:R-:W2:Y:S04]  /*c5e0*/  LDL.LU R148, [R1+0x1428] ;  /* 0x0014280001947983 */ /* 0x001ea80000300800 */
[----:B------:R0:W-:Y:S04]  /*c5f0*/  STL [R1+0x159c], R149 ;  /* 0x00159c9501007387 */ /* 0x0001e80000100800 */
[----:B0-----:R-:W2:Y:S04]  /*c600*/  LDL.LU R149, [R1+0x13fc] ;  /* 0x0013fc0001957983 */ /* 0x001ea80000300800 */
[----:B------:R0:W-:Y:S01]  /*c610*/  STL [R1+0x1598], R150 ;  /* 0x0015989601007387 */ /* 0x0001e20000100800 */
[----:B------:R-:W-:-:S03]  /*c620*/  MOV R9, UR48 ;  /* 0x0000003000097c02 */ /* 0x000fc60008000f00 */
[----:B0-----:R-:W2:Y:S04]  /*c630*/  LDL.LU R150, [R1+0x1420] ;  /* 0x0014200001967983 */ /* 0x001ea80000300800 */
[----:B------:R0:W-:Y:S04]  /*c640*/  STL [R1+0x1594], R151 ;  /* 0x0015949701007387 */ /* 0x0001e80000100800 */
[----:B0-----:R-:W2:Y:S04]  /*c650*/  LDL.LU R151, [R1+0x13f4] ;  /* 0x0013f40001977983 */ /* 0x001ea80000300800 */
[----:B------:R-:W-:Y:S04]  /*c660*/  STL [R1+0x150c], R8 ;  /* 0x00150c0801007387 */ /* 0x000fe80000100800 */
[----:B------:R-:W-:Y:S04]  /*c670*/  STL [R1+0x1508], R7 ;  /* 0x0015080701007387 */ /* 0x000fe80000100800 */
[----:B------:R0:W-:Y:S01]  /*c680*/  STL [R1+0x1504], R6 ;  /* 0x0015040601007387 */ /* 0x0001e20000100800 */
[----:B------:R-:W-:-:S03]  /*c690*/  PRMT R173, RZ, 0x7610, R173 ;  /* 0x00007610ffad7816 */ /* 0x000fc600000000ad */
[----:B0-----:R-:W2:Y:S01]  /*c6a0*/  LDL.LU R6, [R1+0xecc] ;  /* 0x000ecc0001067983 */ /* 0x001ea20000300800 */
[----:B---3--:R-:W-:Y:S01]  /*c6b0*/  @P0 IMAD.MOV.U32 R19, RZ, RZ, R18 ;  /* 0x000000ffff130224 */ /* 0x008fe200078e0012 */
[----:B------:R-:W-:Y:S01]  /*c6c0*/  ISETP.GT.AND P1, PT, R16, 0x1, PT ;  /* 0x000000011000780c */ /* 0x000fe20003f24270 */
[----:B----4-:R-:W-:Y:S01]  /*c6d0*/  @P0 IMAD.MOV.U32 R18, RZ, RZ, R17 ;  /* 0x000000ffff120224 */ /* 0x010fe200078e0011 */
[----:B------:R-:W-:Y:S01]  /*c6e0*/  STL [R1+0x1500], R5 ;  /* 0x0015000501007387 */ /* 0x000fe20000100800 */
[----:B------:R-:W-:Y:S02]  /*c6f0*/  PRMT R177, RZ, 0x7610, R177 ;  /* 0x00007610ffb17816 */ /* 0x000fe400000000b1 */
[----:B------:R-:W-:Y:S01]  /*c700*/  PRMT R178, RZ, 0x7610, R178 ;  /* 0x00007610ffb27816 */ /* 0x000fe200000000b2 */
[----:B------:R0:W-:Y:S01]  /*c710*/  STL [R1+0x14fc], R4 ;  /* 0x0014fc0401007387 */ /* 0x0001e20000100800 */
[----:B------:R-:W-:Y:S02]  /*c720*/  PRMT R179, RZ, 0x7610, R179 ;  /* 0x00007610ffb37816 */ /* 0x000fe400000000b3 */
[----:B------:R-:W-:Y:S01]  /*c730*/  PRMT R180, RZ, 0x7610, R180 ;  /* 0x00007610ffb47816 */ /* 0x000fe200000000b4 */
[----:B------:R-:W-:Y:S01]  /*c740*/  STL [R1+0x1f18], R9 ;  /* 0x001f180901007387 */ /* 0x000fe20000100800 */
[----:B------:R-:W-:-:S02]  /*c750*/  PRMT R174, RZ, 0x7610, R174 ;  /* 0x00007610ffae7816 */ /* 0x000fc400000000ae */
[----:B------:R-:W-:Y:S01]  /*c760*/  PRMT R175, RZ, 0x7610, R175 ;  /* 0x00007610ffaf7816 */ /* 0x000fe200000000af */
[----:B------:R1:W3:Y:S01]  /*c770*/  @P0 LDG.E.U16 R173, desc[UR6][R18.64] ;  /* 0x0000000612ad0981 */ /* 0x0002e2000c1e1500 */
[----:B------:R-:W-:Y:S02]  /*c780*/  PRMT R176, RZ, 0x7610, R176 ;  /* 0x00007610ffb07816 */ /* 0x000fe400000000b0 */
[----:B0-----:R-:W-:Y:S01]  /*c790*/  MOV R4, UR49 ;  /* 0x0000003100047c02 */ /* 0x001fe20008000f00 */
[----:B------:R-:W4:Y:S01]  /*c7a0*/  @P0 LDG.E.U16 R174, desc[UR6][R12.64] ;  /* 0x000000060cae0981 */ /* 0x000f22000c1e1500 */
[----:B------:R-:W-:Y:S02]  /*c7b0*/  PRMT R189, RZ, 0x7610, R189 ;  /* 0x00007610ffbd7816 */ /* 0x000fe400000000bd */
[----:B------:R-:W-:Y:S01]  /*c7c0*/  PRMT R188, RZ, 0x7610, R188 ;  /* 0x00007610ffbc7816 */ /* 0x000fe200000000bc */
[----:B------:R0:W-:Y:S01]  /*c7d0*/  STL [R1+0x14d4], R4 ;  /* 0x0014d40401007387 */ /* 0x0001e20000100800 */
[----:B------:R-:W-:-:S02]  /*c7e0*/  PRMT R187, RZ, 0x7610, R187 ;  /* 0x00007610ffbb7816 */ /* 0x000fc400000000bb */
[----:B------:R-:W-:Y:S01]  /*c7f0*/  PRMT R186, RZ, 0x7610, R186 ;  /* 0x00007610ffba7816 */ /* 0x000fe200000000ba */
[----:B------:R-:W4:Y:S01]  /*c800*/  @P0 LDG.E.U16 R175, desc[UR6][R14.64] ;  /* 0x000000060eaf0981 */ /* 0x000f22000c1e1500 */
[----:B------:R-:W-:Y:S02]  /*c810*/  PRMT R7, RZ, 0x7610, R7 ;  /* 0x00007610ff077816 */ /* 0x000fe40000000007 */
[----:B------:R-:W-:Y:S01]  /*c820*/  PRMT R185, RZ, 0x7610, R185 ;  /* 0x00007610ffb97816 */ /* 0x000fe200000000b9 */
[----:B------:R-:W4:Y:S01]  /*c830*/  @P0 LDG.E.U16 R176, desc[UR6][R10.64] ;  /* 0x000000060ab00981 */ /* 0x000f22000c1e1500 */
[----:B------:R-:W-:Y:S02]  /*c840*/  PRMT R182, RZ, 0x7610, R182 ;  /* 0x00007610ffb67816 */ /* 0x000fe400000000b6 */
[----:B0-----:R-:W-:Y:S02]  /*c850*/  MOV R4, UR52 ;  /* 0x0000003400047c02 */ /* 0x001fe40008000f00 */
[----:B------:R-:W-:-:S02]  /*c860*/  PRMT R184, RZ, 0x7610, R184 ;  /* 0x00007610ffb87816 */ /* 0x000fc400000000b8 */
[----:B------:R-:W-:Y:S01]  /*c870*/  PRMT R183, RZ, 0x7610, R183 ;  /* 0x00007610ffb77816 */ /* 0x000fe200000000b7 */
[----:B------:R-:W-:Y:S01]  /*c880*/  STL [R1+0x1f38], R4 ;  /* 0x001f380401007387 */ /* 0x000fe20000100800 */
[----:B------:R-:W-:Y:S02]  /*c890*/  MOV R181, UR53 ;  /* 0x0000003500b57c02 */ /* 0x000fe40008000f00 */
[----:B------:R-:W-:Y:S01]  /*c8a0*/  PRMT R3, RZ, 0x7610, R3 ;  /* 0x00007610ff037816 */ /* 0x000fe20000000003 */
[----:B------:R-:W-:Y:S01]  /*c8b0*/  STL [R1+0x1f1c], R20 ;  /* 0x001f1c1401007387 */ /* 0x000fe20000100800 */
[----:B------:R-:W-:Y:S02]  /*c8c0*/  PRMT R0, RZ, 0x7610, R0 ;  /* 0x00007610ff007816 */ /* 0x000fe40000000000 */
[----:B------:R-:W-:Y:S01]  /*c8d0*/  PRMT R165, RZ, 0x7610, R165 ;  /* 0x00007610ffa57816 */ /* 0x000fe200000000a5 */
[----:B------:R-:W1:Y:S01]  /*c8e0*/  LDL R18, [R1+0x14a0] ;  /* 0x0014a00001127983 */ /* 0x000e620000100800 */
[----:B------:R-:W-:-:S02]  /*c8f0*/  PRMT R166, RZ, 0x7610, R166 ;  /* 0x00007610ffa67816 */ /* 0x000fc400000000a6 */
[----:B------:R-:W-:Y:S01]  /*c900*/  PRMT R167, RZ, 0x7610, R167 ;  /* 0x00007610ffa77816 */ /* 0x000fe200000000a7 */
[----:B------:R-:W1:Y:S01]  /*c910*/  LDL R19, [R1+0x14a4] ;  /* 0x0014a40001137983 */ /* 0x000e620000100800 */
[----:B------:R-:W-:Y:S02]  /*c920*/  PRMT R168, RZ, 0x7610, R168 ;  /* 0x00007610ffa87816 */ /* 0x000fe400000000a8 */
[----:B------:R-:W-:Y:S01]  /*c930*/  PRMT R170, RZ, 0x7610, R170 ;  /* 0x00007610ffaa7816 */ /* 0x000fe200000000aa */
[----:B------:R-:W-:Y:S01]  /*c940*/  STL [R1+0x1f24], R12 ;  /* 0x001f240c01007387 */ /* 0x000fe20000100800 */
[----:B------:R-:W-:Y:S02]  /*c950*/  PRMT R172, RZ, 0x7610, R172 ;  /* 0x00007610ffac7816 */ /* 0x000fe400000000ac */
[----:B------:R-:W-:Y:S01]  /*c960*/  PRMT R169, RZ, 0x7610, R169 ;  /* 0x00007610ffa97816 */ /* 0x000fe200000000a9 */
[----:B------:R-:W-:Y:S01]  /*c970*/  STL [R1+0x1f20], R13 ;  /* 0x001f200d01007387 */ /* 0x000fe20000100800 */
[----:B------:R-:W-:-:S02]  /*c980*/  PRMT R171, RZ, 0x7610, R171 ;  /* 0x00007610ffab7816 */ /* 0x000fc400000000ab */
[----:B------:R-:W-:Y:S01]  /*c990*/  PRMT R157, RZ, 0x7610, R157 ;  /* 0x00007610ff9d7816 */ /* 0x000fe2000000009d */
[----:B------:R-:W-:Y:S01]  /*c9a0*/  STL [R1+0x1f2c], R14 ;  /* 0x001f2c0e01007387 */ /* 0x000fe20000100800 */
        /* <DEDUP_REMOVED lines=10> */
[----:B------:R-:W-:Y:S02]  /*ca50*/  PRMT R235, RZ, 0x7610, R235 ;  /* 0x00007610ffeb7816 */ /* 0x000fe400000000eb */
[----:B------:R-:W-:Y:S02]  /*ca60*/  PRMT R236, RZ, 0x7610, R236 ;  /* 0x00007610ffec7816 */ /* 0x000fe400000000ec */
[----:B------:R-:W-:Y:S02]  /*ca70*/  PRMT R238, RZ, 0x7610, R238 ;  /* 0x00007610ffee7816 */ /* 0x000fe400000000ee */
[----:B------:R-:W-:-:S02]  /*ca80*/  PRMT R239, RZ, 0x7610, R239 ;  /* 0x00007610ffef7816 */ /* 0x000fc400000000ef */
[----:B------:R-:W-:Y:S02]  /*ca90*/  PRMT R252, RZ, 0x7610, R252 ;  /* 0x00007610fffc7816 */ /* 0x000fe400000000fc */
        /* <DEDUP_REMOVED lines=29> */
[----:B------:R-:W-:Y:S02]  /*cc70*/  MOV R8, UR56 ;  /* 0x0000003800087c02 */ /* 0x000fe40008000f00 */
        /* <DEDUP_REMOVED lines=16> */
[----:B------:R-:W-:-:S02]  /*cd80*/  MOV R5, UR57 ;  /* 0x0000003900057c02 */ /* 0x000fc40008000f00 */
[----:B-1----:R-:W-:-:S04]  /*cd90*/  @P1 LOP3.LUT R19, R19, R18, RZ, 0x3c, !PT ;  /* 0x0000001213131212 */ /* 0x002fc800078e3cff */
[----:B------:R-:W-:-:S04]  /*cda0*/  @P1 LOP3.LUT R18, R19, R18, RZ, 0x3c, !PT ;  /* 0x0000001213121212 */ /* 0x000fc800078e3cff */
[----:B------:R-:W-:-:S05]  /*cdb0*/  @P1 LOP3.LUT R19, R19, R18, RZ, 0x3c, !PT ;  /* 0x0000001213131212 */ /* 0x000fca00078e3cff */
[----:B------:R0:W4:Y:S04]  /*cdc0*/  @P1 LDG.E.U16 R177, desc[UR6][R18.64] ;  /* 0x0000000612b11981 */ /* 0x000128000c1e1500 */
[----:B------:R-:W0:Y:S04]  /*cdd0*/  LDL R18, [R1+0x1498] ;  /* 0x0014980001127983 */ /* 0x000e280000100800 */
[----:B------:R-:W0:Y:S02]  /*cde0*/  LDL R19, [R1+0x149c] ;  /* 0x00149c0001137983 */ /* 0x000e240000100800 */
[----:B0-----:R-:W-:-:S04]  /*cdf0*/  @P1 LOP3.LUT R19, R19, R18, RZ, 0x3c, !PT ;  /* 0x0000001213131212 */ /* 0x001fc800078e3cff */
        /* <DEDUP_REMOVED lines=15> */
[----:B------:R-:W0:Y:S01]  /*cef0*/  LDL R19, [R1+0x1484] ;  /* 0x0014840001137983 */ /* 0x000e220000100800 */
[----:B------:R-:W-:-:S13]  /*cf00*/  ISETP.GT.AND P0, PT, R16, 0x2, PT ;  /* 0x000000021000780c */ /* 0x000fda0003f04270 */
[----:B0-----:R-:W-:Y:S02]  /*cf10*/  @P0 IMAD.MOV.U32 R18, RZ, RZ, R19 ;  /* 0x000000ffff120224 */ /* 0x001fe400078e0013 */
[----:B--2---:R-:W-:-:S05]  /*cf20*/  @P0 IMAD.MOV.U32 R19, RZ, RZ, R126 ;  /* 0x000000ffff130224 */ /* 0x004fca00078e007e */
[----:B------:R-:W2:Y:S04]  /*cf30*/  @P0 LDG.E.U16 R189, desc[UR6][R18.64] ;  /* 0x0000000612bd0981 */ /* 0x000ea8000c1e1500 */
[----:B--2---:R0:W-:Y:S04]  /*cf40*/  STL [R1+0xe80], R189 ;  /* 0x000e80bd01007387 */ /* 0x0041e80000100800 */
[----:B0-----:R-:W2:Y:S04]  /*cf50*/  LDL.LU R189, [R1+0x1f5c] ;  /* 0x001f5c0001bd7983 */ /* 0x001ea80000300800 */
[----:B------:R-:W3:Y:S02]  /*cf60*/  LDL R19, [R1+0x147c] ;  /* 0x00147c0001137983 */ /* 0x000ee40000100800 */
[----:B---3--:R-:W-:-:S02]  /*cf70*/  @P0 IMAD.MOV.U32 R18, RZ, RZ, R19 ;  /* 0x000000ffff120224 */ /* 0x008fc400078e0013 */
[----:B------:R-:W-:-:S05]  /*cf80*/  @P0 IMAD.MOV.U32 R19, RZ, RZ, R128 ;  /* 0x000000ffff130224 */ /* 0x000fca00078e0080 */
[----:B------:R-:W3:Y:S04]  /*cf90*/  @P0 LDG.E.U16 R188, desc[UR6][R18.64] ;  /* 0x0000000612bc0981 */ /* 0x000ee8000c1e1500 */
[----:B---3--:R0:W-:Y:S04]  /*cfa0*/  STL [R1+0xe84], R188 ;  /* 0x000e84bc01007387 */ /* 0x0081e80000100800 */
[----:B0-----:R-:W3:Y:S04]  /*cfb0*/  LDL.LU R188, [R1+0x1f58] ;  /* 0x001f580001bc7983 */ /* 0x001ee80000300800 */
[----:B------:R-:W4:Y:S02]  /*cfc0*/  LDL R19, [R1+0x1474] ;  /* 0x0014740001137983 */ /* 0x000f240000100800 */
[----:B----4-:R-:W-:-:S02]  /*cfd0*/  @P0 IMAD.MOV.U32 R18, RZ, RZ, R19 ;  /* 0x000000ffff120224 */ /* 0x010fc400078e0013 */
[----:B------:R-:W-:-:S05]  /*cfe0*/  @P0 IMAD.MOV.U32 R19, RZ, RZ, R130 ;  /* 0x000000ffff130224 */ /* 0x000fca00078e0082 */
[----:B------:R-:W4:Y:S04]  /*cff0*/  @P0 LDG.E.U16 R187, desc[UR6][R18.64] ;  /* 0x0000000612bb0981 */ /* 0x000f28000c1e1500 */
[----:B----4-:R0:W-:Y:S04]  /*d000*/  STL [R1+0xe88], R187 ;  /* 0x000e88bb01007387 */ /* 0x0101e80000100800 */
[----:B0-----:R-:W4:Y:S04]  /*d010*/  LDL.LU R187, [R1+0x1f54] ;  /* 0x001f540001bb7983 */ /* 0x001f280000300800 */
[----:B------:R-:W2:Y:S02]  /*d020*/  LDL R19, [R1+0x146c] ;  /* 0x00146c0001137983 */ /* 0x000ea40000100800 */
[----:B--2---:R-:W-:-:S02]  /*d030*/  @P0 IMAD.MOV.U32 R18, RZ, RZ, R19 ;  /* 0x000000ffff120224 */ /* 0x004fc400078e0013 */
[----:B------:R-:W-:-:S05]  /*d040*/  @P0 IMAD.MOV.U32 R19, RZ, RZ, R132 ;  /* 0x000000ffff130224 */ /* 0x000fca00078e0084 */
[----:B------:R-:W2:Y:S01]  /*d050*/  @P0 LDG.E.U16 R186, desc[UR6][R18.64] ;  /* 0x0000000612ba0981 */ /* 0x000ea2000c1e1500 */
[----:B------:R-:W-:-:S03]  /*d060*/  ISETP.GT.AND P1, PT, R16, 0x3, PT ;  /* 0x000000031000780c */ /* 0x000fc60003f24270 */
[----:B--2---:R0:W-:Y:S04]  /*d070*/  STL [R1+0xe8c], R186 ;  /* 0x000e8cba01007387 */ /* 0x0041e80000100800 */
[----:B0-----:R-:W2:Y:S04]  /*d080*/  LDL.LU R186, [R1+0x1f50] ;  /* 0x001f500001ba7983 */ /* 0x001ea80000300800 */
[----:B------:R-:W3:Y:S01]  /*d090*/  LDL R19, [R1+0x1464] ;  /* 0x0014640001137983 */ /* 0x000ee20000100800 */
[----:B------:R-:W-:Y:S01]  /*d0a0*/  PRMT R4, RZ, 0x7610, R4 ;  /* 0x00007610ff047816 */ /* 0x000fe20000000004 */
[----:B---3--:R-:W-:-:S02]  /*d0b0*/  @P1 IMAD.MOV.U32 R18, RZ, RZ, R19 ;  /* 0x000000ffff121224 */ /* 0x008fc400078e0013 */
[----:B------:R-:W-:-:S05]  /*d0c0*/  @P1 IMAD.MOV.U32 R19, RZ, RZ, R134 ;  /* 0x000000ffff131224 */ /* 0x000fca00078e0086 */
[----:B------:R0:W3:Y:S02]  /*d0d0*/  @P1 LDG.E.U16 R4, desc[UR6][R18.64] ;  /* 0x0000000612041981 */ /* 0x0000e4000c1e1500 */
[----:B0-----:R-:W-:Y:S02]  /*d0e0*/  @P1 IMAD.MOV.U32 R18, RZ, RZ, R125 ;  /* 0x000000ffff121224 */ /* 0x001fe400078e007d */
[----:B------:R-:W-:-:S05]  /*d0f0*/  @P1 IMAD.MOV.U32 R19, RZ, RZ, R136 ;  /* 0x000000ffff131224 */ /* 0x000fca00078e0088 */
[----:B------:R0:W3:Y:S02]  /*d100*/  @P1 LDG.E.U16 R7, desc[UR6][R18.64] ;  /* 0x0000000612071981 */ /* 0x0000e4000c1e1500 */
[----:B0-----:R-:W-:Y:S02]  /*d110*/  @P1 IMAD.MOV.U32 R18, RZ, RZ, R127 ;  /* 0x000000ffff121224 */ /* 0x001fe400078e007f */
[----:B------:R-:W-:-:S05]  /*d120*/  @P1 IMAD.MOV.U32 R19, RZ, RZ, R138 ;  /* 0x000000ffff131224 */ /* 0x000fca00078e008a */
[----:B------:R0:W4:Y:S02]  /*d130*/  @P1 LDG.E.U16 R185, desc[UR6][R18.64] ;  /* 0x0000000612b91981 */ /* 0x000124000c1e1500 */
[----:B0-----:R-:W-:Y:S02]  /*d140*/  @P1 IMAD.MOV.U32 R18, RZ, RZ, R129 ;  /* 0x000000ffff121224 */ /* 0x001fe400078e0081 */
[----:B------:R-:W-:-:S05]  /*d150*/  @P1 IMAD.MOV.U32 R19, RZ, RZ, R140 ;  /* 0x000000ffff131224 */ /* 0x000fca00078e008c */
[----:B------:R0:W2:Y:S01]  /*d160*/  @P1 LDG.E.U16 R182, desc[UR6][R18.64] ;  /* 0x0000000612b61981 */ /* 0x0000a2000c1e1500 */
[----:B------:R-:W-:-:S13]  /*d170*/  ISETP.GT.AND P0, PT, R16, 0x4, PT ;  /* 0x000000041000780c */ /* 0x000fda0003f04270 */
[----:B0-----:R-:W-:Y:S02]  /*d180*/  @P0 IMAD.MOV.U32 R18, RZ, RZ, R131 ;  /* 0x000000ffff120224 */ /* 0x001fe400078e0083 */
[----:B------:R-:W-:-:S05]  /*d190*/  @P0 IMAD.MOV.U32 R19, RZ, RZ, R142 ;  /* 0x000000ffff130224 */ /* 0x000fca00078e008e */
[----:B------:R0:W3:Y:S02]  /*d1a0*/  @P0 LDG.E.U16 R184, desc[UR6][R18.64] ;  /* 0x0000000612b80981 */ /* 0x0000e4000c1e1500 */
[----:B0-----:R-:W-:Y:S02]  /*d1b0*/  @P0 IMAD.MOV.U32 R18, RZ, RZ, R133 ;  /* 0x000000ffff120224 */ /* 0x001fe400078e0085 */
[----:B------:R-:W-:-:S05]  /*d1c0*/  @P0 IMAD.MOV.U32 R19, RZ, RZ, R144 ;  /* 0x000000ffff130224 */ /* 0x000fca00078e0090 */
[----:B------:R0:W3:Y:S04]  /*d1d0*/  @P0 LDG.E.U16 R183, desc[UR6][R18.64] ;  /* 0x0000000612b70981 */ /* 0x0000e8000c1e1500 */
[----:B----4-:R1:W-:Y:S04]  /*d1e0*/  STL [R1+0xebc], R185 ;  /* 0x000ebcb901007387 */ /* 0x0103e80000100800 */
[----:B-1----:R-:W4:Y:S04]  /*d1f0*/  LDL.LU R185, [R1+0x1f4c] ;  /* 0x001f4c0001b97983 */ /* 0x002f280000300800 */
[----:B--2---:R1:W-:Y:S04]  /*d200*/  STL [R1+0xec0], R182 ;  /* 0x000ec0b601007387 */ /* 0x0043e80000100800 */
[----:B-1----:R-:W2:Y:S01]  /*d210*/  LDL.LU R182, [R1+0x1418] ;  /* 0x0014180001b67983 */ /* 0x002ea20000300800 */
[----:B------:R-:W-:Y:S01]  /*d220*/  ISETP.GT.AND P1, PT, R16, 0x5, PT ;  /* 0x000000051000780c */ /* 0x000fe20003f24270 */
[----:B0-----:R-:W-:Y:S01]  /*d230*/  @P0 IMAD.MOV.U32 R18, RZ, RZ, R135 ;  /* 0x000000ffff120224 */ /* 0x001fe200078e0087 */
[----:B------:R-:W-:Y:S01]  /*d240*/  PRMT R10, RZ, 0x7610, R10 ;  /* 0x00007610ff0a7816 */ /* 0x000fe2000000000a */
[----:B------:R-:W-:Y:S01]  /*d250*/  @P0 IMAD.MOV.U32 R19, RZ, RZ, R146 ;  /* 0x000000ffff130224 */ /* 0x000fe200078e0092 */
[----:B------:R-:W-:-:S04]  /*d260*/  PRMT R11, RZ, 0x7610, R11 ;  /* 0x00007610ff0b7816 */ /* 0x000fc8000000000b */
[----:B------:R0:W4:Y:S01]  /*d270*/  @P0 LDG.E.U16 R10, desc[UR6][R18.64] ;  /* 0x00000006120a0981 */ /* 0x000122000c1e1500 */
[----:B------:R-:W-:Y:S01]  /*d280*/  PRMT R14, RZ, 0x7610, R14 ;  /* 0x00007610ff0e7816 */ /* 0x000fe2000000000e */
[----:B0-----:R-:W-:Y:S02]  /*d290*/  @P0 IMAD.MOV.U32 R18, RZ, RZ, R137 ;  /* 0x000000ffff120224 */ /* 0x001fe400078e0089 */
[----:B------:R-:W-:-:S05]  /*d2a0*/  @P0 IMAD.MOV.U32 R19, RZ, RZ, R148 ;  /* 0x000000ffff130224 */ /* 0x000fca00078e0094 */
[----:B------:R0:W4:Y:S01]  /*d2b0*/  @P0 LDG.E.U16 R11, desc[UR6][R18.64] ;  /* 0x00000006120b0981 */ /* 0x000122000c1e1500 */
[----:B------:R-:W-:Y:S01]  /*d2c0*/  PRMT R15, RZ, 0x7610, R15 ;  /* 0x00007610ff0f7816 */ /* 0x000fe2000000000f */
[----:B0-----:R-:W-:Y:S02]  /*d2d0*/  @P1 IMAD.MOV.U32 R18, RZ, RZ, R139 ;  /* 0x000000ffff121224 */ /* 0x001fe400078e008b */
[----:B------:R-:W-:Y:S01]  /*d2e0*/  @P1 IMAD.MOV.U32 R19, RZ, RZ, R150 ;  /* 0x000000ffff131224 */ /* 0x000fe200078e0096 */
[----:B---3--:R0:W-:Y:S04]  /*d2f0*/  STL [R1+0x14bc], R184 ;  /* 0x0014bcb801007387 */ /* 0x0081e80000100800 */
[----:B------:R1:W3:Y:S04]  /*d300*/  @P1 LDG.E.U16 R14, desc[UR6][R18.64] ;  /* 0x00000006120e1981 */ /* 0x0002e8000c1e1500 */
[----:B0-----:R-:W3:Y:S01]  /*d310*/  LDL.LU R184, [R1+0x1f48] ;  /* 0x001f480001b87983 */ /* 0x001ee20000300800 */
[----:B-1----:R-:W-:-:S03]  /*d320*/  @P1 IMAD.MOV.U32 R18, RZ, RZ, R141 ;  /* 0x000000ffff121224 */ /* 0x002fc600078e008d */
[----:B------:R0:W-:Y:S04]  /*d330*/  STL [R1+0x14b8], R183 ;  /* 0x0014b8b701007387 */ /* 0x0001e80000100800 */
[----:B0-----:R-:W3:Y:S01]  /*d340*/  LDL.LU R183, [R1+0x1f44] ;  /* 0x001f440001b77983 */ /* 0x001ee20000300800 */
[----:B--2---:R-:W-:-:S05]  /*d350*/  @P1 IMAD.MOV.U32 R19, RZ, RZ, R182 ;  /* 0x000000ffff131224 */ /* 0x004fca00078e00b6 */
[----:B------:R0:W2:Y:S04]  /*d360*/  @P1 LDG.E.U16 R15, desc[UR6][R18.64] ;  /* 0x00000006120f1981 */ /* 0x0000a8000c1e1500 */
[----:B------:R-:W4:Y:S01]  /*d370*/  LDL R19, [R1+0x1410] ;  /* 0x0014100001137983 */ /* 0x000f220000100800 */
[----:B------:R-:W-:Y:S01]  /*d380*/  PRMT R12, RZ, 0x7610, R12 ;  /* 0x00007610ff0c7816 */ /* 0x000fe2000000000c */
[----:B0-----:R-:W-:Y:S01]  /*d390*/  @P1 IMAD.MOV.U32 R18, RZ, RZ, R143 ;  /* 0x000000ffff121224 */ /* 0x001fe200078e008f */
[----:B------:R-:W-:-:S04]  /*d3a0*/  PRMT R13, RZ, 0x7610, R13 ;  /* 0x00007610ff0d7816 */ /* 0x000fc8000000000d */
[----:B----4-:R0:W4:Y:S04]  /*d3b0*/  @P1 LDG.E.U16 R12, desc[UR6][R18.64] ;  /* 0x00000006120c1981 */ /* 0x010128000c1e1500 */
[----:B------:R-:W3:Y:S01]  /*d3c0*/  LDL R19, [R1+0x1408] ;  /* 0x0014080001137983 */ /* 0x000ee20000100800 */
[----:B0-----:R-:W-:Y:S01]  /*d3d0*/  @P1 IMAD.MOV.U32 R18, RZ, RZ, R145 ;  /* 0x000000ffff121224 */ /* 0x001fe200078e0091 */
[----:B------:R-:W-:Y:S02]  /*d3e0*/  ISETP.GT.AND P0, PT, R16, 0x6, PT ;  /* 0x000000061000780c */ /* 0x000fe40003f04270 */
[----:B------:R-:W-:Y:S02]  /*d3f0*/  PRMT R20, RZ, 0x7610, R20 ;  /* 0x00007610ff147816 */ /* 0x000fe40000000014 */
[----:B---3--:R0:W3:Y:S04]  /*d400*/  @P1 LDG.E.U16 R13, desc[UR6][R18.64] ;  /* 0x00000006120d1981 */ /* 0x0080e8000c1e1500 */
[----:B------:R-:W2:Y:S05]  /*d410*/  LDL R19, [R1+0x1400] ;  /* 0x0014000001137983 */ /* 0x000eaa0000100800 */
[----:B0-----:R-:W-:Y:S01]  /*d420*/  @P0 IMAD.MOV.U32 R18, RZ, RZ, R147 ;  /* 0x000000ffff120224 */ /* 0x001fe200078e0093 */
[----:B------:R-:W-:-:S04]  /*d430*/  PRMT R9, RZ, 0x7610, R9 ;  /* 0x00007610ff097816 */ /* 0x000fc80000000009 */
[----:B--2---:R0:W2:Y:S04]  /*d440*/  @P0 LDG.E.U16 R20, desc[UR6][R18.64] ;  /* 0x0000000612140981 */ /* 0x0040a8000c1e1500 */
[----:B------:R-:W4:Y:S01]  /*d450*/  LDL R19, [R1+0x13f8] ;  /* 0x0013f80001137983 */ /* 0x000f220000100800 */
[----:B0-----:R-:W-:-:S05]  /*d460*/  @P0 IMAD.MOV.U32 R18, RZ, RZ, R149 ;  /* 0x000000ffff120224 */ /* 0x001fca00078e0095 */
[----:B----4-:R0:W4:Y:S04]  /*d470*/  @P0 LDG.E.U16 R9, desc[UR6][R18.64] ;  /* 0x0000000612090981 */ /* 0x010128000c1e1500 */
[----:B------:R-:W3:Y:S01]  /*d480*/  LDL R19, [R1+0x13f0] ;  /* 0x0013f00001137983 */ /* 0x000ee20000100800 */
[----:B0-----:R-:W-:-:S03]  /*d490*/  @P0 IMAD.MOV.U32 R18, RZ, RZ, R151 ;  /* 0x000000ffff120224 */ /* 0x001fc600078e0097 */
[----:B------:R0:W-:Y:S02]  /*d4a0*/  STL.64 [R1+0x17f8], R150 ;  /* 0x0017f89601007387 */ /* 0x0001e40000100a00 */
[----:B0-----:R-:W-:Y:S02]  /*d4b0*/  IMAD.MOV.U32 R150, RZ, RZ, R182 ;  /* 0x000000ffff967224 */ /* 0x001fe400078e00b6 */
[----:B------:R-:W2:Y:S04]  /*d4c0*/  LDL.LU R182, [R1+0x1f40] ;  /* 0x001f400001b67983 */ /* 0x000ea80000300800 */
[----:B------:R-:W4:Y:S04]  /*d4d0*/  LDL R151, [R1+0x13cc] ;  /* 0x0013cc0001977983 */ /* 0x000f280000100800 */
[----:B------:R0:W-:Y:S02]  /*d4e0*/  STL.64 [R1+0x17f0], R148 ;  /* 0x0017f09401007387 */ /* 0x0001e40000100a00 */
[----:B0-----:R-:W-:-:S02]  /*d4f0*/  IMAD.MOV.U32 R149, RZ, RZ, R181 ;  /* 0x000000ffff957224 */ /* 0x001fc400078e00b5 */
[----:B------:R-:W2:Y:S04]  /*d500*/  LDL.LU R181, [R1+0x1f3c] ;  /* 0x001f3c0001b57983 */ /* 0x000ea80000300800 */
[----:B------:R-:W2:Y:S04]  /*d510*/  LDL R148, [R1+0x13c8] ;  /* 0x0013c80001947983 */ /* 0x000ea80000100800 */
[----:B------:R0:W-:Y:S04]  /*d520*/  STL.64 [R1+0x17e8], R146 ;  /* 0x0017e89201007387 */ /* 0x0001e80000100a00 */
[----:B0-----:R-:W4:Y:S04]  /*d530*/  LDL R146, [R1+0x13d0] ;  /* 0x0013d00001927983 */ /* 0x001f280000100800 */
[----:B------:R-:W2:Y:S04]  /*d540*/  LDL R147, [R1+0x13d4] ;  /* 0x0013d40001937983 */ /* 0x000ea80000100800 */
[----:B------:R0:W-:Y:S04]  /*d550*/  STL.64 [R1+0x17e0], R144 ;  /* 0x0017e09001007387 */ /* 0x0001e80000100a00 */
[----:B0-----:R-:W4:Y:S04]  /*d560*/  LDL R144, [R1+0x13dc] ;  /* 0x0013dc0001907983 */ /* 0x001f280000100800 */
[----:B------:R0:W-:Y:S04]  /*d570*/  STL.64 [R1+0x17d8], R142 ;  /* 0x0017d88e01007387 */ /* 0x0001e80000100a00 */
[----:B0-----:R-:W2:Y:S04]  /*d580*/  LDL R142, [R1+0x13e4] ;  /* 0x0013e400018e7983 */ /* 0x001ea80000100800 */
[----:B------:R-:W4:Y:S04]  /*d590*/  LDL R143, [R1+0x13d8] ;  /* 0x0013d800018f7983 */ /* 0x000f280000100800 */
[----:B------:R0:W-:Y:S04]  /*d5a0*/  STL.64 [R1+0x17d0], R140 ;  /* 0x0017d08c01007387 */ /* 0x0001e80000100a00 */
[----:B0-----:R-:W2:Y:S04]  /*d5b0*/  LDL R140, [R1+0x13ec] ;  /* 0x0013ec00018c7983 */ /* 0x001ea80000100800 */
[----:B------:R-:W4:Y:S04]  /*d5c0*/  LDL R141, [R1+0x13e0] ;  /* 0x0013e000018d7983 */ /* 0x000f280000100800 */
[----:B------:R0:W-:Y:S04]  /*d5d0*/  STL.64 [R1+0x17c8], R138 ;  /* 0x0017c88a01007387 */ /* 0x0001e80000100a00 */
[----:B0-----:R-:W4:Y:S04]  /*d5e0*/  LDL R139, [R1+0x13e8] ;  /* 0x0013e800018b7983 */ /* 0x001f280000100800 */
[----:B------:R-:W-:Y:S04]  /*d5f0*/  STL.64 [R1+0x17c0], R136 ;  /* 0x0017c08801007387 */ /* 0x000fe80000100a00 */
        /* <DEDUP_REMOVED lines=48> */
[----:B------:R0:W-:Y:S04]  /*d900*/  STL.64 [R1+0x1638], R38 ;  /* 0x0016382601007387 */ /* 0x0001e80000100a00 */
[----:B------:R1:W-:Y:S04]  /*d910*/  STL.64 [R1+0x1630], R36 ;  /* 0x0016302401007387 */ /* 0x0003e80000100a00 */
[----:B------:R3:W-:Y:S04]  /*d920*/  STL.64 [R1+0x1628], R34 ;  /* 0x0016282201007387 */ /* 0x0007e80000100a00 */
[----:B------:R-:W-:Y:S04]  /*d930*/  STL.64 [R1+0x1620], R32 ;  /* 0x0016202001007387 */ /* 0x000fe80000100a00 */
[----:B------:R-:W-:Y:S04]  /*d940*/  STL.64 [R1+0x1618], R30 ;  /* 0x0016181e01007387 */ /* 0x000fe80000100a00 */
[----:B------:R-:W-:Y:S04]  /*d950*/  STL.64 [R1+0x1610], R28 ;  /* 0x0016101c01007387 */ /* 0x000fe80000100a00 */
[----:B------:R3:W-:Y:S04]  /*d960*/  STL.64 [R1+0x1608], R26 ;  /* 0x0016081a01007387 */ /* 0x0007e80000100a00 */
[----:B------:R3:W-:Y:S04]  /*d970*/  STL.64 [R1+0x1600], R24 ;  /* 0x0016001801007387 */ /* 0x0007e80000100a00 */
[----:B0-----:R-:W4:Y:S04]  /*d980*/  LDL R39, [R1+0x13c0] ;  /* 0x0013c00001277983 */ /* 0x001f280000100800 */
[----:B-1----:R-:W4:Y:S04]  /*d990*/  LDL R37, [R1+0x13c4] ;  /* 0x0013c40001257983 */ /* 0x002f280000100800 */
[----:B---3--:R-:W3:Y:S04]  /*d9a0*/  LDL R34, [R1+0x13b8] ;  /* 0x0013b80001227983 */ /* 0x008ee80000100800 */
[----:B------:R-:W3:Y:S04]  /*d9b0*/  LDL R27, [R1+0x13bc] ;  /* 0x0013bc00011b7983 */ /* 0x000ee80000100800 */
[----:B------:R-:W3:Y:S04]  /*d9c0*/  LDL R33, [R1+0x13b0] ;  /* 0x0013b00001217983 */ /* 0x000ee80000100800 */
[----:B------:R-:W3:Y:S04]  /*d9d0*/  LDL R32, [R1+0x13b4] ;  /* 0x0013b40001207983 */ /* 0x000ee80000100800 */
[----:B------:R-:W3:Y:S04]  /*d9e0*/  LDL R26, [R1+0x13a8] ;  /* 0x0013a800011a7983 */ /* 0x000ee80000100800 */
[----:B------:R-:W3:Y:S01]  /*d9f0*/  LDL R24, [R1+0x13ac] ;  /* 0x0013ac0001187983 */ /* 0x000ee20000100800 */
[----:B------:R-:W-:-:S03]  /*da00*/  ISETP.GT.AND P1, PT, R16, 0x7, PT ;  /* 0x000000071000780c */ /* 0x000fc60003f24270 */
[----:B------:R2:W3:Y:S01]  /*da10*/  @P0 LDG.E.U16 R3, desc[UR6][R18.64] ;  /* 0x0000000612030981 */ /* 0x0004e2000c1e1500 */
[----:B------:R-:W-:Y:S02]  /*da20*/  PRMT R145, RZ, 0x7610, R145 ;  /* 0x00007610ff917816 */ /* 0x000fe40000000091 */
[----:B------:R-:W-:Y:S01]  /*da30*/  PRMT R57, RZ, 0x7610, R57 ;  /* 0x00007610ff397816 */ /* 0x000fe20000000039 */
[----:B------:R-:W3:Y:S01]  /*da40*/  LDL R31, [R1+0x13a0] ;  /* 0x0013a000011f7983 */ /* 0x000ee20000100800 */
[----:B------:R-:W-:-:S03]  /*da50*/  PRMT R56, RZ, 0x7610, R56 ;  /* 0x00007610ff387816 */ /* 0x000fc60000000038 */
[----:B------:R-:W3:Y:S04]  /*da60*/  LDL R30, [R1+0x13a4] ;  /* 0x0013a400011e7983 */ /* 0x000ee80000100800 */
[----:B------:R-:W3:Y:S01]  /*da70*/  LDL R25, [R1+0x1398] ;  /* 0x0013980001197983 */ /* 0x000ee20000100800 */
[----:B--2---:R-:W-:Y:S01]  /*da80*/  @P0 IMAD.MOV.U32 R18, RZ, RZ, R140 ;  /* 0x000000ffff120224 */ /* 0x004fe200078e008c */
[----:B------:R-:W-:Y:S02]  /*da90*/  PRMT R55, RZ, 0x7610, R55 ;  /* 0x00007610ff377816 */ /* 0x000fe40000000037 */
[----:B------:R-:W2:Y:S04]  /*daa0*/  LDL R36, [R1+0x1390] ;  /* 0x0013900001247983 */ /* 0x000ea80000100800 */
[----:B------:R-:W2:Y:S01]  /*dab0*/  LDL R35, [R1+0x1394] ;  /* 0x0013940001237983 */ /* 0x000ea20000100800 */
[----:B----4-:R-:W-:-:S05]  /*dac0*/  @P0 IMAD.MOV.U32 R19, RZ, RZ, R139 ;  /* 0x000000ffff130224 */ /* 0x010fca00078e008b */
[----:B------:R0:W4:Y:S02]  /*dad0*/  @P0 LDG.E.U16 R0, desc[UR6][R18.64] ;  /* 0x0000000612000981 */ /* 0x000124000c1e1500 */
[----:B0-----:R-:W-:Y:S02]  /*dae0*/  @P1 IMAD.MOV.U32 R18, RZ, RZ, R142 ;  /* 0x000000ffff121224 */ /* 0x001fe400078e008e */
[----:B------:R-:W-:-:S05]  /*daf0*/  @P1 IMAD.MOV.U32 R19, RZ, RZ, R141 ;  /* 0x000000ffff131224 */ /* 0x000fca00078e008d */
[----:B------:R0:W4:Y:S02]  /*db00*/  @P1 LDG.E.U16 R145, desc[UR6][R18.64] ;  /* 0x0000000612911981 */ /* 0x000124000c1e1500 */
[----:B0-----:R-:W-:Y:S02]  /*db10*/  @P1 IMAD.MOV.U32 R18, RZ, RZ, R144 ;  /* 0x000000ffff121224 */ /* 0x001fe400078e0090 */
[----:B------:R-:W-:-:S05]  /*db20*/  @P1 IMAD.MOV.U32 R19, RZ, RZ, R143 ;  /* 0x000000ffff131224 */ /* 0x000fca00078e008f */
[----:B------:R0:W4:Y:S02]  /*db30*/  @P1 LDG.E.U16 R57, desc[UR6][R18.64] ;  /* 0x0000000612391981 */ /* 0x000124000c1e1500 */
[----:B0-----:R-:W-:Y:S02]  /*db40*/  @P1 IMAD.MOV.U32 R18, RZ, RZ, R147 ;  /* 0x000000ffff121224 */ /* 0x001fe400078e0093 */
[----:B------:R-:W-:-:S05]  /*db50*/  @P1 IMAD.MOV.U32 R19, RZ, RZ, R146 ;  /* 0x000000ffff131224 */ /* 0x000fca00078e0092 */
[----:B------:R0:W4:Y:S01]  /*db60*/  @P1 LDG.E.U16 R56, desc[UR6][R18.64] ;  /* 0x0000000612381981 */ /* 0x000122000c1e1500 */
[----:B------:R-:W-:Y:S01]  /*db70*/  ISETP.GT.AND P0, PT, R16, 0x8, PT ;  /* 0x000000081000780c */ /* 0x000fe20003f04270 */
[----:B0-----:R-:W-:Y:S02]  /*db80*/  @P1 IMAD.MOV.U32 R18, RZ, RZ, R151 ;  /* 0x000000ffff121224 */ /* 0x001fe400078e0097 */
[----:B------:R-:W-:Y:S02]  /*db90*/  IMAD.MOV.U32 R151, RZ, RZ, R17 ;  /* 0x000000ffff977224 */ /* 0x000fe400078e0011 */
[----:B------:R-:W2:Y:S01]  /*dba0*/  LDL R17, [R1+0x139c] ;  /* 0x00139c0001117983 */ /* 0x000ea20000100800 */
[----:B------:R-:W-:-:S05]  /*dbb0*/  @P1 IMAD.MOV.U32 R19, RZ, RZ, R148 ;  /* 0x000000ffff131224 */ /* 0x000fca00078e0094 */
[----:B------:R0:W4:Y:S02]  /*dbc0*/  @P1 LDG.E.U16 R55, desc[UR6][R18.64] ;  /* 0x0000000612371981 */ /* 0x000124000c1e1500 */
[----:B0-----:R-:W-:Y:S02]  /*dbd0*/  @P0 IMAD.MOV.U32 R19, RZ, RZ, R39 ;  /* 0x000000ffff130224 */ /* 0x001fe400078e0027 */
[----:B------:R-:W-:Y:S01]  /*dbe0*/  @P0 IMAD.MOV.U32 R18, RZ, RZ, R37 ;  /* 0x000000ffff120224 */ /* 0x000fe200078e0025 */
[----:B------:R-:W-:Y:S01]  /*dbf0*/  ISETP.GT.AND P1, PT, R16, 0x9, PT ;  /* 0x000000091000780c */ /* 0x000fe20003f24270 */
[----:B------:R-:W4:Y:S04]  /*dc00*/  LDL R39, [R1+0x1180] ;  /* 0x0011800001277983 */ /* 0x000f280000100800 */
[----:B------:R3:W4:Y:S01]  /*dc10*/  @P0 LDG.E.U16 R165, desc[UR6][R18.64] ;  /* 0x0000000612a50981 */ /* 0x000722000c1e1500 */
[----:B------:R-:W-:-:S02]  /*dc20*/  PRMT R29, RZ, 0x7610, R29 ;  /* 0x00007610ff1d7816 */ /* 0x000fc4000000001d */
[----:B------:R-:W-:Y:S01]  /*dc30*/  PRMT R28, RZ, 0x7610, R28 ;  /* 0x00007610ff1c7816 */ /* 0x000fe2000000001c */
[----:B------:R-:W4:Y:S01]  /*dc40*/  LDL R37, [R1+0x1184] ;  /* 0x0011840001257983 */ /* 0x000f220000100800 */
[----:B---3--:R-:W-:Y:S02]  /*dc50*/  @P0 IMAD.MOV.U32 R18, RZ, RZ, R27 ;  /* 0x000000ffff120224 */ /* 0x008fe400078e001b */
[----:B------:R-:W-:Y:S01]  /*dc60*/  @P0 IMAD.MOV.U32 R19, RZ, RZ, R34 ;  /* 0x000000ffff130224 */ /* 0x000fe200078e0022 */
[----:B------:R-:W3:Y:S04]  /*dc70*/  LDL R27, [R1+0x138c] ;  /* 0x00138c00011b7983 */ /* 0x000ee80000100800 */
[----:B------:R-:W4:Y:S04]  /*dc80*/  LDL R34, [R1+0x1388] ;  /* 0x0013880001227983 */ /* 0x000f280000100800 */
[----:B------:R0:W4:Y:S02]  /*dc90*/  @P0 LDG.E.U16 R166, desc[UR6][R18.64] ;  /* 0x0000000612a60981 */ /* 0x000124000c1e1500 */
[----:B0-----:R-:W-:-:S02]  /*dca0*/  @P0 IMAD.MOV.U32 R18, RZ, RZ, R32 ;  /* 0x000000ffff120224 */ /* 0x001fc400078e0020 */
[----:B------:R-:W-:Y:S01]  /*dcb0*/  @P0 IMAD.MOV.U32 R19, RZ, RZ, R33 ;  /* 0x000000ffff130224 */ /* 0x000fe200078e0021 */
[----:B------:R-:W4:Y:S04]  /*dcc0*/  LDL R32, [R1+0x1384] ;  /* 0x0013840001207983 */ /* 0x000f280000100800 */
        /* <DEDUP_REMOVED lines=13> */
[----:B------:R-:W4:Y:S01]  /*dda0*/  LDL R25, [R1+0x1368] ;  /* 0x0013680001197983 */ /* 0x000f220000100800 */
[----:B------:R-:W-:Y:S01]  /*ddb0*/  ISETP.GT.AND P0, PT, R16, 0xa, PT ;  /* 0x0000000a1000780c */ /* 0x000fe20003f04270 */
[----:B--2---:R-:W-:Y:S02]  /*ddc0*/  @P1 IMAD.MOV.U32 R18, RZ, RZ, R17 ;  /* 0x000000ffff121224 */ /* 0x004fe400078e0011 */
[----:B------:R-:W2:Y:S04]  /*ddd0*/  LDL R17, [R1+0x136c] ;  /* 0x00136c0001117983 */ /* 0x000ea80000100800 */
[----:B------:R0:W2:Y:S02]  /*dde0*/  @P1 LDG.E.U16 R172, desc[UR6][R18.64] ;  /* 0x0000000612ac1981 */ /* 0x0000a4000c1e1500 */
[----:B0-----:R-:W-:-:S02]  /*ddf0*/  @P1 IMAD.MOV.U32 R18, RZ, RZ, R35 ;  /* 0x000000ffff121224 */ /* 0x001fc400078e0023 */
[----:B------:R-:W-:Y:S01]  /*de00*/  @P1 IMAD.MOV.U32 R19, RZ, RZ, R36 ;  /* 0x000000ffff131224 */ /* 0x000fe200078e0024 */
[----:B------:R-:W2:Y:S04]  /*de10*/  LDL R35, [R1+0x1364] ;  /* 0x0013640001237983 */ /* 0x000ea80000100800 */
[----:B------:R-:W2:Y:S04]  /*de20*/  LDL R36, [R1+0x1360] ;  /* 0x0013600001247983 */ /* 0x000ea80000100800 */
[----:B------:R3:W2:Y:S02]  /*de30*/  @P1 LDG.E.U16 R169, desc[UR6][R18.64] ;  /* 0x0000000612a91981 */ /* 0x0006a4000c1e1500 */
[----:B---3--:R-:W-:-:S02]  /*de40*/  @P1 IMAD.MOV.U32 R18, RZ, RZ, R27 ;  /* 0x000000ffff121224 */ /* 0x008fc400078e001b */
[----:B------:R-:W3:Y:S01]  /*de50*/  LDL R27, [R1+0x135c] ;  /* 0x00135c00011b7983 */ /* 0x000ee20000100800 */
[----:B----4-:R-:W-:-:S03]  /*de60*/  @P1 IMAD.MOV.U32 R19, RZ, RZ, R34 ;  /* 0x000000ffff131224 */ /* 0x010fc600078e0022 */
[----:B------:R-:W4:Y:S04]  /*de70*/  LDL R34, [R1+0x1358] ;  /* 0x0013580001227983 */ /* 0x000f280000100800 */
[----:B------:R0:W4:Y:S02]  /*de80*/  @P1 LDG.E.U16 R171, desc[UR6][R18.64] ;  /* 0x0000000612ab1981 */ /* 0x000124000c1e1500 */
[----:B0-----:R-:W-:Y:S02]  /*de90*/  @P0 IMAD.MOV.U32 R18, RZ, RZ, R32 ;  /* 0x000000ffff120224 */ /* 0x001fe400078e0020 */
[----:B------:R-:W4:Y:S01]  /*dea0*/  LDL R32, [R1+0x1354] ;  /* 0x0013540001207983 */ /* 0x000f220000100800 */
[----:B------:R-:W-:-:S03]  /*deb0*/  @P0 IMAD.MOV.U32 R19, RZ, RZ, R33 ;  /* 0x000000ffff130224 */ /* 0x000fc600078e0021 */
[----:B------:R-:W4:Y:S04]  /*dec0*/  LDL R33, [R1+0x1350] ;  /* 0x0013500001217983 */ /* 0x000f280000100800 */
[----:B------:R0:W4:Y:S02]  /*ded0*/  @P0 LDG.E.U16 R29, desc[UR6][R18.64] ;  /* 0x00000006121d0981 */ /* 0x000124000c1e1500 */
[----:B0-----:R-:W-:Y:S02]  /*dee0*/  @P0 IMAD.MOV.U32 R18, RZ, RZ, R24 ;  /* 0x000000ffff120224 */ /* 0x001fe400078e0018 */
[----:B------:R-:W4:Y:S01]  /*def0*/  LDL R24, [R1+0x134c] ;  /* 0x00134c0001187983 */ /* 0x000f220000100800 */
[----:B------:R-:W-:-:S03]  /*df00*/  @P0 IMAD.MOV.U32 R19, RZ, RZ, R26 ;  /* 0x000000ffff130224 */ /* 0x000fc600078e001a */
[----:B------:R-:W4:Y:S01]  /*df10*/  LDL R26, [R1+0x1348] ;  /* 0x00134800011a7983 */ /* 0x000f220000100800 */
[----:B------:R-:W-:-:S03]  /*df20*/  PRMT R49, RZ, 0x7610, R49 ;  /* 0x00007610ff317816 */ /* 0x000fc60000000031 */
[----:B------:R0:W4:Y:S02]  /*df30*/  @P0 LDG.E.U16 R28, desc[UR6][R18.64] ;  /* 0x00000006121c0981 */ /* 0x000124000c1e1500 */
[----:B0-----:R-:W-:Y:S02]  /*df40*/  @P0 IMAD.MOV.U32 R18, RZ, RZ, R30 ;  /* 0x000000ffff120224 */ /* 0x001fe400078e001e */
[----:B------:R-:W4:Y:S01]  /*df50*/  LDL R30, [R1+0x1344] ;  /* 0x00134400011e7983 */ /* 0x000f220000100800 */
[----:B------:R-:W-:-:S03]  /*df60*/  @P0 IMAD.MOV.U32 R19, RZ, RZ, R31 ;  /* 0x000000ffff130224 */ /* 0x000fc600078e001f */
[----:B------:R-:W4:Y:S04]  /*df70*/  LDL R31, [R1+0x1340] ;  /* 0x00134000011f7983 */ /* 0x000f280000100800 */
[----:B------:R0:W4:Y:S01]  /*df80*/  @P0 LDG.E.U16 R49, desc[UR6][R18.64] ;  /* 0x0000000612310981 */ /* 0x000122000c1e1500 */
[----:B------:R-:W-:Y:S02]  /*df90*/  ISETP.GT.AND P1, PT, R16, 0xb, PT ;  /* 0x0000000b1000780c */ /* 0x000fe40003f24270 */
[----:B------:R-:W-:Y:S01]  /*dfa0*/  PRMT R38, RZ, 0x7610, R38 ;  /* 0x00007610ff267816 */ /* 0x000fe20000000026 */
[----:B0-----:R-:W-:Y:S02]  /*dfb0*/  @P0 IMAD.MOV.U32 R19, RZ, RZ, R25 ;  /* 0x000000ffff130224 */ /* 0x001fe400078e0019 */
[----:B------:R-:W4:Y:S01]  /*dfc0*/  LDL R25, [R1+0x1338] ;  /* 0x0013380001197983 */ /* 0x000f220000100800 */
[----:B------:R-:W-:-:S02]  /*dfd0*/  PRMT R42, RZ, 0x7610, R42 ;  /* 0x00007610ff2a7816 */ /* 0x000fc4000000002a */
[----:B------:R-:W-:Y:S01]  /*dfe0*/  PRMT R80, RZ, 0x7610, R80 ;  /* 0x00007610ff507816 */ /* 0x000fe20000000050 */
[----:B--2---:R-:W-:Y:S02]  /*dff0*/  @P0 IMAD.MOV.U32 R18, RZ, RZ, R17 ;  /* 0x000000ffff120224 */ /* 0x004fe400078e0011 */
[----:B------:R-:W2:Y:S04]  /*e000*/  LDL R17, [R1+0x133c] ;  /* 0x00133c0001117983 */ /* 0x000ea80000100800 */
[----:B------:R0:W2:Y:S02]  /*e010*/  @P0 LDG.E.U16 R38, desc[UR6][R18.64] ;  /* 0x0000000612260981 */ /* 0x0000a4000c1e1500 */
[----:B0-----:R-:W-:Y:S02]  /*e020*/  @P1 IMAD.MOV.U32 R18, RZ, RZ, R35 ;  /* 0x000000ffff121224 */ /* 0x001fe400078e0023 */
[----:B------:R-:W2:Y:S01]  /*e030*/  LDL R35, [R1+0x1334] ;  /* 0x0013340001237983 */ /* 0x000ea20000100800 */
[----:B------:R-:W-:-:S03]  /*e040*/  @P1 IMAD.MOV.U32 R19, RZ, RZ, R36 ;  /* 0x000000ffff131224 */ /* 0x000fc600078e0024 */
[----:B------:R-:W2:Y:S04]  /*e050*/  LDL R36, [R1+0x1330] ;  /* 0x0013300001247983 */ /* 0x000ea80000100800 */
[----:B------:R3:W2:Y:S01]  /*e060*/  @P1 LDG.E.U16 R42, desc[UR6][R18.64] ;  /* 0x00000006122a1981 */ /* 0x0006a2000c1e1500 */
[----:B------:R-:W-:Y:S01]  /*e070*/  PRMT R79, RZ, 0x7610, R79 ;  /* 0x00007610ff4f7816 */ /* 0x000fe2000000004f */
[----:B---3--:R-:W-:Y:S02]  /*e080*/  @P1 IMAD.MOV.U32 R18, RZ, RZ, R27 ;  /* 0x000000ffff121224 */ /* 0x008fe400078e001b */
        /* <DEDUP_REMOVED lines=13> */
[----:B------:R-:W-:Y:S02]  /*e160*/  ISETP.GT.AND P0, PT, R16, 0xc, PT ;  /* 0x0000000c1000780c */ /* 0x000fe40003f04270 */
[----:B------:R-:W-:Y:S02]  /*e170*/  PRMT R78, RZ, 0x7610, R78 ;  /* 0x00007610ff4e7816 */ /* 0x000fe4000000004e */
[----:B------:R-:W-:-:S04]  /*e180*/  PRMT R72, RZ, 0x7610, R72 ;  /* 0x00007610ff487816 */ /* 0x000fc80000000048 */
[----:B------:R0:W4:Y:S05]  /*e190*/  @P1 LDG.E.U16 R78, desc[UR6][R18.64] ;  /* 0x00000006124e1981 */ /* 0x00012a000c1e1500 */
[----:B0-----:R-:W-:Y:S02]  /*e1a0*/  @P0 IMAD.MOV.U32 R18, RZ, RZ, R30 ;  /* 0x000000ffff120224 */ /* 0x001fe400078e001e */
[----:B------:R-:W-:Y:S01]  /*e1b0*/  @P0 IMAD.MOV.U32 R19, RZ, RZ, R31 ;  /* 0x000000ffff130224 */ /* 0x000fe200078e001f */
[----:B------:R-:W4:Y:S04]  /*e1c0*/  LDL R30, [R1+0x1314] ;  /* 0x00131400011e7983 */ /* 0x000f280000100800 */
[----:B------:R-:W4:Y:S04]  /*e1d0*/  LDL R31, [R1+0x1310] ;  /* 0x00131000011f7983 */ /* 0x000f280000100800 */
[----:B------:R0:W4:Y:S01]  /*e1e0*/  @P0 LDG.E.U16 R72, desc[UR6][R18.64] ;  /* 0x0000000612480981 */ /* 0x000122000c1e1500 */
[----:B------:R-:W-:Y:S01]  /*e1f0*/  PRMT R71, RZ, 0x7610, R71 ;  /* 0x00007610ff477816 */ /* 0x000fe20000000047 */
[----:B0-----:R-:W-:-:S02]  /*e200*/  @P0 IMAD.MOV.U32 R19, RZ, RZ, R25 ;  /* 0x000000ffff130224 */ /* 0x001fc400078e0019 */
[----:B------:R-:W4:Y:S01]  /*e210*/  LDL R25, [R1+0x1308] ;  /* 0x0013080001197983 */ /* 0x000f220000100800 */
[----:B------:R-:W-:Y:S02]  /*e220*/  PRMT R70, RZ, 0x7610, R70 ;  /* 0x00007610ff467816 */ /* 0x000fe40000000046 */
[----:B------:R-:W-:Y:S01]  /*e230*/  ISETP.GT.AND P1, PT, R16, 0xd, PT ;  /* 0x0000000d1000780c */ /* 0x000fe20003f24270 */
[----:B--2---:R-:W-:Y:S02]  /*e240*/  @P0 IMAD.MOV.U32 R18, RZ, RZ, R17 ;  /* 0x000000ffff120224 */ /* 0x004fe400078e0011 */
[----:B------:R-:W2:Y:S04]  /*e250*/  LDL R17, [R1+0x130c] ;  /* 0x00130c0001117983 */ /* 0x000ea80000100800 */
[----:B------:R0:W2:Y:S01]  /*e260*/  @P0 LDG.E.U16 R71, desc[UR6][R18.64] ;  /* 0x0000000612470981 */ /* 0x0000a2000c1e1500 */
[----:B------:R-:W-:Y:S01]  /*e270*/  PRMT R69, RZ, 0x7610, R69 ;  /* 0x00007610ff457816 */ /* 0x000fe20000000045 */
[----:B0-----:R-:W-:-:S02]  /*e280*/  @P0 IMAD.MOV.U32 R18, RZ, RZ, R35 ;  /* 0x000000ffff120224 */ /* 0x001fc400078e0023 */
        /* <DEDUP_REMOVED lines=19> */
[----:B------:R-:W-:Y:S02]  /*e3c0*/  PRMT R64, RZ, 0x7610, R64 ;  /* 0x00007610ff407816 */ /* 0x000fe40000000040 */
[----:B------:R-:W-:-:S04]  /*e3d0*/  PRMT R63, RZ, 0x7610, R63 ;  /* 0x00007610ff3f7816 */ /* 0x000fc8000000003f */
[----:B------:R0:W4:Y:S01]  /*e3e0*/  @P1 LDG.E.U16 R64, desc[UR6][R18.64] ;  /* 0x0000000612401981 */ /* 0x000122000c1e1500 */
[----:B------:R-:W-:Y:S01]  /*e3f0*/  ISETP.GT.AND P0, PT, R16, 0xe, PT ;  /* 0x0000000e1000780c */ /* 0x000fe20003f04270 */
[----:B0-----:R-:W-:Y:S02]  /*e400*/  @P1 IMAD.MOV.U32 R18, RZ, RZ, R30 ;  /* 0x000000ffff121224 */ /* 0x001fe400078e001e */
[----:B------:R-:W4:Y:S01]  /*e410*/  LDL R30, [R1+0x12e4] ;  /* 0x0012e400011e7983 */ /* 0x000f220000100800 */
[----:B------:R-:W-:-:S03]  /*e420*/  @P1 IMAD.MOV.U32 R19, RZ, RZ, R31 ;  /* 0x000000ffff131224 */ /* 0x000fc600078e001f */
[----:B------:R-:W4:Y:S04]  /*e430*/  LDL R31, [R1+0x12e0] ;  /* 0x0012e000011f7983 */ /* 0x000f280000100800 */
[----:B------:R0:W4:Y:S01]  /*e440*/  @P1 LDG.E.U16 R63, desc[UR6][R18.64] ;  /* 0x00000006123f1981 */ /* 0x000122000c1e1500 */
[----:B------:R-:W-:Y:S01]  /*e450*/  PRMT R62, RZ, 0x7610, R62 ;  /* 0x00007610ff3e7816 */ /* 0x000fe2000000003e */
[----:B0-----:R-:W-:Y:S02]  /*e460*/  @P1 IMAD.MOV.U32 R19, RZ, RZ, R25 ;  /* 0x000000ffff131224 */ /* 0x001fe400078e0019 */
[----:B------:R-:W4:Y:S01]  /*e470*/  LDL R25, [R1+0x12d8] ;  /* 0x0012d80001197983 */ /* 0x000f220000100800 */
[----:B------:R-:W-:Y:S02]  /*e480*/  PRMT R61, RZ, 0x7610, R61 ;  /* 0x00007610ff3d7816 */ /* 0x000fe4000000003d */
[----:B------:R-:W-:Y:S01]  /*e490*/  PRMT R60, RZ, 0x7610, R60 ;  /* 0x00007610ff3c7816 */ /* 0x000fe2000000003c */
[----:B--2---:R-:W-:-:S02]  /*e4a0*/  @P1 IMAD.MOV.U32 R18, RZ, RZ, R17 ;  /* 0x000000ffff121224 */ /* 0x004fc400078e0011 */
        /* <DEDUP_REMOVED lines=35> */
[----:B------:R-:W-:Y:S01]  /*e6e0*/  ISETP.GT.AND P0, PT, R16, 0x10, PT ;  /* 0x000000101000780c */ /* 0x000fe20003f04270 */
[----:B--2---:R-:W-:-:S02]  /*e6f0*/  @P1 IMAD.MOV.U32 R18, RZ, RZ, R17 ;  /* 0x000000ffff121224 */ /* 0x004fc400078e0011 */
[----:B------:R-:W2:Y:S04]  /*e700*/  LDL R17, [R1+0x12ac] ;  /* 0x0012ac0001117983 */ /* 0x000ea80000100800 */
[----:B------:R0:W2:Y:S01]  /*e710*/  @P1 LDG.E.U16 R53, desc[UR6][R18.64] ;  /* 0x0000000612351981 */ /* 0x0000a2000c1e1500 */
[----:B------:R-:W-:Y:S01]  /*e720*/  PRMT R51, RZ, 0x7610, R51 ;  /* 0x00007610ff337816 */ /* 0x000fe20000000033 */
[----:B0-----:R-:W-:Y:S02]  /*e730*/  @P1 IMAD.MOV.U32 R18, RZ, RZ, R35 ;  /* 0x000000ffff121224 */ /* 0x001fe400078e0023 */
[----:B------:R-:W2:Y:S01]  /*e740*/  LDL R35, [R1+0x12a4] ;  /* 0x0012a40001237983 */ /* 0x000ea20000100800 */
[----:B------:R-:W-:-:S03]  /*e750*/  @P1 IMAD.MOV.U32 R19, RZ, RZ, R36 ;  /* 0x000000ffff131224 */ /* 0x000fc600078e0024 */
[----:B------:R-:W2:Y:S04]  /*e760*/  LDL R36, [R1+0x12a0] ;  /* 0x0012a00001247983 */ /* 0x000ea80000100800 */
[----:B------:R3:W2:Y:S02]  /*e770*/  @P1 LDG.E.U16 R52, desc[UR6][R18.64] ;  /* 0x0000000612341981 */ /* 0x0006a4000c1e1500 */
        /* <DEDUP_REMOVED lines=13> */
[----:B------:R-:W4:Y:S04]  /*e850*/  LDL R26, [R1+0x1288] ;  /* 0x00128800011a7983 */ /* 0x000f280000100800 */
[----:B------:R0:W4:Y:S01]  /*e860*/  @P0 LDG.E.U16 R158, desc[UR6][R18.64] ;  /* 0x00000006129e0981 */ /* 0x000122000c1e1500 */
[----:B------:R-:W-:Y:S01]  /*e870*/  ISETP.GT.AND P1, PT, R16, 0x11, PT ;  /* 0x000000111000780c */ /* 0x000fe20003f24270 */
[----:B0-----:R-:W-:Y:S02]  /*e880*/  @P0 IMAD.MOV.U32 R18, RZ, RZ, R30 ;  /* 0x000000ffff120224 */ /* 0x001fe400078e001e */
[----:B------:R-:W4:Y:S01]  /*e890*/  LDL R30, [R1+0x1284] ;  /* 0x00128400011e7983 */ /* 0x000f220000100800 */
[----:B------:R-:W-:-:S03]  /*e8a0*/  @P0 IMAD.MOV.U32 R19, RZ, RZ, R31 ;  /* 0x000000ffff130224 */ /* 0x000fc600078e001f */
[----:B------:R-:W4:Y:S04]  /*e8b0*/  LDL R31, [R1+0x1280] ;  /* 0x00128000011f7983 */ /* 0x000f280000100800 */
[----:B------:R0:W4:Y:S02]  /*e8c0*/  @P0 LDG.E.U16 R159, desc[UR6][R18.64] ;  /* 0x00000006129f0981 */ /* 0x000124000c1e1500 */
[----:B0-----:R-:W-:Y:S02]  /*e8d0*/  @P0 IMAD.MOV.U32 R19, RZ, RZ, R25 ;  /* 0x000000ffff130224 */ /* 0x001fe400078e0019 */
[----:B------:R-:W4:Y:S01]  /*e8e0*/  LDL R25, [R1+0x1278] ;  /* 0x0012780001197983 */ /* 0x000f220000100800 */
[----:B--2---:R-:W-:-:S03]  /*e8f0*/  @P0 IMAD.MOV.U32 R18, RZ, RZ, R17 ;  /* 0x000000ffff120224 */ /* 0x004fc600078e0011 */
[----:B------:R-:W2:Y:S04]  /*e900*/  LDL R17, [R1+0x127c] ;  /* 0x00127c0001117983 */ /* 0x000ea80000100800 */
[----:B------:R0:W2:Y:S02]  /*e910*/  @P0 LDG.E.U16 R160, desc[UR6][R18.64] ;  /* 0x0000000612a00981 */ /* 0x0000a4000c1e1500 */
        /* <DEDUP_REMOVED lines=19> */
[----:B------:R-:W-:-:S03]  /*ea50*/  ISETP.GT.AND P0, PT, R16, 0x12, PT ;  /* 0x000000121000780c */ /* 0x000fc60003f04270 */
[----:B------:R0:W4:Y:S10]  /*ea60*/  @P1 LDG.E.U16 R164, desc[UR6][R18.64] ;  /* 0x0000000612a41981 */ /* 0x000134000c1e1500 */
[----:B0-----:R-:W-:-:S02]  /*ea70*/  @P0 IMAD.MOV.U32 R18, RZ, RZ, R30 ;  /* 0x000000ffff120224 */ /* 0x001fc400078e001e */
[----:B------:R-:W4:Y:S01]  /*ea80*/  LDL R30, [R1+0x1254] ;  /* 0x00125400011e7983 */ /* 0x000f220000100800 */
[----:B------:R-:W-:-:S03]  /*ea90*/  @P0 IMAD.MOV.U32 R19, RZ, RZ, R31 ;  /* 0x000000ffff130224 */ /* 0x000fc600078e001f */
[----:B------:R-:W4:Y:S04]  /*eaa0*/  LDL R31, [R1+0x1250] ;  /* 0x00125000011f7983 */ /* 0x000f280000100800 */
[----:B------:R0:W4:Y:S02]  /*eab0*/  @P0 LDG.E.U16 R235, desc[UR6][R18.64] ;  /* 0x0000000612eb0981 */ /* 0x000124000c1e1500 */
[----:B0-----:R-:W-:Y:S02]  /*eac0*/  @P0 IMAD.MOV.U32 R19, RZ, RZ, R25 ;  /* 0x000000ffff130224 */ /* 0x001fe400078e0019 */
[----:B------:R-:W4:Y:S01]  /*ead0*/  LDL R25, [R1+0x1248] ;  /* 0x0012480001197983 */ /* 0x000f220000100800 */
[----:B------:R-:W-:Y:S01]  /*eae0*/  ISETP.GT.AND P1, PT, R16, 0x13, PT ;  /* 0x000000131000780c */ /* 0x000fe20003f24270 */
        /* <DEDUP_REMOVED lines=167> */
[----:B------:R-:W-:-:S05]  /*f560*/  @P0 IMAD.MOV.U32 R19, RZ, RZ, R39 ;  /* 0x000000ffff130224 */ /* 0x000fca00078e0027 */
[----:B------:R0:W2:Y:S02]  /*f570*/  @P0 LDG.E.U16 R217, desc[UR6][R18.64] ;  /* 0x0000000612d90981 */ /* 0x0000a4000c1e1500 */
[----:B0-----:R-:W-:Y:S02]  /*f580*/  @P0 IMAD.MOV.U32 R19, RZ, RZ, R35 ;  /* 0x000000ffff130224 */ /* 0x001fe400078e0023 */
[----:B------:R-:W2:Y:S01]  /*f590*/  LDL R35, [R1+0x1148] ;  /* 0x0011480001237983 */ /* 0x000ea20000100800 */
[----:B---3--:R-:W-:-:S03]  /*f5a0*/  @P0 IMAD.MOV.U32 R18, RZ, RZ, R27 ;  /* 0x000000ffff120224 */ /* 0x008fc600078e001b */
[----:B------:R-:W3:Y:S04]  /*f5b0*/  LDL R27, [R1+0x114c] ;  /* 0x00114c00011b7983 */ /* 0x000ee80000100800 */
[----:B------:R4:W3:Y:S02]  /*f5c0*/  @P0 LDG.E.U16 R218, desc[UR6][R18.64] ;  /* 0x0000000612da0981 */ /* 0x0008e4000c1e1500 */
[----:B----4-:R-:W-:Y:S02]  /*f5d0*/  @P0 IMAD.MOV.U32 R18, RZ, RZ, R34 ;  /* 0x000000ffff120224 */ /* 0x010fe400078e0022 */
[----:B------:R-:W-:Y:S01]  /*f5e0*/  @P0 IMAD.MOV.U32 R19, RZ, RZ, R36 ;  /* 0x000000ffff130224 */ /* 0x000fe200078e0024 */
[----:B------:R-:W4:Y:S04]  /*f5f0*/  LDL R34, [R1+0x1140] ;  /* 0x0011400001227983 */ /* 0x000f280000100800 */
[----:B------:R0:W4:Y:S02]  /*f600*/  @P0 LDG.E.U16 R220, desc[UR6][R18.64] ;  /* 0x0000000612dc0981 */ /* 0x000124000c1e1500 */
[----:B0-----:R-:W-:-:S02]  /*f610*/  @P0 IMAD.MOV.U32 R18, RZ, RZ, R24 ;  /* 0x000000ffff120224 */ /* 0x001fc400078e0018 */
[----:B------:R-:W4:Y:S01]  /*f620*/  LDL R24, [R1+0x113c] ;  /* 0x00113c0001187983 */ /* 0x000f220000100800 */
[----:B------:R-:W-:-:S03]  /*f630*/  @P0 IMAD.MOV.U32 R19, RZ, RZ, R26 ;  /* 0x000000ffff130224 */ /* 0x000fc600078e001a */
[----:B------:R-:W4:Y:S04]  /*f640*/  LDL R26, [R1+0x1138] ;  /* 0x00113800011a7983 */ /* 0x000f280000100800 */
[----:B------:R-:W4:Y:S01]  /*f650*/  LDL.LU R40, [R1+0x1144] ;  /* 0x0011440001287983 */ /* 0x000f220000300800 */
[----:B------:R-:W-:-:S03]  /*f660*/  ISETP.GT.AND P1, PT, R16, 0x1b, PT ;  /* 0x0000001b1000780c */ /* 0x000fc60003f24270 */
[----:B------:R0:W4:Y:S01]  /*f670*/  @P0 LDG.E.U16 R221, desc[UR6][R18.64] ;  /* 0x0000000612dd0981 */ /* 0x000122000c1e1500 */
[----:B------:R-:W-:-:S03]  /*f680*/  IMAD.MOV.U32 R148, RZ, RZ, R149 ;  /* 0x000000ffff947224 */ /* 0x000fc600078e0095 */
[----:B------:R-:W4:Y:S04]  /*f690*/  LDL R37, [R1+0x1108] ;  /* 0x0011080001257983 */ /* 0x000f280000100800 */
[----:B------:R-:W4:Y:S02]  /*f6a0*/  LDL R36, [R1+0x110c] ;  /* 0x00110c0001247983 */ /* 0x000f240000100800 */
[----:B0-----:R-:W-:Y:S02]  /*f6b0*/  @P1 IMAD.MOV.U32 R18, RZ, RZ, R32 ;  /* 0x000000ffff121224 */ /* 0x001fe400078e0020 */
[----:B------:R-:W-:Y:S01]  /*f6c0*/  @P1 IMAD.MOV.U32 R19, RZ, RZ, R33 ;  /* 0x000000ffff131224 */ /* 0x000fe200078e0021 */
[----:B------:R-:W4:Y:S04]  /*f6d0*/  LDL R32, [R1+0x1134] ;  /* 0x0011340001207983 */ /* 0x000f280000100800 */
[----:B------:R0:W4:Y:S04]  /*f6e0*/  @P1 LDG.E.U16 R234, desc[UR6][R18.64] ;  /* 0x0000000612ea1981 */ /* 0x000128000c1e1500 */
[----:B------:R-:W4:Y:S01]  /*f6f0*/  LDL R33, [R1+0x1130] ;  /* 0x0011300001217983 */ /* 0x000f220000100800 */
[----:B0-----:R-:W-:-:S02]  /*f700*/  @P1 IMAD.MOV.U32 R18, RZ, RZ, R30 ;  /* 0x000000ffff121224 */ /* 0x001fc400078e001e */
[----:B------:R-:W-:Y:S01]  /*f710*/  @P1 IMAD.MOV.U32 R19, RZ, RZ, R31 ;  /* 0x000000ffff131224 */ /* 0x000fe200078e001f */
[----:B------:R-:W4:Y:S04]  /*f720*/  LDL R30, [R1+0x1120] ;  /* 0x00112000011e7983 */ /* 0x000f280000100800 */
[----:B------:R0:W4:Y:S04]  /*f730*/  @P1 LDG.E.U16 R233, desc[UR6][R18.64] ;  /* 0x0000000612e91981 */ /* 0x000128000c1e1500 */
[----:B------:R-:W4:Y:S01]  /*f740*/  LDL R31, [R1+0x1128] ;  /* 0x00112800011f7983 */ /* 0x000f220000100800 */
[----:B0-----:R-:W-:-:S03]  /*f750*/  @P1 IMAD.MOV.U32 R19, RZ, RZ, R25 ;  /* 0x000000ffff131224 */ /* 0x001fc600078e0019 */
[----:B------:R-:W4:Y:S01]  /*f760*/  LDL R25, [R1+0x1124] ;  /* 0x0011240001197983 */ /* 0x000f220000100800 */
[----:B--2---:R-:W-:-:S03]  /*f770*/  @P1 IMAD.MOV.U32 R18, RZ, RZ, R17 ;  /* 0x000000ffff121224 */ /* 0x004fc600078e0011 */
[----:B------:R-:W2:Y:S01]  /*f780*/  LDL R17, [R1+0x112c] ;  /* 0x00112c0001117983 */ /* 0x000ea20000100800 */
[----:B------:R-:W-:-:S03]  /*f790*/  ISETP.GT.AND P0, PT, R16, 0x1c, PT ;  /* 0x0000001c1000780c */ /* 0x000fc60003f04270 */
[----:B------:R0:W2:Y:S01]  /*f7a0*/  @P1 LDG.E.U16 R232, desc[UR6][R18.64] ;  /* 0x0000000612e81981 */ /* 0x0000a2000c1e1500 */
[----:B------:R-:W-:-:S03]  /*f7b0*/  IMAD.MOV.U32 R149, RZ, RZ, R8 ;  /* 0x000000ffff957224 */ /* 0x000fc600078e0008 */
[----:B------:R-:W2:Y:S01]  /*f7c0*/  LDL R8, [R1+0x111c] ;  /* 0x00111c0001087983 */ /* 0x000ea20000100800 */
[----:B0-----:R-:W-:-:S03]  /*f7d0*/  @P1 IMAD.MOV.U32 R19, RZ, RZ, R35 ;  /* 0x000000ffff131224 */ /* 0x001fc600078e0023 */
[----:B------:R-:W2:Y:S01]  /*f7e0*/  LDL R35, [R1+0x1100] ;  /* 0x0011000001237983 */ /* 0x000ea20000100800 */
[----:B---3--:R-:W-:-:S03]  /*f7f0*/  @P1 IMAD.MOV.U32 R18, RZ, RZ, R27 ;  /* 0x000000ffff121224 */ /* 0x008fc600078e001b */
[----:B------:R-:W3:Y:S04]  /*f800*/  LDL R27, [R1+0x1118] ;  /* 0x00111800011b7983 */ /* 0x000ee80000100800 */
[----:B------:R4:W3:Y:S02]  /*f810*/  @P1 LDG.E.U16 R231, desc[UR6][R18.64] ;  /* 0x0000000612e71981 */ /* 0x0008e4000c1e1500 */
[----:B----4-:R-:W-:Y:S02]  /*f820*/  @P0 IMAD.MOV.U32 R19, RZ, RZ, R34 ;  /* 0x000000ffff130224 */ /* 0x010fe400078e0022 */
[----:B------:R-:W-:Y:S01]  /*f830*/  @P0 IMAD.MOV.U32 R18, RZ, RZ, R40 ;  /* 0x000000ffff120224 */ /* 0x000fe200078e0028 */
[----:B------:R-:W-:Y:S01]  /*f840*/  ISETP.GT.AND P1, PT, R16, 0x1d, PT ;  /* 0x0000001d1000780c */ /* 0x000fe20003f24270 */
        /* <DEDUP_REMOVED lines=15> */
[----:B------:R-:W2:Y:S04]  /*f940*/  LDL R17, [R1+0x10fc] ;  /* 0x0010fc0001117983 */ /* 0x000ea80000100800 */
[----:B------:R0:W2:Y:S02]  /*f950*/  @P0 LDG.E.U16 R227, desc[UR6][R18.64] ;  /* 0x0000000612e30981 */ /* 0x0000a4000c1e1500 */
[----:B0-----:R-:W-:Y:S02]  /*f960*/  @P1 IMAD.MOV.U32 R18, RZ, RZ, R25 ;  /* 0x000000ffff121224 */ /* 0x001fe400078e0019 */
[----:B------:R-:W-:Y:S01]  /*f970*/  @P1 IMAD.MOV.U32 R19, RZ, RZ, R30 ;  /* 0x000000ffff131224 */ /* 0x000fe200078e001e */
[----:B------:R-:W2:Y:S04]  /*f980*/  LDL R25, [R1+0x10f4] ;  /* 0x0010f40001197983 */ /* 0x000ea80000100800 */
[----:B------:R-:W2:Y:S04]  /*f990*/  LDL R30, [R1+0x10f0] ;  /* 0x0010f000011e7983 */ /* 0x000ea80000100800 */
[----:B------:R0:W2:Y:S02]  /*f9a0*/  @P1 LDG.E.U16 R226, desc[UR6][R18.64] ;  /* 0x0000000612e21981 */ /* 0x0000a4000c1e1500 */
[----:B0-----:R-:W-:-:S02]  /*f9b0*/  @P1 IMAD.MOV.U32 R18, RZ, RZ, R8 ;  /* 0x000000ffff121224 */ /* 0x001fc400078e0008 */
[----:B------:R-:W2:Y:S01]  /*f9c0*/  LDL R8, [R1+0x10e4] ;  /* 0x0010e40001087983 */ /* 0x000ea20000100800 */
[----:B---3--:R-:W-:-:S03]  /*f9d0*/  @P1 IMAD.MOV.U32 R19, RZ, RZ, R27 ;  /* 0x000000ffff131224 */ /* 0x008fc600078e001b */
[----:B------:R-:W3:Y:S04]  /*f9e0*/  LDL R27, [R1+0x10e0] ;  /* 0x0010e000011b7983 */ /* 0x000ee80000100800 */
[----:B------:R4:W3:Y:S02]  /*f9f0*/  @P1 LDG.E.U16 R225, desc[UR6][R18.64] ;  /* 0x0000000612e11981 */ /* 0x0008e4000c1e1500 */
[----:B----4-:R-:W-:Y:S02]  /*fa00*/  @P1 IMAD.MOV.U32 R18, RZ, RZ, R24 ;  /* 0x000000ffff121224 */ /* 0x010fe400078e0018 */
[----:B------:R-:W4:Y:S01]  /*fa10*/  LDL R24, [R1+0x10dc] ;  /* 0x0010dc0001187983 */ /* 0x000f220000100800 */
[----:B------:R-:W-:-:S03]  /*fa20*/  @P1 IMAD.MOV.U32 R19, RZ, RZ, R26 ;  /* 0x000000ffff131224 */ /* 0x000fc600078e001a */
[----:B------:R-:W4:Y:S01]  /*fa30*/  LDL R26, [R1+0x10d8] ;  /* 0x0010d800011a7983 */ /* 0x000f220000100800 */
[----:B------:R-:W-:-:S03]  /*fa40*/  ISETP.GT.AND P0, PT, R16, 0x1e, PT ;  /* 0x0000001e1000780c */ /* 0x000fc60003f04270 */
[----:B------:R0:W4:Y:S02]  /*fa50*/  @P1 LDG.E.U16 R224, desc[UR6][R18.64] ;  /* 0x0000000612e01981 */ /* 0x000124000c1e1500 */
[----:B0-----:R-:W-:Y:S02]  /*fa60*/  @P1 IMAD.MOV.U32 R18, RZ, RZ, R36 ;  /* 0x000000ffff121224 */ /* 0x001fe400078e0024 */
[----:B------:R-:W-:-:S05]  /*fa70*/  @P1 IMAD.MOV.U32 R19, RZ, RZ, R37 ;  /* 0x000000ffff131224 */ /* 0x000fca00078e0025 */
[----:B------:R0:W4:Y:S02]  /*fa80*/  @P1 LDG.E.U16 R223, desc[UR6][R18.64] ;  /* 0x0000000612df1981 */ /* 0x000124000c1e1500 */
[----:B0-----:R-:W-:Y:S02]  /*fa90*/  @P0 IMAD.MOV.U32 R18, RZ, RZ, R34 ;  /* 0x000000ffff120224 */ /* 0x001fe400078e0022 */
[----:B------:R-:W-:-:S05]  /*faa0*/  @P0 IMAD.MOV.U32 R19, RZ, RZ, R35 ;  /* 0x000000ffff130224 */ /* 0x000fca00078e0023 */
[----:B------:R2:W4:Y:S02]  /*fab0*/  @P0 LDG.E.U16 R222, desc[UR6][R18.64] ;  /* 0x0000000612de0981 */ /* 0x000524000c1e1500 */
[----:B--2---:R-:W-:Y:S02]  /*fac0*/  @P0 IMAD.MOV.U32 R18, RZ, RZ, R17 ;  /* 0x000000ffff120224 */ /* 0x004fe400078e0011 */
[----:B------:R-:W-:Y:S01]  /*fad0*/  @P0 IMAD.MOV.U32 R19, RZ, RZ, R31 ;  /* 0x000000ffff130224 */ /* 0x000fe200078e001f */
[----:B------:R-:W2:Y:S04]  /*fae0*/  LDL R17, [R1+0x10d4] ;  /* 0x0010d40001117983 */ /* 0x000ea80000100800 */
[----:B------:R-:W2:Y:S04]  /*faf0*/  LDL R31, [R1+0x10d0] ;  /* 0x0010d000011f7983 */ /* 0x000ea80000100800 */
[----:B------:R0:W2:Y:S02]  /*fb00*/  @P0 LDG.E.U16 R219, desc[UR6][R18.64] ;  /* 0x0000000612db0981 */ /* 0x0000a4000c1e1500 */
[----:B0-----:R-:W-:-:S02]  /*fb10*/  @P0 IMAD.MOV.U32 R18, RZ, RZ, R25 ;  /* 0x000000ffff120224 */ /* 0x001fc400078e0019 */
[----:B------:R-:W-:Y:S01]  /*fb20*/  @P0 IMAD.MOV.U32 R19, RZ, RZ, R30 ;  /* 0x000000ffff130224 */ /* 0x000fe200078e001e */
[----:B------:R-:W2:Y:S04]  /*fb30*/  LDL R25, [R1+0x10cc] ;  /* 0x0010cc0001197983 */ /* 0x000ea80000100800 */
[----:B------:R-:W2:Y:S01]  /*fb40*/  LDL R30, [R1+0x10c8] ;  /* 0x0010c800011e7983 */ /* 0x000ea20000100800 */
[----:B------:R-:W-:-:S03]  /*fb50*/  ISETP.GT.AND P1, PT, R16, 0x1f, PT ;  /* 0x0000001f1000780c */ /* 0x000fc60003f24270 */
[----:B------:R0:W2:Y:S04]  /*fb60*/  @P0 LDG.E.U16 R216, desc[UR6][R18.64] ;  /* 0x0000000612d80981 */ /* 0x0000a8000c1e1500 */
[----:B------:R-:W2:Y:S04]  /*fb70*/  LDL.LU R44, [R1+0xec8] ;  /* 0x000ec800012c7983 */ /* 0x000ea80000300800 */
[----:B------:R-:W2:Y:S01]  /*fb80*/  LDL R34, [R1+0x10c0] ;  /* 0x0010c00001227983 */ /* 0x000ea20000100800 */
[----:B0-----:R-:W-:Y:S02]  /*fb90*/  @P0 IMAD.MOV.U32 R18, RZ, RZ, R32 ;  /* 0x000000ffff120224 */ /* 0x001fe400078e0020 */
[----:B------:R-:W-:-:S05]  /*fba0*/  @P0 IMAD.MOV.U32 R19, RZ, RZ, R33 ;  /* 0x000000ffff130224 */ /* 0x000fca00078e0021 */
[----:B------:R0:W2:Y:S02]  /*fbb0*/  @P0 LDG.E.U16 R215, desc[UR6][R18.64] ;  /* 0x0000000612d70981 */ /* 0x0000a4000c1e1500 */
[----:B0-----:R-:W-:Y:S02]  /*fbc0*/  @P1 IMAD.MOV.U32 R18, RZ, RZ, R8 ;  /* 0x000000ffff121224 */ /* 0x001fe400078e0008 */
[----:B---3--:R-:W-:Y:S02]  /*fbd0*/  @P1 IMAD.MOV.U32 R19, RZ, RZ, R27 ;  /* 0x000000ffff131224 */ /* 0x008fe400078e001b */
[----:B------:R-:W3:Y:S04]  /*fbe0*/  LDL R27, [R1+0x10c4] ;  /* 0x0010c400011b7983 */ /* 0x000ee80000100800 */
[----:B------:R4:W3:Y:S02]  /*fbf0*/  @P1 LDG.E.U16 R214, desc[UR6][R18.64] ;  /* 0x0000000612d61981 */ /* 0x0008e4000c1e1500 */
[----:B----4-:R-:W-:-:S02]  /*fc00*/  @P1 IMAD.MOV.U32 R18, RZ, RZ, R24 ;  /* 0x000000ffff121224 */ /* 0x010fc400078e0018 */
[----:B------:R-:W4:Y:S01]  /*fc10*/  LDL R24, [R1+0x10b4] ;  /* 0x0010b40001187983 */ /* 0x000f220000100800 */
[----:B------:R-:W-:-:S03]  /*fc20*/  @P1 IMAD.MOV.U32 R19, RZ, RZ, R26 ;  /* 0x000000ffff131224 */ /* 0x000fc600078e001a */
[----:B------:R-:W4:Y:S01]  /*fc30*/  LDL R26, [R1+0x10b0] ;  /* 0x0010b000011a7983 */ /* 0x000f220000100800 */
[----:B------:R-:W0:Y:S01]  /*fc40*/  S2R R8, SR_TID.X ;  /* 0x0000000000087919 */ /* 0x000e220000002100 */
[----:B------:R-:W-:Y:S02]  /*fc50*/  IMAD.MOV.U32 R147, RZ, RZ, R148 ;  /* 0x000000ffff937224 */ /* 0x000fe400078e0094 */
[----:B------:R-:W-:Y:S01]  /*fc60*/  IMAD.MOV.U32 R148, RZ, RZ, R5 ;  /* 0x000000ffff947224 */ /* 0x000fe200078e0005 */
[----:B------:R-:W4:Y:S01]  /*fc70*/  @P1 LDG.E.U16 R213, desc[UR6][R18.64] ;  /* 0x0000000612d51981 */ /* 0x000f22000c1e1500 */
[----:B0-----:R-:W-:-:S04]  /*fc80*/  LOP3.LUT R8, R8, 0x1f, RZ, 0xc0, !PT ;  /* 0x0000001f08087812 */ /* 0x001fc800078ec0ff */
[----:B------:R-:W-:Y:S02]  /*fc90*/  ISETP.GE.AND P0, PT, R8, R16, PT ;  /* 0x000000100800720c */ /* 0x000fe40003f06270 */
[----:B------:R-:W4:Y:S04]  /*fca0*/  LDL.LU R8, [R1+0xed4] ;  /* 0x000ed40001087983 */ /* 0x000f280000300800 */
[----:B------:R-:W4:Y:S01]  /*fcb0*/  LDL.LU R5, [R1+0xef0] ;  /* 0x000ef00001057983 */ /* 0x000f220000300800 */
[----:B--2---:R-:W-:-:S03]  /*fcc0*/  @P1 IMAD.MOV.U32 R16, RZ, RZ, R17 ;  /* 0x000000ffff101224 */ /* 0x004fc600078e0011 */
[----:B------:R-:W2:Y:S01]  /*fcd0*/  LDL R33, [R1+0x10a0] ;  /* 0x0010a00001217983 */ /* 0x000ea20000100800 */
[----:B------:R-:W-:-:S03]  /*fce0*/  @P1 IMAD.MOV.U32 R17, RZ, RZ, R31 ;  /* 0x000000ffff111224 */ /* 0x000fc600078e001f */
[----:B------:R-:W2:Y:S04]  /*fcf0*/  LDL R32, [R1+0x10a4] ;  /* 0x0010a40001207983 */ /* 0x000ea80000100800 */
[----:B------:R0:W2:Y:S04]  /*fd00*/  @P1 LDG.E.U16 R212, desc[UR6][R16.64] ;  /* 0x0000000610d41981 */ /* 0x0000a8000c1e1500 */
[----:B------:R-:W2:Y:S04]  /*fd10*/  LDL R37, [R1+0x1090] ;  /* 0x0010900001257983 */ /* 0x000ea80000100800 */
[----:B------:R-:W2:Y:S01]  /*fd20*/  LDL R36, [R1+0x1094] ;  /* 0x0010940001247983 */ /* 0x000ea20000100800 */
[----:B0-----:R-:W-:-:S03]  /*fd30*/  @P1 IMAD.MOV.U32 R16, RZ, RZ, R25 ;  /* 0x000000ffff101224 */ /* 0x001fc600078e0019 */
[----:B------:R-:W2:Y:S01]  /*fd40*/  LDL R31, [R1+0x1080] ;  /* 0x00108000011f7983 */ /* 0x000ea20000100800 */
[----:B------:R-:W-:-:S03]  /*fd50*/  @P1 IMAD.MOV.U32 R17, RZ, RZ, R30 ;  /* 0x000000ffff111224 */ /* 0x000fc600078e001e */
[----:B------:R-:W2:Y:S04]  /*fd60*/  LDL R25, [R1+0x1084] ;  /* 0x0010840001197983 */ /* 0x000ea80000100800 */
[----:B------:R0:W2:Y:S01]  /*fd70*/  @P1 LDG.E.U16 R211, desc[UR6][R16.64] ;  /* 0x0000000610d31981 */ /* 0x0000a2000c1e1500 */
[----:B------:R-:W-:Y:S01]  /*fd80*/  BAR.SYNC.DEFER_BLOCKING 0x0 ;  /* 0x0000000000007b1d */ /* 0x000fe20000010000 */
[----:B------:R-:W-:Y:S01]  /*fd90*/  PRMT R210, RZ, 0x7610, R210 ;  /* 0x00007610ffd27816 */ /* 0x000fe200000000d2 */
[----:B0-----:R-:W-:Y:S02]  /*fda0*/  @!P0 IMAD.MOV.U32 R16, RZ, RZ, R6 ;  /* 0x000000ffff108224 */ /* 0x001fe400078e0006 */
[----:B------:R-:W-:Y:S02]  /*fdb0*/  @!P0 IMAD.MOV.U32 R17, RZ, RZ, R44 ;  /* 0x000000ffff118224 */ /* 0x000fe400078e002c */
[----:B------:R-:W2:Y:S04]  /*fdc0*/  LDL R35, [R1+0x1070] ;  /* 0x0010700001237983 */ /* 0x000ea80000100800 */
[----:B------:R-:W2:Y:S01]  /*fdd0*/  LDL R30, [R1+0x1074] ;  /* 0x00107400011e7983 */ /* 0x000ea20000100800 */
[----:B------:R-:W-:-:S03]  /*fde0*/  PRMT R209, RZ, 0x7610, R209 ;  /* 0x00007610ffd17816 */ /* 0x000fc600000000d1 */
[----:B------:R0:W-:Y:S04]  /*fdf0*/  STL [R1+0x1510], R6 ;  /* 0x0015100601007387 */ /* 0x0001e80000100800 */
[----:B------:R1:W2:Y:S04]  /*fe00*/  @!P0 LDG.E.U16 R210, desc[UR6][R16.64] ;  /* 0x0000000610d28981 */ /* 0x0002a8000c1e1500 */
[----:B0-----:R-:W2:Y:S01]  /*fe10*/  LDL.LU R6, [R1+0xf00] ;  /* 0x000f000001067983 */ /* 0x001ea20000300800 */
[----:B-1----:R-:W-:-:S03]  /*fe20*/  @!P0 IMAD.MOV.U32 R17, RZ, RZ, R34 ;  /* 0x000000ffff118224 */ /* 0x002fc600078e0022 */
[----:B------:R-:W2:Y:S01]  /*fe30*/  LDL R34, [R1+0x1060] ;  /* 0x0010600001227983 */ /* 0x000ea20000100800 */
[----:B---3--:R-:W-:-:S03]  /*fe40*/  @!P0 IMAD.MOV.U32 R16, RZ, RZ, R27 ;  /* 0x000000ffff108224 */ /* 0x008fc600078e001b */
[----:B------:R-:W3:Y:S04]  /*fe50*/  LDL R27, [R1+0x1064] ;  /* 0x00106400011b7983 */ /* 0x000ee80000100800 */
[----:B------:R4:W3:Y:S02]  /*fe60*/  @!P0 LDG.E.U16 R209, desc[UR6][R16.64] ;  /* 0x0000000610d18981 */ /* 0x0008e4000c1e1500 */
[----:B----4-:R-:W-:Y:S02]  /*fe70*/  @!P0 IMAD.MOV.U32 R16, RZ, RZ, R24 ;  /* 0x000000ffff108224 */ /* 0x010fe400078e0018 */
[----:B------:R-:W4:Y:S01]  /*fe80*/  LDL R24, [R1+0x1054] ;  /* 0x0010540001187983 */ /* 0x000f220000100800 */
[----:B------:R-:W-:-:S03]  /*fe90*/  @!P0 IMAD.MOV.U32 R17, RZ, RZ, R26 ;  /* 0x000000ffff118224 */ /* 0x000fc600078e001a */
[----:B------:R-:W4:Y:S01]  /*fea0*/  LDL R26, [R1+0x1050] ;  /* 0x00105000011a7983 */ /* 0x000f220000100800 */
[----:B------:R-:W-:Y:S02]  /*feb0*/  PRMT R208, RZ, 0x7610, R208 ;  /* 0x00007610ffd07816 */ /* 0x000fe400000000d0 */
[----:B------:R-:W-:-:S04]  /*fec0*/  PRMT R207, RZ, 0x7610, R207 ;  /* 0x00007610ffcf7816 */ /* 0x000fc800000000cf */
[----:B------:R2:W4:Y:S01]  /*fed0*/  @!P0 LDG.E.U16 R208, desc[UR6][R16.64] ;  /* 0x0000000610d08981 */ /* 0x000522000c1e1500 */
[----:B------:R-:W-:Y:S02]  /*fee0*/  PRMT R206, RZ, 0x7610, R206 ;  /* 0x00007610ffce7816 */ /* 0x000fe400000000ce */
[----:B------:R-:W-:Y:S02]  /*fef0*/  PRMT R205, RZ, 0x7610, R205 ;  /* 0x00007610ffcd7816 */ /* 0x000fe400000000cd */
[----:B------:R-:W-:Y:S02]  /*ff00*/  PRMT R204, RZ, 0x7610, R204 ;  /* 0x00007610ffcc7816 */ /* 0x000fe400000000cc */
[----:B------:R-:W-:Y:S01]  /*ff10*/  PRMT R203, RZ, 0x7610, R203 ;  /* 0x00007610ffcb7816 */ /* 0x000fe200000000cb */
[----:B--2---:R-:W-:Y:S02]  /*ff20*/  @!P0 IMAD.MOV.U32 R17, RZ, RZ, R33 ;  /* 0x000000ffff118224 */ /* 0x004fe400078e0021 */
[----:B------:R-:W2:Y:S01]  /*ff30*/  LDL R33, [R1+0x1040] ;  /* 0x0010400001217983 */ /* 0x000ea20000100800 */
[----:B------:R-:W-:-:S03]  /*ff40*/  @!P0 IMAD.MOV.U32 R16, RZ, RZ, R32 ;  /* 0x000000ffff108224 */ /* 0x000fc600078e0020 */
[----:B------:R-:W2:Y:S04]  /*ff50*/  LDL R32, [R1+0x1044] ;  /* 0x0010440001207983 */ /* 0x000ea80000100800 */
[----:B------:R0:W2:Y:S02]  /*ff60*/  @!P0 LDG.E.U16 R207, desc[UR6][R16.64] ;  /* 0x0000000610cf8981 */ /* 0x0000a4000c1e1500 */
[----:B0-----:R-:W-:Y:S02]  /*ff70*/  @!P0 IMAD.MOV.U32 R16, RZ, RZ, R36 ;  /* 0x000000ffff108224 */ /* 0x001fe400078e0024 */
[----:B------:R-:W-:-:S05]  /*ff80*/  @!P0 IMAD.MOV.U32 R17, RZ, RZ, R37 ;  /* 0x000000ffff118224 */ /* 0x000fca00078e0025 */
[----:B------:R0:W2:Y:S02]  /*ff90*/  @!P0 LDG.E.U16 R206, desc[UR6][R16.64] ;  /* 0x0000000610ce8981 */ /* 0x0000a4000c1e1500 */
[----:B0-----:R-:W-:Y:S02]  /*ffa0*/  @!P0 IMAD.MOV.U32 R16, RZ, RZ, R25 ;  /* 0x000000ffff108224 */ /* 0x001fe400078e0019 */
[----:B------:R-:W-:Y:S01]  /*ffb0*/  @!P0 IMAD.MOV.U32 R17, RZ, RZ, R31 ;  /* 0x000000ffff118224 */ /* 0x000fe200078e001f */
[----:B------:R-:W2:Y:S04]  /*ffc0*/  LDL R25, [R1+0x1034] ;  /* 0x0010340001197983 */ /* 0x000ea80000100800 */
[----:B------:R-:W2:Y:S04]  /*ffd0*/  LDL R31, [R1+0x1030] ;  /* 0x00103000011f7983 */ /* 0x000ea80000100800 */
[----:B------:R0:W2:Y:S02]  /*ffe0*/  @!P0 LDG.E.U16 R205, desc[UR6][R16.64] ;  /* 0x0000000610cd8981 */ /* 0x0000a4000c1e1500 */
[----:B0-----:R-:W-:-:S02]  /*fff0*/  @!P0 IMAD.MOV.U32 R16, RZ, RZ, R30 ;  /* 0x000000ffff108224 */ /* 0x001fc400078e001e */
[----:B------:R-:W-:Y:S01]  /*10000*/  @!P0 IMAD.MOV.U32 R17, RZ, RZ, R35 ;  /* 0x000000ffff118224 */ /* 0x000fe200078e0023 */
[----:B------:R-:W2:Y:S04]  /*10010*/  LDL R30, [R1+0x1024] ;  /* 0x00102400011e7983 */ /* 0x000ea80000100800 */
[----:B------:R-:W2:Y:S04]  /*10020*/  LDL R35, [R1+0x1020] ;  /* 0x0010200001237983 */ /* 0x000ea80000100800 */
[----:B------:R0:W2:Y:S02]  /*10030*/  @!P0 LDG.E.U16 R204, desc[UR6][R16.64] ;  /* 0x0000000610cc8981 */ /* 0x0000a4000c1e1500 */
[----:B0-----:R-:W-:-:S02]  /*10040*/  @!P0 IMAD.MOV.U32 R17, RZ, RZ, R34 ;  /* 0x000000ffff118224 */ /* 0x001fc400078e0022 */
        /* <DEDUP_REMOVED lines=56> */
[----:B------:R-:W-:-:S05]  /*103d0*/  @!P0 IMAD.MOV.U32 R17, RZ, RZ, R35 ;  /* 0x000000ffff118224 */ /* 0x000fca00078e0023 */
[----:B------:R0:W2:Y:S02]  /*103e0*/  @!P0 LDG.E.U16 R194, desc[UR6][R16.64] ;  /* 0x0000000610c28981 */ /* 0x0000a4000c1e1500 */
[----:B0-----:R-:W-:Y:S02]  /*103f0*/  @!P0 IMAD.MOV.U32 R17, RZ, RZ, R34 ;  /* 0x000000ffff118224 */ /* 0x001fe400078e0022 */
[----:B---3--:R-:W-:Y:S02]  /*10400*/  @!P0 IMAD.MOV.U32 R16, RZ, RZ, R27 ;  /* 0x000000ffff108224 */ /* 0x008fe400078e001b */
[----:B------:R-:W3:Y:S04]  /*10410*/  LDL R27, [R1+0xf74] ;  /* 0x000f7400011b7983 */ /* 0x000ee80000100800 */
[----:B------:R-:W3:Y:S04]  /*10420*/  LDL.LU R41, [R1+0xf80] ;  /* 0x000f800001297983 */ /* 0x000ee80000300800 */
[----:B------:R4:W3:Y:S02]  /*10430*/  @!P0 LDG.E.U16 R193, desc[UR6][R16.64] ;  /* 0x0000000610c18981 */ /* 0x0008e4000c1e1500 */
[----:B----4-:R-:W-:-:S02]  /*10440*/  @!P0 IMAD.MOV.U32 R16, RZ, RZ, R24 ;  /* 0x000000ffff108224 */ /* 0x010fc400078e0018 */
[----:B------:R-:W4:Y:S01]  /*10450*/  LDL R24, [R1+0xf64] ;  /* 0x000f640001187983 */ /* 0x000f220000100800 */
[----:B------:R-:W-:-:S03]  /*10460*/  @!P0 IMAD.MOV.U32 R17, RZ, RZ, R26 ;  /* 0x000000ffff118224 */ /* 0x000fc600078e001a */
[----:B------:R-:W4:Y:S04]  /*10470*/  LDL R26, [R1+0xf60] ;  /* 0x000f6000011a7983 */ /* 0x000f280000100800 */
[----:B------:R-:W4:Y:S01]  /*10480*/  LDL.LU R37, [R1+0xf70] ;  /* 0x000f700001257983 */ /* 0x000f220000300800 */
[----:B------:R-:W-:Y:S02]  /*10490*/  PRMT R192, RZ, 0x7610, R192 ;  /* 0x00007610ffc07816 */ /* 0x000fe400000000c0 */
[----:B------:R-:W-:-:S04]  /*104a0*/  PRMT R191, RZ, 0x7610, R191 ;  /* 0x00007610ffbf7816 */ /* 0x000fc800000000bf */
[----:B------:R2:W4:Y:S01]  /*104b0*/  @!P0 LDG.E.U16 R192, desc[UR6][R16.64] ;  /* 0x0000000610c08981 */ /* 0x000522000c1e1500 */
[----:B------:R-:W-:-:S03]  /*104c0*/  PRMT R190, RZ, 0x7610, R190 ;  /* 0x00007610ffbe7816 */ /* 0x000fc600000000be */
[----:B------:R-:W-:Y:S04]  /*104d0*/  STS.U16 [R2+UR4], R173 ;  /* 0x000000ad02007988 */ /* 0x000fe80008000404 */
[----:B------:R-:W-:Y:S04]  /*104e0*/  STS.U16 [R2+UR4+0x2000], R174 ;  /* 0x002000ae02007988 */ /* 0x000fe80008000404 */
[----:B------:R-:W-:Y:S04]  /*104f0*/  STS.U16 [R2+UR4+0x4000], R175 ;  /* 0x004000af02007988 */ /* 0x000fe80008000404 */
[----:B------:R-:W-:Y:S04]  /*10500*/  STS.U16 [R2+UR4+0x6000], R176 ;  /* 0x006000b002007988 */ /* 0x000fe80008000404 */
[----:B------:R-:W-:Y:S04]  /*10510*/  STS.U16 [R2+UR4+0x400], R165 ;  /* 0x000400a502007988 */ /* 0x000fe80008000404 */
[----:B------:R-:W-:Y:S01]  /*10520*/  STS.U16 [R2+UR4+0x2400], R166 ;  /* 0x002400a602007988 */ /* 0x000fe20008000404 */
[----:B--2---:R-:W-:-:S02]  /*10530*/  @!P0 IMAD.MOV.U32 R17, RZ, RZ, R33 ;  /* 0x000000ffff118224 */ /* 0x004fc400078e0021 */
[----:B------:R-:W-:Y:S02]  /*10540*/  @!P0 IMAD.MOV.U32 R16, RZ, RZ, R32 ;  /* 0x000000ffff108224 */ /* 0x000fe400078e0020 */
[----:B------:R-:W2:Y:S04]  /*10550*/  LDL R32, [R1+0x14f8] ;  /* 0x0014f80001207983 */ /* 0x000ea80000100800 */
[----:B------:R0:W2:Y:S04]  /*10560*/  @!P0 LDG.E.U16 R191, desc[UR6][R16.64] ;  /* 0x0000000610bf8981 */ /* 0x0000a8000c1e1500 */
[----:B------:R-:W-:Y:S04]  /*10570*/  STS.U16 [R2+UR4+0x4400], R167 ;  /* 0x004400a702007988 */ /* 0x000fe80008000404 */
[----:B------:R-:W-:Y:S04]  /*10580*/  STS.U16 [R2+UR4+0x6400], R168 ;  /* 0x006400a802007988 */ /* 0x000fe80008000404 */
[----:B------:R-:W-:Y:S04]  /*10590*/  STS.U16 [R2+UR4+0x800], R157 ;  /* 0x0008009d02007988 */ /* 0x000fe80008000404 */
[----:B------:R-:W-:Y:S04]  /*105a0*/  STS.U16 [R2+UR4+0x2800], R158 ;  /* 0x0028009e02007988 */ /* 0x000fe80008000404 */
[----:B------:R-:W-:Y:S01]  /*105b0*/  STS.U16 [R2+UR4+0x4800], R159 ;  /* 0x0048009f02007988 */ /* 0x000fe20008000404 */
[----:B0-----:R-:W-:-:S03]  /*105c0*/  @!P0 IMAD.MOV.U32 R16, RZ, RZ, R25 ;  /* 0x000000ffff108224 */ /* 0x001fc600078e0019 */
[----:B------:R-:W2:Y:S04]  /*105d0*/  LDL.LU R25, [R1+0xf54] ;  /* 0x000f540001197983 */ /* 0x000ea80000300800 */
[----:B------:R-:W2:Y:S01]  /*105e0*/  LDL.LU R46, [R1+0xf50] ;  /* 0x000f5000012e7983 */ /* 0x000ea20000300800 */
[----:B------:R-:W-:-:S03]  /*105f0*/  @!P0 IMAD.MOV.U32 R17, RZ, RZ, R31 ;  /* 0x000000ffff118224 */ /* 0x000fc600078e001f */
[----:B------:R-:W2:Y:S04]  /*10600*/  LDL.LU R36, [R1+0xf44] ;  /* 0x000f440001247983 */ /* 0x000ea80000300800 */
[----:B------:R-:W-:Y:S04]  /*10610*/  STS.U16 [R2+UR4+0x6800], R160 ;  /* 0x006800a002007988 */ /* 0x000fe80008000404 */
[----:B------:R-:W-:Y:S04]  /*10620*/  STS.U16 [R2+UR4+0xc00], R152 ;  /* 0x000c009802007988 */ /* 0x000fe80008000404 */
[----:B------:R-:W-:Y:S04]  /*10630*/  STS.U16 [R2+UR4+0x2c00], R23 ;  /* 0x002c001702007988 */ /* 0x000fe80008000404 */
[----:B------:R-:W-:Y:S04]  /*10640*/  STS.U16 [R2+UR4+0x4c00], R22 ;  /* 0x004c001602007988 */ /* 0x000fe80008000404 */
[----:B------:R-:W-:Y:S04]  /*10650*/  STS.U16 [R2+UR4+0x6c00], R21 ;  /* 0x006c001502007988 */ /* 0x000fe80008000404 */
[----:B------:R0:W-:Y:S04]  /*10660*/  STL [R1+0x1514], R2 ;  /* 0x0015140201007387 */ /* 0x0001e80000100800 */
[----:B------:R-:W2:Y:S04]  /*10670*/  LDL R83, [R1+0x10b8] ;  /* 0x0010b80001537983 */ /* 0x000ea80000100800 */
[----:B------:R-:W2:Y:S04]  /*10680*/  LDL R82, [R1+0x10bc] ;  /* 0x0010bc0001527983 */ /* 0x000ea80000100800 */
[----:B0-----:R-:W2:Y:S04]  /*10690*/  LDL R2, [R1+0xee0] ;  /* 0x000ee00001027983 */ /* 0x001ea80000100800 */
[----:B------:R-:W2:Y:S04]  /*106a0*/  LDL R81, [R1+0x10a8] ;  /* 0x0010a80001517983 */ /* 0x000ea80000100800 */
[----:B------:R-:W2:Y:S04]  /*106b0*/  LDL R73, [R1+0x10ac] ;  /* 0x0010ac0001497983 */ /* 0x000ea80000100800 */
[----:B------:R-:W2:Y:S04]  /*106c0*/  LDL R66, [R1+0x1098] ;  /* 0x0010980001427983 */ /* 0x000ea80000100800 */
[----:B------:R-:W2:Y:S01]  /*106d0*/  LDL R48, [R1+0x109c] ;  /* 0x00109c0001307983 */ /* 0x000ea20000100800 */
[----:B------:R-:W-:-:S03]  /*106e0*/  PRMT R189, RZ, 0x7610, R189 ;  /* 0x00007610ffbd7816 */ /* 0x000fc600000000bd */
[----:B------:R-:W2:Y:S04]  /*106f0*/  LDL.LU R50, [R1+0xf40] ;  /* 0x000f400001327983 */ /* 0x000ea80000300800 */
[----:B------:R-:W2:Y:S04]  /*10700*/  LDL.LU R47, [R1+0xf24] ;  /* 0x000f2400012f7983 */ /* 0x000ea80000300800 */
[----:B------:R0:W2:Y:S04]  /*10710*/  @!P0 LDG.E.U16 R190, desc[UR6][R16.64] ;  /* 0x0000000610be8981 */ /* 0x0000a8000c1e1500 */
[----:B------:R-:W2:Y:S04]  /*10720*/  LDL.LU R43, [R1+0xed0] ;  /* 0x000ed000012b7983 */ /* 0x000ea80000300800 */
[----:B------:R-:W2:Y:S01]  /*10730*/  LDL.LU R39, [R1+0xf34] ;  /* 0x000f340001277983 */ /* 0x000ea20000300800 */
[----:B0-----:R-:W-:-:S03]  /*10740*/  @!P0 IMAD.MOV.U32 R16, RZ, RZ, R30 ;  /* 0x000000ffff108224 */ /* 0x001fc600078e001e */
[----:B------:R-:W2:Y:S01]  /*10750*/  LDL.LU R34, [R1+0xf14] ;  /* 0x000f140001227983 */ /* 0x000ea20000300800 */
[----:B------:R-:W-:-:S03]  /*10760*/  PRMT R188, RZ, 0x7610, R188 ;  /* 0x00007610ffbc7816 */ /* 0x000fc600000000bc */
[----:B------:R-:W2:Y:S04]  /*10770*/  LDL.LU R31, [R1+0xf30] ;  /* 0x000f3000011f7983 */ /* 0x000ea80000300800 */
[----:B------:R-:W2:Y:S01]  /*10780*/  LDL.LU R30, [R1+0xf04] ;  /* 0x000f0400011e7983 */ /* 0x000ea20000300800 */
[----:B---3--:R-:W-:-:S05]  /*10790*/  @!P0 IMAD.MOV.U32 R17, RZ, RZ, R41 ;  /* 0x000000ffff118224 */ /* 0x008fca00078e0029 */
[----:B------:R0:W3:Y:S02]  /*107a0*/  @!P0 LDG.E.U16 R189, desc[UR6][R16.64] ;  /* 0x0000000610bd8981 */ /* 0x0000e4000c1e1500 */
[----:B0-----:R-:W-:Y:S02]  /*107b0*/  @!P0 IMAD.MOV.U32 R16, RZ, RZ, R27 ;  /* 0x000000ffff108224 */ /* 0x001fe400078e001b */
[----:B------:R-:W3:Y:S01]  /*107c0*/  LDL.LU R27, [R1+0xf20] ;  /* 0x000f2000011b7983 */ /* 0x000ee20000300800 */
[----:B----4-:R-:W-:-:S05]  /*107d0*/  @!P0 IMAD.MOV.U32 R17, RZ, RZ, R37 ;  /* 0x000000ffff118224 */ /* 0x010fca00078e0025 */
[----:B------:R0:W4:Y:S02]  /*107e0*/  @!P0 LDG.E.U16 R188, desc[UR6][R16.64] ;  /* 0x0000000610bc8981 */ /* 0x000124000c1e1500 */
[----:B0-----:R-:W-:Y:S02]  /*107f0*/  @!P0 IMAD.MOV.U32 R17, RZ, RZ, R26 ;  /* 0x000000ffff118224 */ /* 0x001fe400078e001a */
[----:B------:R-:W-:Y:S01]  /*10800*/  @!P0 IMAD.MOV.U32 R16, RZ, RZ, R24 ;  /* 0x000000ffff108224 */ /* 0x000fe200078e0018 */
[----:B------:R-:W4:Y:S04]  /*10810*/  LDL.LU R26, [R1+0xef4] ;  /* 0x000ef400011a7983 */ /* 0x000f280000300800 */
[----:B------:R-:W4:Y:S01]  /*10820*/  LDL.LU R24, [R1+0xf10] ;  /* 0x000f100001187983 */ /* 0x000f220000300800 */
[----:B------:R-:W-:-:S02]  /*10830*/  PRMT R187, RZ, 0x7610, R187 ;  /* 0x00007610ffbb7816 */ /* 0x000fc400000000bb */
[----:B------:R-:W-:-:S04]  /*10840*/  PRMT R186, RZ, 0x7610, R186 ;  /* 0x00007610ffba7816 */ /* 0x000fc800000000ba */
[----:B------:R2:W4:Y:S01]  /*10850*/  @!P0 LDG.E.U16 R187, desc[UR6][R16.64] ;  /* 0x0000000610bb8981 */ /* 0x000522000c1e1500 */
[----:B------:R-:W-:Y:S02]  /*10860*/  PRMT R185, RZ, 0x7610, R185 ;  /* 0x00007610ffb97816 */ /* 0x000fe400000000b9 */
[----:B------:R-:W-:Y:S02]  /*10870*/  PRMT R184, RZ, 0x7610, R184 ;  /* 0x00007610ffb87816 */ /* 0x000fe400000000b8 */
[----:B------:R-:W-:Y:S02]  /*10880*/  PRMT R183, RZ, 0x7610, R183 ;  /* 0x00007610ffb77816 */ /* 0x000fe400000000b7 */
[----:B------:R-:W-:Y:S02]  /*10890*/  PRMT R182, RZ, 0x7610, R182 ;  /* 0x00007610ffb67816 */ /* 0x000fe400000000b6 */
[----:B------:R-:W-:Y:S01]  /*108a0*/  PRMT R181, RZ, 0x7610, R181 ;  /* 0x00007610ffb57816 */ /* 0x000fe200000000b5 */
[----:B------:R-:W-:Y:S04]  /*108b0*/  STL [R1+0x1518], R6 ;  /* 0x0015180601007387 */ /* 0x000fe80000100800 */
[----:B------:R0:W-:Y:S01]  /*108c0*/  STL [R1+0x151c], R5 ;  /* 0x00151c0501007387 */ /* 0x0001e20000100800 */
[----:B--2---:R-:W-:-:S02]  /*108d0*/  @!P0 IMAD.MOV.U32 R16, RZ, RZ, R25 ;  /* 0x000000ffff108224 */ /* 0x004fc400078e0019 */
[----:B------:R-:W-:-:S05]  /*108e0*/  @!P0 IMAD.MOV.U32 R17, RZ, RZ, R46 ;  /* 0x000000ffff118224 */ /* 0x000fca00078e002e */
[----:B------:R1:W2:Y:S02]  /*108f0*/  @!P0 LDG.E.U16 R186, desc[UR6][R16.64] ;  /* 0x0000000610ba8981 */ /* 0x0002a4000c1e1500 */
[----:B-1----:R-:W-:Y:S02]  /*10900*/  @!P0 IMAD.MOV.U32 R16, RZ, RZ, R36 ;  /* 0x000000ffff108224 */ /* 0x002fe400078e0024 */
[----:B------:R-:W-:-:S05]  /*10910*/  @!P0 IMAD.MOV.U32 R17, RZ, RZ, R50 ;  /* 0x000000ffff118224 */ /* 0x000fca00078e0032 */
[----:B------:R1:W2:Y:S02]  /*10920*/  @!P0 LDG.E.U16 R185, desc[UR6][R16.64] ;  /* 0x0000000610b98981 */ /* 0x0002a4000c1e1500 */
[----:B-1----:R-:W-:Y:S02]  /*10930*/  @!P0 IMAD.MOV.U32 R16, RZ, RZ, R39 ;  /* 0x000000ffff108224 */ /* 0x002fe400078e0027 */
[----:B------:R-:W-:-:S05]  /*10940*/  @!P0 IMAD.MOV.U32 R17, RZ, RZ, R31 ;  /* 0x000000ffff118224 */ /* 0x000fca00078e001f */
[----:B------:R1:W2:Y:S02]  /*10950*/  @!P0 LDG.E.U16 R184, desc[UR6][R16.64] ;  /* 0x0000000610b88981 */ /* 0x0002a4000c1e1500 */
[----:B-1----:R-:W-:Y:S02]  /*10960*/  @!P0 IMAD.MOV.U32 R16, RZ, RZ, R47 ;  /* 0x000000ffff108224 */ /* 0x002fe400078e002f */
[----:B---3--:R-:W-:-:S05]  /*10970*/  @!P0 IMAD.MOV.U32 R17, RZ, RZ, R27 ;  /* 0x000000ffff118224 */ /* 0x008fca00078e001b */
[----:B------:R1:W3:Y:S02]  /*10980*/  @!P0 LDG.E.U16 R183, desc[UR6][R16.64] ;  /* 0x0000000610b78981 */ /* 0x0002e4000c1e1500 */
[----:B-1----:R-:W-:Y:S02]  /*10990*/  @!P0 IMAD.MOV.U32 R16, RZ, RZ, R34 ;  /* 0x000000ffff108224 */ /* 0x002fe400078e0022 */
[----:B----4-:R-:W-:-:S05]  /*109a0*/  @!P0 IMAD.MOV.U32 R17, RZ, RZ, R24 ;  /* 0x000000ffff118224 */ /* 0x010fca00078e0018 */
[----:B------:R1:W4:Y:S02]  /*109b0*/  @!P0 LDG.E.U16 R182, desc[UR6][R16.64] ;  /* 0x0000000610b68981 */ /* 0x000324000c1e1500 */
[----:B-1----:R-:W-:Y:S02]  /*109c0*/  @!P0 IMAD.MOV.U32 R16, RZ, RZ, R30 ;  /* 0x000000ffff108224 */ /* 0x002fe400078e001e */
[----:B------:R-:W-:-:S05]  /*109d0*/  @!P0 IMAD.MOV.U32 R17, RZ, RZ, R6 ;  /* 0x000000ffff118224 */ /* 0x000fca00078e0006 */
[----:B------:R1:W4:Y:S02]  /*109e0*/  @!P0 LDG.E.U16 R181, desc[UR6][R16.64] ;  /* 0x0000000610b58981 */ /* 0x000324000c1e1500 */
[----:B-1----:R-:W-:Y:S02]  /*109f0*/  @!P0 IMAD.MOV.U32 R17, RZ, RZ, R5 ;  /* 0x000000ffff118224 */ /* 0x002fe400078e0005 */
[----:B0-----:R-:W2:Y:S04]  /*10a00*/  LDL.LU R5, [R1+0xee4] ;  /* 0x000ee40001057983 */ /* 0x001ea80000300800 */
[----:B------:R-:W-:Y:S04]  /*10a10*/  STS.U16 [R32+UR4+0x80], R177 ;  /* 0x000080b120007988 */ /* 0x000fe80008000404 */
[----:B------:R-:W-:Y:S01]  /*10a20*/  STS.U16 [R32+UR4+0x2080], R178 ;  /* 0x002080b220007988 */ /* 0x000fe20008000404 */
[----:B------:R-:W-:-:S03]  /*10a30*/  @!P0 IMAD.MOV.U32 R16, RZ, RZ, R26 ;  /* 0x000000ffff108224 */ /* 0x000fc600078e001a */
[----:B------:R-:W-:Y:S04]  /*10a40*/  STS.U16 [R32+UR4+0x4080], R179 ;  /* 0x004080b320007988 */ /* 0x000fe80008000404 */
[----:B------:R0:W-:Y:S04]  /*10a50*/  STS.U16 [R32+UR4+0x6080], R180 ;  /* 0x006080b420007988 */ /* 0x0001e80008000404 */
[----:B------:R-:W3:Y:S04]  /*10a60*/  LDL R45, [R1+0x1088] ;  /* 0x00108800012d7983 */ /* 0x000ee80000100800 */
[----:B------:R-:W4:Y:S01]  /*10a70*/  LDL R35, [R1+0x1078] ;  /* 0x0010780001237983 */ /* 0x000f220000100800 */
[----:B0-----:R-:W-:-:S02]  /*10a80*/  PRMT R180, RZ, 0x7610, R180 ;  /* 0x00007610ffb47816 */ /* 0x001fc400000000b4 */
[----:B------:R-:W-:Y:S01]  /*10a90*/  PRMT R179, RZ, 0x7610, R179 ;  /* 0x00007610ffb37816 */ /* 0x000fe200000000b3 */
[----:B------:R-:W4:Y:S04]  /*10aa0*/  LDL R33, [R1+0x107c] ;  /* 0x00107c0001217983 */ /* 0x000f280000100800 */
[----:B------:R0:W4:Y:S01]  /*10ab0*/  @!P0 LDG.E.U16 R180, desc[UR6][R16.64] ;  /* 0x0000000610b48981 */ /* 0x000122000c1e1500 */
[----:B------:R-:W-:Y:S01]  /*10ac0*/  PRMT R178, RZ, 0x7610, R178 ;  /* 0x00007610ffb27816 */ /* 0x000fe200000000b2 */
[----:B0-----:R-:W-:Y:S02]  /*10ad0*/  @!P0 IMAD.MOV.U32 R17, RZ, RZ, R2 ;  /* 0x000000ffff118224 */ /* 0x001fe400078e0002 */
[----:B------:R-:W3:Y:S01]  /*10ae0*/  LDL R2, [R1+0x108c] ;  /* 0x00108c0001027983 */ /* 0x000ee20000100800 */
[----:B------:R-:W-:-:S02]  /*10af0*/  PRMT R177, RZ, 0x7610, R177 ;  /* 0x00007610ffb17816 */ /* 0x000fc400000000b1 */
[----:B------:R-:W-:Y:S01]  /*10b00*/  PRMT R176, RZ, 0x7610, R176 ;  /* 0x00007610ffb07816 */ /* 0x000fe200000000b0 */
[----:B--2---:R-:W-:-:S05]  /*10b10*/  @!P0 IMAD.MOV.U32 R16, RZ, RZ, R5 ;  /* 0x000000ffff108224 */ /* 0x004fca00078e0005 */
[----:B------:R0:W2:Y:S02]  /*10b20*/  @!P0 LDG.E.U16 R179, desc[UR6][R16.64] ;  /* 0x0000000610b38981 */ /* 0x0000a4000c1e1500 */
[----:B0-----:R-:W-:Y:S02]  /*10b30*/  @!P0 IMAD.MOV.U32 R16, RZ, RZ, R8 ;  /* 0x000000ffff108224 */ /* 0x001fe400078e0008 */
[----:B------:R-:W-:-:S05]  /*10b40*/  @!P0 IMAD.MOV.U32 R17, RZ, RZ, R43 ;  /* 0x000000ffff118224 */ /* 0x000fca00078e002b */
[----:B------:R0:W2:Y:S04]  /*10b50*/  @!P0 LDG.E.U16 R178, desc[UR6][R16.64] ;  /* 0x0000000610b28981 */ /* 0x0000a8000c1e1500 */
[----:B------:R-:W-:Y:S01]  /*10b60*/  STL [R1+0x1520], R5 ;  /* 0x0015200501007387 */ /* 0x000fe20000100800 */
[----:B0-----:R-:W-:Y:S02]  /*10b70*/  @!P0 IMAD.MOV.U32 R16, RZ, RZ, R82 ;  /* 0x000000ffff108224 */ /* 0x001fe400078e0052 */
[----:B------:R-:W-:Y:S01]  /*10b80*/  @!P0 IMAD.MOV.U32 R17, RZ, RZ, R83 ;  /* 0x000000ffff118224 */ /* 0x000fe200078e0053 */
[----:B------:R0:W-:Y:S04]  /*10b90*/  STL [R1+0x1524], R8 ;  /* 0x0015240801007387 */ /* 0x0001e80000100800 */
[----:B------:R1:W2:Y:S04]  /*10ba0*/  @!P0 LDG.E.U16 R177, desc[UR6][R16.64] ;  /* 0x0000000610b18981 */ /* 0x0002a8000c1e1500 */
[----:B0-----:R-:W2:Y:S01]  /*10bb0*/  LDL R8, [R1+0x105c] ;  /* 0x00105c0001087983 */ /* 0x001ea20000100800 */
[----:B-1----:R-:W-:-:S02]  /*10bc0*/  @!P0 IMAD.MOV.U32 R16, RZ, RZ, R73 ;  /* 0x000000ffff108224 */ /* 0x002fc400078e0049 */
[----:B------:R-:W-:Y:S01]  /*10bd0*/  @!P0 IMAD.MOV.U32 R17, RZ, RZ, R81 ;  /* 0x000000ffff118224 */ /* 0x000fe200078e0051 */
[----:B------:R-:W2:Y:S04]  /*10be0*/  LDL R73, [R1+0x106c] ;  /* 0x00106c0001497983 */ /* 0x000ea80000100800 */
[----:B------:R-:W2:Y:S04]  /*10bf0*/  LDL R81, [R1+0x1068] ;  /* 0x0010680001517983 */ /* 0x000ea80000100800 */
[----:B------:R0:W2:Y:S02]  /*10c00*/  @!P0 LDG.E.U16 R176, desc[UR6][R16.64] ;  /* 0x0000000610b08981 */ /* 0x0000a4000c1e1500 */
[----:B0-----:R-:W-:-:S02]  /*10c10*/  @!P0 IMAD.MOV.U32 R17, RZ, RZ, R66 ;  /* 0x000000ffff118224 */ /* 0x001fc400078e0042 */
[----:B------:R-:W2:Y:S04]  /*10c20*/  LDL R66, [R1+0x1058] ;  /* 0x0010580001427983 */ /* 0x000ea80000100800 */
[----:B------:R-:W2:Y:S04]  /*10c30*/  LDL.LU R142, [R1+0xe80] ;  /* 0x000e8000018e7983 */ /* 0x000ea80000300800 */
[----:B------:R-:W2:Y:S01]  /*10c40*/  LDL R5, [R1+0x1048] ;  /* 0x0010480001057983 */ /* 0x000ea20000100800 */
[----:B------:R-:W-:Y:S01]  /*10c50*/  PRMT R175, RZ, 0x7610, R175 ;  /* 0x00007610ffaf7816 */ /* 0x000fe200000000af */
[----:B------:R-:W-:Y:S01]  /*10c60*/  @!P0 IMAD.MOV.U32 R16, RZ, RZ, R48 ;  /* 0x000000ffff108224 */ /* 0x000fe200078e0030 */
[----:B------:R-:W-:Y:S01]  /*10c70*/  PRMT R174, RZ, 0x7610, R174 ;  /* 0x00007610ffae7816 */ /* 0x000fe200000000ae */
[----:B------:R-:W2:Y:S04]  /*10c80*/  LDL R6, [R1+0x14f4] ;  /* 0x0014f40001067983 */ /* 0x000ea80000100800 */
[----:B------:R3:W2:Y:S02]  /*10c90*/  @!P0 LDG.E.U16 R175, desc[UR6][R16.64] ;  /* 0x0000000610af8981 */ /* 0x0006a4000c1e1500 */
[----:B---3--:R-:W-:-:S02]  /*10ca0*/  @!P0 IMAD.MOV.U32 R16, RZ, RZ, R2 ;  /* 0x000000ffff108224 */ /* 0x008fc400078e0002 */
[----:B------:R-:W3:Y:S01]  /*10cb0*/  LDL R2, [R1+0x104c] ;  /* 0x00104c0001027983 */ /* 0x000ee20000100800 */
[----:B------:R-:W-:-:S03]  /*10cc0*/  @!P0 IMAD.MOV.U32 R17, RZ, RZ, R45 ;  /* 0x000000ffff118224 */ /* 0x000fc600078e002d */
[----:B------:R-:W3:Y:S04]  /*10cd0*/  LDL.LU R143, [R1+0xe84] ;  /* 0x000e8400018f7983 */ /* 0x000ee80000300800 */
[----:B------:R-:W-:Y:S04]  /*10ce0*/  STS.U16 [R32+UR4+0x480], R170 ;  /* 0x000480aa20007988 */ /* 0x000fe80008000404 */
[----:B------:R-:W3:Y:S04]  /*10cf0*/  LDL R48, [R1+0x1038] ;  /* 0x0010380001307983 */ /* 0x000ee80000100800 */
[----:B------:R-:W3:Y:S01]  /*10d00*/  LDL R45, [R1+0x103c] ;  /* 0x00103c00012d7983 */ /* 0x000ee20000100800 */
[----:B------:R-:W-:-:S03]  /*10d10*/  PRMT R173, RZ, 0x7610, R173 ;  /* 0x00007610ffad7816 */ /* 0x000fc600000000ad */
[----:B------:R0:W-:Y:S04]  /*10d20*/  STS.U16 [R32+UR4+0x2480], R172 ;  /* 0x002480ac20007988 */ /* 0x0001e80008000404 */
[----:B------:R-:W-:Y:S04]  /*10d30*/  STS.U16 [R32+UR4+0x4480], R169 ;  /* 0x004480a920007988 */ /* 0x000fe80008000404 */
[----:B------:R1:W-:Y:S04]  /*10d40*/  STS.U16 [R32+UR4+0x6480], R171 ;  /* 0x006480ab20007988 */ /* 0x0003e80008000404 */
[----:B------:R-:W-:Y:S04]  /*10d50*/  STS.U16 [R32+UR4+0x880], R161 ;  /* 0x000880a120007988 */ /* 0x000fe80008000404 */
[----:B------:R4:W3:Y:S04]  /*10d60*/  @!P0 LDG.E.U16 R174, desc[UR6][R16.64] ;  /* 0x0000000610ae8981 */ /* 0x0008e8000c1e1500 */
[----:B------:R-:W-:Y:S04]  /*10d70*/  STS.U16 [R32+UR4+0x2880], R162 ;  /* 0x002880a220007988 */ /* 0x000fe80008000404 */
[----:B------:R-:W3:Y:S01]  /*10d80*/  LDL.LU R144, [R1+0xe88] ;  /* 0x000e880001907983 */ /* 0x000ee20000300800 */
[----:B----4-:R-:W-:-:S02]  /*10d90*/  @!P0 IMAD.MOV.U32 R16, RZ, RZ, R33 ;  /* 0x000000ffff108224 */ /* 0x010fc400078e0021 */
[----:B------:R-:W-:Y:S01]  /*10da0*/  @!P0 IMAD.MOV.U32 R17, RZ, RZ, R35 ;  /* 0x000000ffff118224 */ /* 0x000fe200078e0023 */
[----:B------:R-:W-:Y:S04]  /*10db0*/  STS.U16 [R32+UR4+0x4880], R163 ;  /* 0x004880a320007988 */ /* 0x000fe80008000404 */
[----:B------:R-:W4:Y:S04]  /*10dc0*/  LDL R35, [R1+0x1028] ;  /* 0x0010280001237983 */ /* 0x000f280000100800 */
[----:B------:R-:W4:Y:S01]  /*10dd0*/  LDL R33, [R1+0x102c] ;  /* 0x00102c0001217983 */ /* 0x000f220000100800 */
[----:B0-----:R-:W-:-:S03]  /*10de0*/  PRMT R172, RZ, 0x7610, R172 ;  /* 0x00007610ffac7816 */ /* 0x001fc600000000ac */
[----:B------:R-:W-:Y:S04]  /*10df0*/  STS.U16 [R32+UR4+0x6880], R164 ;  /* 0x006880a420007988 */ /* 0x000fe80008000404 */
[----:B------:R-:W-:Y:S04]  /*10e00*/  STS.U16 [R32+UR4+0xc80], R153 ;  /* 0x000c809920007988 */ /* 0x000fe80008000404 */
[----:B------:R-:W-:Y:S04]  /*10e10*/  STS.U16 [R32+UR4+0x2c80], R154 ;  /* 0x002c809a20007988 */ /* 0x000fe80008000404 */
[----:B------:R2:W4:Y:S04]  /*10e20*/  @!P0 LDG.E.U16 R173, desc[UR6][R16.64] ;  /* 0x0000000610ad8981 */ /* 0x000528000c1e1500 */
[----:B------:R-:W-:Y:S04]  /*10e30*/  STS.U16 [R32+UR4+0x4c80], R155 ;  /* 0x004c809b20007988 */ /* 0x000fe80008000404 */
[----:B------:R-:W4:Y:S04]  /*10e40*/  LDL.LU R146, [R1+0xe8c] ;  /* 0x000e8c0001927983 */ /* 0x000f280000300800 */
[----:B------:R0:W-:Y:S01]  /*10e50*/  STS.U16 [R32+UR4+0x6c80], R156 ;  /* 0x006c809c20007988 */ /* 0x0001e20008000404 */
[----:B-1----:R-:W-:-:S03]  /*10e60*/  PRMT R171, RZ, 0x7610, R171 ;  /* 0x00007610ffab7816 */ /* 0x002fc600000000ab */
[----:B0-----:R-:W4:Y:S01]  /*10e70*/  LDL R32, [R1+0x101c] ;  /* 0x00101c0001207983 */ /* 0x001f220000100800 */
[----:B--2---:R-:W-:-:S03]  /*10e80*/  @!P0 IMAD.MOV.U32 R16, RZ, RZ, R73 ;  /* 0x000000ffff108224 */ /* 0x004fc600078e0049 */
[----:B------:R-:W2:Y:S01]  /*10e90*/  LDL R73, [R1+0x1018] ;  /* 0x0010180001497983 */ /* 0x000ea20000100800 */
        /* <DEDUP_REMOVED lines=8> */
[----:B------:R-:W2:Y:S01]  /*10f20*/  LDL R5, [R1+0xff8] ;  /* 0x000ff80001057983 */ /* 0x000ea20000100800 */
[----:B------:R-:W-:Y:S01]  /*10f30*/  PRMT R170, RZ, 0x7610, R170 ;  /* 0x00007610ffaa7816 */ /* 0x000fe200000000aa */
[----:B---3--:R-:W-:Y:S02]  /*10f40*/  @!P0 IMAD.MOV.U32 R16, RZ, RZ, R2 ;  /* 0x000000ffff108224 */ /* 0x008fe400078e0002 */
[----:B------:R-:W3:Y:S01]  /*10f50*/  LDL R2, [R1+0xffc] ;  /* 0x000ffc0001027983 */ /* 0x000ee20000100800 */
[----:B------:R-:W-:-:S03]  /*10f60*/  PRMT R169, RZ, 0x7610, R169 ;  /* 0x00007610ffa97816 */ /* 0x000fc600000000a9 */
[----:B------:R0:W3:Y:S01]  /*10f70*/  @!P0 LDG.E.U16 R170, desc[UR6][R16.64] ;  /* 0x0000000610aa8981 */ /* 0x0000e2000c1e1500 */
[----:B------:R-:W-:Y:S01]  /*10f80*/  PRMT R168, RZ, 0x7610, R168 ;  /* 0x00007610ffa87816 */ /* 0x000fe200000000a8 */
[----:B0-----:R-:W-:Y:S02]  /*10f90*/  @!P0 IMAD.MOV.U32 R16, RZ, RZ, R45 ;  /* 0x000000ffff108224 */ /* 0x001fe400078e002d */
[----:B------:R-:W-:Y:S01]  /*10fa0*/  @!P0 IMAD.MOV.U32 R17, RZ, RZ, R48 ;  /* 0x000000ffff118224 */ /* 0x000fe200078e0030 */
[----:B------:R-:W3:Y:S04]  /*10fb0*/  LDL R45, [R1+0xfec] ;  /* 0x000fec00012d7983 */ /* 0x000ee80000100800 */
[----:B------:R-:W3:Y:S04]  /*10fc0*/  LDL R48, [R1+0xfe8] ;  /* 0x000fe80001307983 */ /* 0x000ee80000100800 */
[----:B------:R4:W3:Y:S01]  /*10fd0*/  @!P0 LDG.E.U16 R169, desc[UR6][R16.64] ;  /* 0x0000000610a98981 */ /* 0x0008e2000c1e1500 */
[----:B------:R-:W-:-:S03]  /*10fe0*/  PRMT R167, RZ, 0x7610, R167 ;  /* 0x00007610ffa77816 */ /* 0x000fc600000000a7 */
[----:B------:R-:W-:Y:S04]  /*10ff0*/  STS.U16 [R6+UR4+0x100], R142 ;  /* 0x0001008e06007988 */ /* 0x000fe80008000404 */
[----:B------:R-:W-:Y:S01]  /*11000*/  STS.U16 [R6+UR4+0x2100], R143 ;  /* 0x0021008f06007988 */ /* 0x000fe20008000404 */
[----:B------:R-:W-:-:S03]  /*11010*/  PRMT R166, RZ, 0x7610, R166 ;  /* 0x00007610ffa67816 */ /* 0x000fc600000000a6 */
[----:B------:R-:W-:Y:S01]  /*11020*/  STS.U16 [R6+UR4+0x4100], R144 ;  /* 0x0041009006007988 */ /* 0x000fe20008000404 */
[----:B----4-:R-:W-:-:S03]  /*11030*/  @!P0 IMAD.MOV.U32 R17, RZ, RZ, R35 ;  /* 0x000000ffff118224 */ /* 0x010fc600078e0023 */
[----:B------:R-:W4:Y:S01]  /*11040*/  LDL R35, [R1+0xfd8] ;  /* 0x000fd80001237983 */ /* 0x000f220000100800 */
[----:B------:R-:W-:-:S03]  /*11050*/  @!P0 IMAD.MOV.U32 R16, RZ, RZ, R33 ;  /* 0x000000ffff108224 */ /* 0x000fc600078e0021 */
[----:B------:R-:W4:Y:S04]  /*11060*/  LDL R33, [R1+0xfdc] ;  /* 0x000fdc0001217983 */ /* 0x000f280000100800 */
[----:B------:R0:W4:Y:S04]  /*11070*/  @!P0 LDG.E.U16 R168, desc[UR6][R16.64] ;  /* 0x0000000610a88981 */ /* 0x000128000c1e1500 */
[----:B------:R-:W-:Y:S04]  /*11080*/  STS.U16 [R6+UR4+0x6100], R146 ;  /* 0x0061009206007988 */ /* 0x000fe80008000404 */
[----:B------:R1:W-:Y:S04]  /*11090*/  STS.U16 [R6+UR4+0x500], R29 ;  /* 0x0005001d06007988 */ /* 0x0003e80008000404 */
[----:B------:R1:W-:Y:S01]  /*110a0*/  STS.U16 [R6+UR4+0x2500], R28 ;  /* 0x0025001c06007988 */ /* 0x0003e20008000404 */
[----:B0-----:R-:W-:-:S03]  /*110b0*/  @!P0 IMAD.MOV.U32 R16, RZ, RZ, R32 ;  /* 0x000000ffff108224 */ /* 0x001fc600078e0020 */
[----:B-1----:R-:W4:Y:S04]  /*110c0*/  LDL R29, [R1+0xfcc] ;  /* 0x000fcc00011d7983 */ /* 0x002f280000100800 */
[----:B------:R-:W4:Y:S04]  /*110d0*/  LDL R32, [R1+0xfc8] ;  /* 0x000fc80001207983 */ /* 0x000f280000100800 */
[----:B------:R-:W4:Y:S01]  /*110e0*/  LDL R28, [R1+0xfb8] ;  /* 0x000fb800011c7983 */ /* 0x000f220000100800 */
[----:B--2---:R-:W-:Y:S01]  /*110f0*/  @!P0 IMAD.MOV.U32 R17, RZ, RZ, R73 ;  /* 0x000000ffff118224 */ /* 0x004fe200078e0049 */
[----:B------:R-:W-:-:S02]  /*11100*/  PRMT R165, RZ, 0x7610, R165 ;  /* 0x00007610ffa57816 */ /* 0x000fc400000000a5 */
[----:B------:R-:W-:Y:S04]  /*11110*/  STS.U16 [R6+UR4+0x4500], R49 ;  /* 0x0045003106007988 */ /* 0x000fe80008000404 */
[----:B------:R0:W2:Y:S01]  /*11120*/  @!P0 LDG.E.U16 R167, desc[UR6][R16.64] ;  /* 0x0000000610a78981 */ /* 0x0000a2000c1e1500 */
[----:B------:R-:W-:Y:S02]  /*11130*/  PRMT R164, RZ, 0x7610, R164 ;  /* 0x00007610ffa47816 */ /* 0x000fe400000000a4 */
[----:B------:R-:W-:Y:S01]  /*11140*/  PRMT R163, RZ, 0x7610, R163 ;  /* 0x00007610ffa37816 */ /* 0x000fe200000000a3 */
[----:B------:R-:W2:Y:S01]  /*11150*/  LDL R73, [R1+0x14f0] ;  /* 0x0014f00001497983 */ /* 0x000ea20000100800 */
[----:B0-----:R-:W-:-:S03]  /*11160*/  @!P0 IMAD.MOV.U32 R16, RZ, RZ, R8 ;  /* 0x000000ffff108224 */ /* 0x001fc600078e0008 */
[----:B------:R-:W2:Y:S01]  /*11170*/  LDL R8, [R1+0xfbc] ;  /* 0x000fbc0001087983 */ /* 0x000ea20000100800 */
[----:B------:R-:W-:-:S05]  /*11180*/  @!P0 IMAD.MOV.U32 R17, RZ, RZ, R66 ;  /* 0x000000ffff118224 */ /* 0x000fca00078e0042 */
[----:B------:R0:W2:Y:S02]  /*11190*/  @!P0 LDG.E.U16 R166, desc[UR6][R16.64] ;  /* 0x0000000610a68981 */ /* 0x0000a4000c1e1500 */
[----:B0-----:R-:W-:Y:S02]  /*111a0*/  @!P0 IMAD.MOV.U32 R17, RZ, RZ, R5 ;  /* 0x000000ffff118224 */ /* 0x001fe400078e0005 */
[----:B------:R-:W2:Y:S01]  /*111b0*/  LDL R5, [R1+0xfa8] ;  /* 0x000fa80001057983 */ /* 0x000ea20000100800 */
[----:B---3--:R-:W-:-:S03]  /*111c0*/  @!P0 IMAD.MOV.U32 R16, RZ, RZ, R2 ;  /* 0x000000ffff108224 */ /* 0x008fc600078e0002 */
[----:B------:R-:W3:Y:S04]  /*111d0*/  LDL R2, [R1+0xfac] ;  /* 0x000fac0001027983 */ /* 0x000ee80000100800 */
[----:B------:R0:W3:Y:S04]  /*111e0*/  @!P0 LDG.E.U16 R165, desc[UR6][R16.64] ;  /* 0x0000000610a58981 */ /* 0x0000e8000c1e1500 */
[----:B------:R1:W-:Y:S01]  /*111f0*/  STS.U16 [R6+UR4+0x6500], R38 ;  /* 0x0065002606007988 */ /* 0x0003e20008000404 */
[----:B0-----:R-:W-:-:S03]  /*11200*/  @!P0 IMAD.MOV.U32 R16, RZ, RZ, R45 ;  /* 0x000000ffff108224 */ /* 0x001fc600078e002d */
[----:B------:R-:W3:Y:S01]  /*11210*/  LDL R45, [R1+0xf98] ;  /* 0x000f9800012d7983 */ /* 0x000ee20000100800 */
[----:B------:R-:W-:-:S03]  /*11220*/  @!P0 IMAD.MOV.U32 R17, RZ, RZ, R48 ;  /* 0x000000ffff118224 */ /* 0x000fc600078e0030 */
[----:B-1----:R-:W3:Y:S04]  /*11230*/  LDL R38, [R1+0xf9c] ;  /* 0x000f9c0001267983 */ /* 0x002ee80000100800 */
[----:B------:R4:W3:Y:S01]  /*11240*/  @!P0 LDG.E.U16 R164, desc[UR6][R16.64] ;  /* 0x0000000610a48981 */ /* 0x0008e2000c1e1500 */
[----:B------:R-:W-:Y:S02]  /*11250*/  PRMT R162, RZ, 0x7610, R162 ;  /* 0x00007610ffa27816 */ /* 0x000fe400000000a2 */
[----:B------:R-:W-:Y:S01]  /*11260*/  PRMT R161, RZ, 0x7610, R161 ;  /* 0x00007610ffa17816 */ /* 0x000fe200000000a1 */
[----:B----4-:R-:W-:Y:S02]  /*11270*/  @!P0 IMAD.MOV.U32 R17, RZ, RZ, R35 ;  /* 0x000000ffff118224 */ /* 0x010fe400078e0023 */
[----:B------:R-:W4:Y:S01]  /*11280*/  LDL R35, [R1+0xf88] ;  /* 0x000f880001237983 */ /* 0x000f220000100800 */
[----:B------:R-:W-:-:S03]  /*11290*/  @!P0 IMAD.MOV.U32 R16, RZ, RZ, R33 ;  /* 0x000000ffff108224 */ /* 0x000fc600078e0021 */
[----:B------:R-:W4:Y:S04]  /*112a0*/  LDL R33, [R1+0xf8c] ;  /* 0x000f8c0001217983 */ /* 0x000f280000100800 */
[----:B------:R0:W4:Y:S02]  /*112b0*/  @!P0 LDG.E.U16 R163, desc[UR6][R16.64] ;  /* 0x0000000610a38981 */ /* 0x000124000c1e1500 */
[----:B0-----:R-:W-:Y:S02]  /*112c0*/  @!P0 IMAD.MOV.U32 R16, RZ, RZ, R29 ;  /* 0x000000ffff108224 */ /* 0x001fe400078e001d */
[----:B------:R-:W4:Y:S01]  /*112d0*/  LDL R29, [R1+0xf7c] ;  /* 0x000f7c00011d7983 */ /* 0x000f220000100800 */
[----:B------:R-:W-:-:S03]  /*112e0*/  @!P0 IMAD.MOV.U32 R17, RZ, RZ, R32 ;  /* 0x000000ffff118224 */ /* 0x000fc600078e0020 */
[----:B------:R-:W4:Y:S04]  /*112f0*/  LDL R32, [R1+0xf78] ;  /* 0x000f780001207983 */ /* 0x000f280000100800 */
[----:B------:R0:W4:Y:S02]  /*11300*/  @!P0 LDG.E.U16 R162, desc[UR6][R16.64] ;  /* 0x0000000610a28981 */ /* 0x000124000c1e1500 */
[----:B0-----:R-:W-:Y:S02]  /*11310*/  @!P0 IMAD.MOV.U32 R17, RZ, RZ, R28 ;  /* 0x000000ffff118224 */ /* 0x001fe400078e001c */
[----:B------:R-:W4:Y:S01]  /*11320*/  LDL R28, [R1+0xf68] ;  /* 0x000f6800011c7983 */ /* 0x000f220000100800 */
[----:B--2---:R-:W-:-:S03]  /*11330*/  @!P0 IMAD.MOV.U32 R16, RZ, RZ, R8 ;  /* 0x000000ffff108224 */ /* 0x004fc600078e0008 */
[----:B------:R-:W2:Y:S04]  /*11340*/  LDL R8, [R1+0xf6c] ;  /* 0x000f6c0001087983 */ /* 0x000ea80000100800 */
[----:B------:R0:W2:Y:S02]  /*11350*/  @!P0 LDG.E.U16 R161, desc[UR6][R16.64] ;  /* 0x0000000610a18981 */ /* 0x0000a4000c1e1500 */
[----:B0-----:R-:W-:Y:S02]  /*11360*/  @!P0 IMAD.MOV.U32 R17, RZ, RZ, R5 ;  /* 0x000000ffff118224 */ /* 0x001fe400078e0005 */
[----:B------:R-:W2:Y:S01]  /*11370*/  LDL R5, [R1+0xf58] ;  /* 0x000f580001057983 */ /* 0x000ea20000100800 */
[----:B------:R-:W-:Y:S01]  /*11380*/  PRMT R160, RZ, 0x7610, R160 ;  /* 0x00007610ffa07816 */ /* 0x000fe200000000a0 */
[----:B---3--:R-:W-:Y:S01]  /*11390*/  @!P0 IMAD.MOV.U32 R16, RZ, RZ, R2 ;  /* 0x000000ffff108224 */ /* 0x008fe200078e0002 */
[----:B------:R-:W-:Y:S01]  /*113a0*/  PRMT R159, RZ, 0x7610, R159 ;  /* 0x00007610ff9f7816 */ /* 0x000fe2000000009f */
[----:B------:R-:W-:Y:S04]  /*113b0*/  STS.U16 [R6+UR4+0x900], R235 ;  /* 0x000900eb06007988 */ /* 0x000fe80008000404 */
[----:B------:R0:W3:Y:S01]  /*113c0*/  @!P0 LDG.E.U16 R160, desc[UR6][R16.64] ;  /* 0x0000000610a08981 */ /* 0x0000e2000c1e1500 */
[----:B------:R-:W-:-:S03]  /*113d0*/  PRMT R158, RZ, 0x7610, R158 ;  /* 0x00007610ff9e7816 */ /* 0x000fc6000000009e */
[----:B------:R-:W-:Y:S04]  /*113e0*/  STS.U16 [R6+UR4+0x2900], R236 ;  /* 0x002900ec06007988 */ /* 0x000fe80008000404 */
[----:B------:R-:W3:Y:S01]  /*113f0*/  LDL R2, [R1+0xf5c] ;  /* 0x000f5c0001027983 */ /* 0x000ee20000100800 */
[----:B0-----:R-:W-:Y:S02]  /*11400*/  @!P0 IMAD.MOV.U32 R17, RZ, RZ, R45 ;  /* 0x000000ffff118224 */ /* 0x001fe400078e002d */
[----:B------:R-:W-:Y:S01]  /*11410*/  @!P0 IMAD.MOV.U32 R16, RZ, RZ, R38 ;  /* 0x000000ffff108224 */ /* 0x000fe200078e0026 */
[----:B------:R-:W-:Y:S04]  /*11420*/  STS.U16 [R6+UR4+0x4900], R238 ;  /* 0x004900ee06007988 */ /* 0x000fe80008000404 */
[----:B------:R4:W3:Y:S04]  /*11430*/  @!P0 LDG.E.U16 R159, desc[UR6][R16.64] ;  /* 0x00000006109f8981 */ /* 0x0008e8000c1e1500 */
[----:B------:R-:W-:Y:S01]  /*11440*/  STS.U16 [R6+UR4+0x6900], R239 ;  /* 0x006900ef06007988 */ /* 0x000fe20008000404 */
[----:B------:R-:W-:-:S03]  /*11450*/  PRMT R157, RZ, 0x7610, R157 ;  /* 0x00007610ff9d7816 */ /* 0x000fc6000000009d */
[----:B------:R-:W-:Y:S04]  /*11460*/  STS.U16 [R6+UR4+0xd00], R217 ;  /* 0x000d00d906007988 */ /* 0x000fe80008000404 */
[----:B------:R-:W-:Y:S04]  /*11470*/  STS.U16 [R6+UR4+0x2d00], R218 ;  /* 0x002d00da06007988 */ /* 0x000fe80008000404 */
[----:B------:R-:W-:Y:S04]  /*11480*/  STS.U16 [R6+UR4+0x4d00], R220 ;  /* 0x004d00dc06007988 */ /* 0x000fe80008000404 */
[----:B------:R-:W-:Y:S01]  /*11490*/  STS.U16 [R6+UR4+0x6d00], R221 ;  /* 0x006d00dd06007988 */ /* 0x000fe20008000404 */
[----:B----4-:R-:W-:-:S03]  /*114a0*/  @!P0 IMAD.MOV.U32 R17, RZ, RZ, R35 ;  /* 0x000000ffff118224 */ /* 0x010fc600078e0023 */
[----:B------:R-:W4:Y:S01]  /*114b0*/  LDL.LU R35, [R1+0xf4c] ;  /* 0x000f4c0001237983 */ /* 0x000f220000300800 */
[----:B------:R-:W-:-:S03]  /*114c0*/  @!P0 IMAD.MOV.U32 R16, RZ, RZ, R33 ;  /* 0x000000ffff108224 */ /* 0x000fc600078e0021 */
[----:B------:R-:W4:Y:S04]  /*114d0*/  LDL.LU R146, [R1+0xebc] ;  /* 0x000ebc0001927983 */ /* 0x000f280000300800 */
[----:B------:R-:W4:Y:S04]  /*114e0*/  LDL.LU R48, [R1+0xf48] ;  /* 0x000f480001307983 */ /* 0x000f280000300800 */
[----:B------:R-:W4:Y:S04]  /*114f0*/  LDL.LU R38, [R1+0xf3c] ;  /* 0x000f3c0001267983 */ /* 0x000f280000300800 */
[----:B------:R0:W4:Y:S04]  /*11500*/  @!P0 LDG.E.U16 R158, desc[UR6][R16.64] ;  /* 0x00000006109e8981 */ /* 0x000128000c1e1500 */
[----:B------:R-:W4:Y:S04]  /*11510*/  LDL.LU R33, [R1+0xf38] ;  /* 0x000f380001217983 */ /* 0x000f280000300800 */
[----:B------:R-:W4:Y:S04]  /*11520*/  LDL.LU R144, [R1+0xec0] ;  /* 0x000ec00001907983 */ /* 0x000f280000300800 */
[----:B------:R1:W-:Y:S01]  /*11530*/  STS.U16 [R73+UR4+0x180], R4 ;  /* 0x0001800449007988 */ /* 0x0003e20008000404 */
[----:B------:R-:W-:-:S03]  /*11540*/  PRMT R156, RZ, 0x7610, R156 ;  /* 0x00007610ff9c7816 */ /* 0x000fc6000000009c */
[----:B-1----:R-:W4:Y:S01]  /*11550*/  LDL.LU R4, [R1+0x1f38] ;  /* 0x001f380001047983 */ /* 0x002f220000300800 */
[----:B0-----:R-:W-:-:S03]  /*11560*/  @!P0 IMAD.MOV.U32 R16, RZ, RZ, R29 ;  /* 0x000000ffff108224 */ /* 0x001fc600078e001d */
[----:B------:R-:W4:Y:S01]  /*11570*/  LDL.LU R45, [R1+0xf2c] ;  /* 0x000f2c00012d7983 */ /* 0x000f220000300800 */
[----:B------:R-:W-:-:S03]  /*11580*/  @!P0 IMAD.MOV.U32 R17, RZ, RZ, R32 ;  /* 0x000000ffff118224 */ /* 0x000fc600078e0020 */
[----:B------:R-:W4:Y:S04]  /*11590*/  LDL.LU R29, [R1+0xf28] ;  /* 0x000f2800011d7983 */ /* 0x000f280000300800 */
[----:B------:R0:W4:Y:S02]  /*115a0*/  @!P0 LDG.E.U16 R157, desc[UR6][R16.64] ;  /* 0x00000006109d8981 */ /* 0x000124000c1e1500 */
[----:B0-----:R-:W-:Y:S02]  /*115b0*/  @!P0 IMAD.MOV.U32 R17, RZ, RZ, R28 ;  /* 0x000000ffff118224 */ /* 0x001fe400078e001c */
[----:B--2---:R-:W-:-:S05]  /*115c0*/  @!P0 IMAD.MOV.U32 R16, RZ, RZ, R8 ;  /* 0x000000ffff108224 */ /* 0x004fca00078e0008 */
[----:B------:R0:W2:Y:S02]  /*115d0*/  @!P0 LDG.E.U16 R156, desc[UR6][R16.64] ;  /* 0x00000006109c8981 */ /* 0x0000a4000c1e1500 */
[----:B0-----:R-:W-:Y:S02]  /*115e0*/  @!P0 IMAD.MOV.U32 R17, RZ, RZ, R5 ;  /* 0x000000ffff118224 */ /* 0x001fe400078e0005 */
[----:B------:R-:W2:Y:S04]  /*115f0*/  LDL.LU R5, [R1+0xf18] ;  /* 0x000f180001057983 */ /* 0x000ea80000300800 */
[----:B------:R-:W2:Y:S04]  /*11600*/  LDL.LU R49, [R1+0xf1c] ;  /* 0x000f1c0001317983 */ /* 0x000ea80000300800 */
[----:B------:R-:W2:Y:S04]  /*11610*/  LDL.LU R32, [R1+0xf0c] ;  /* 0x000f0c0001207983 */ /* 0x000ea80000300800 */
[----:B------:R-:W2:Y:S04]  /*11620*/  LDL.LU R6, [R1+0xf08] ;  /* 0x000f080001067983 */ /* 0x000ea80000300800 */
[----:B------:R0:W-:Y:S01]  /*11630*/  STS.U16 [R73+UR4+0x2180], R7 ;  /* 0x0021800749007988 */ /* 0x0001e20008000404 */
[----:B---3--:R-:W-:-:S03]  /*11640*/  @!P0 IMAD.MOV.U32 R16, RZ, RZ, R2 ;  /* 0x000000ffff108224 */ /* 0x008fc600078e0002 */
[----:B0-----:R-:W3:Y:S04]  /*11650*/  LDL.LU R7, [R1+0xef8] ;  /* 0x000ef80001077983 */ /* 0x001ee80000300800 */
[----:B------:R-:W3:Y:S04]  /*11660*/  LDL.LU R28, [R1+0xefc] ;  /* 0x000efc00011c7983 */ /* 0x000ee80000300800 */
[----:B------:R-:W3:Y:S04]  /*11670*/  LDL.LU R8, [R1+0xeec] ;  /* 0x000eec0001087983 */ /* 0x000ee80000300800 */
[----:B----4-:R0:W-:Y:S04]  /*11680*/  STS.U16 [R73+UR4+0x4180], R146 ;  /* 0x0041809249007988 */ /* 0x0101e80008000404 */
[----:B------:R-:W-:Y:S01]  /*11690*/  STS.U16 [R73+UR4+0x6180], R144 ;  /* 0x0061809049007988 */ /* 0x000fe20008000404 */
[----:B0-----:R-:W-:-:S03]  /*116a0*/  IMAD.MOV.U32 R146, RZ, RZ, R4 ;  /* 0x000000ffff927224 */ /* 0x001fc600078e0004 */
[----:B------:R-:W4:Y:S04]  /*116b0*/  LDL.LU R4, [R1+0xee8] ;  /* 0x000ee80001047983 */ /* 0x000f280000300800 */
[----:B------:R-:W4:Y:S04]  /*116c0*/  LDL.LU R2, [R1+0xedc] ;  /* 0x000edc0001027983 */ /* 0x000f280000300800 */
[----:B------:R0:W-:Y:S04]  /*116d0*/  STS.U16 [R73+UR4+0x580], R42 ;  /* 0x0005802a49007988 */ /* 0x0001e80008000404 */
[----:B------:R-:W4:Y:S04]  /*116e0*/  LDL R66, [R1+0x14ec] ;  /* 0x0014ec0001427983 */ /* 0x000f280000100800 */
[----:B0-----:R-:W4:Y:S04]  /*116f0*/  LDL.LU R42, [R1+0xed8] ;  /* 0x000ed800012a7983 */ /* 0x001f280000300800 */
[----:B--2---:R0:W-:Y:S04]  /*11700*/  STL [R1+0x1528], R6 ;  /* 0x0015280601007387 */ /* 0x0041e80000100800 */
[----:B------:R-:W2:Y:S04]  /*11710*/  LDL.LU R143, [R1+0x14bc] ;  /* 0x0014bc00018f7983 */ /* 0x000ea80000300800 */
[----:B------:R-:W2:Y:S01]  /*11720*/  LDL.LU R144, [R1+0x14b8] ;  /* 0x0014b80001907983 */ /* 0x000ea20000300800 */
[----:B------:R-:W-:-:S02]  /*11730*/  PRMT R155, RZ, 0x7610, R155 ;  /* 0x00007610ff9b7816 */ /* 0x000fc4000000009b */
[----:B------:R-:W-:-:S04]  /*11740*/  PRMT R154, RZ, 0x7610, R154 ;  /* 0x00007610ff9a7816 */ /* 0x000fc8000000009a */
[----:B------:R1:W2:Y:S01]  /*11750*/  @!P0 LDG.E.U16 R155, desc[UR6][R16.64] ;  /* 0x00000006109b8981 */ /* 0x0002a2000c1e1500 */
[----:B------:R-:W-:Y:S01]  /*11760*/  PRMT R153, RZ, 0x7610, R153 ;  /* 0x00007610ff997816 */ /* 0x000fe20000000099 */
[----:B-1----:R-:W-:Y:S02]  /*11770*/  @!P0 IMAD.MOV.U32 R16, RZ, RZ, R35 ;  /* 0x000000ffff108224 */ /* 0x002fe400078e0023 */
[----:B------:R-:W-:-:S05]  /*11780*/  @!P0 IMAD.MOV.U32 R17, RZ, RZ, R48 ;  /* 0x000000ffff118224 */ /* 0x000fca00078e0030 */
[----:B------:R1:W2:Y:S01]  /*11790*/  @!P0 LDG.E.U16 R154, desc[UR6][R16.64] ;  /* 0x00000006109a8981 */ /* 0x0002a2000c1e1500 */
[----:B------:R-:W-:Y:S01]  /*117a0*/  PRMT R152, RZ, 0x7610, R152 ;  /* 0x00007610ff987816 */ /* 0x000fe20000000098 */
[----:B-1----:R-:W-:Y:S02]  /*117b0*/  @!P0 IMAD.MOV.U32 R16, RZ, RZ, R38 ;  /* 0x000000ffff108224 */ /* 0x002fe400078e0026 */
[----:B------:R-:W-:-:S05]  /*117c0*/  @!P0 IMAD.MOV.U32 R17, RZ, RZ, R33 ;  /* 0x000000ffff118224 */ /* 0x000fca00078e0021 */
[----:B------:R1:W2:Y:S01]  /*117d0*/  @!P0 LDG.E.U16 R153, desc[UR6][R16.64] ;  /* 0x0000000610998981 */ /* 0x0002a2000c1e1500 */
[----:B------:R-:W-:Y:S01]  /*117e0*/  PRMT R23, RZ, 0x7610, R23 ;  /* 0x00007610ff177816 */ /* 0x000fe20000000017 */
[----:B-1----:R-:W-:Y:S02]  /*117f0*/  @!P0 IMAD.MOV.U32 R16, RZ, RZ, R45 ;  /* 0x000000ffff108224 */ /* 0x002fe400078e002d */
[----:B------:R-:W-:Y:S01]  /*11800*/  @!P0 IMAD.MOV.U32 R17, RZ, RZ, R29 ;  /* 0x000000ffff118224 */ /* 0x000fe200078e001d */
[----:B---3--:R-:W-:Y:S04]  /*11810*/  STL [R1+0x152c], R7 ;  /* 0x00152c0701007387 */ /* 0x008fe80000100800 */
[----:B------:R1:W3:Y:S04]  /*11820*/  @!P0 LDG.E.U16 R152, desc[UR6][R16.64] ;  /* 0x0000000610988981 */ /* 0x0002e8000c1e1500 */
[----:B------:R-:W-:Y:S01]  /*11830*/  STL [R1+0x1534], R8 ;  /* 0x0015340801007387 */ /* 0x000fe20000100800 */
[----:B-1----:R-:W-:-:S02]  /*11840*/  @!P0 IMAD.MOV.U32 R16, RZ, RZ, R49 ;  /* 0x000000ffff108224 */ /* 0x002fc400078e0031 */
[----:B------:R-:W-:Y:S01]  /*11850*/  @!P0 IMAD.MOV.U32 R17, RZ, RZ, R5 ;  /* 0x000000ffff118224 */ /* 0x000fe200078e0005 */
[----:B------:R-:W-:Y:S04]  /*11860*/  STS.U16 [R73+UR4+0x2580], R80 ;  /* 0x0025805049007988 */ /* 0x000fe80008000404 */
[----:B------:R1:W3:Y:S04]  /*11870*/  @!P0 LDG.E.U16 R23, desc[UR6][R16.64] ;  /* 0x0000000610178981 */ /* 0x0002e8000c1e1500 */
[----:B----4-:R-:W-:Y:S04]  /*11880*/  STL [R1+0x1530], R4 ;  /* 0x0015300401007387 */ /* 0x010fe80000100800 */
[----:B------:R-:W-:Y:S01]  /*11890*/  STL [R1+0x1538], R2 ;  /* 0x0015380201007387 */ /* 0x000fe20000100800 */
[----:B-1----:R-:W-:-:S03]  /*118a0*/  @!P0 IMAD.MOV.U32 R17, RZ, RZ, R6 ;  /* 0x000000ffff118224 */ /* 0x002fc600078e0006 */
[----:B0-----:R-:W4:Y:S01]  /*118b0*/  LDL R6, [R1+0x14e8] ;  /* 0x0014e80001067983 */ /* 0x001f220000100800 */
[----:B------:R-:W-:Y:S01]  /*118c0*/  PRMT R22, RZ, 0x7610, R22 ;  /* 0x00007610ff167816 */ /* 0x000fe20000000016 */
[----:B------:R-:W-:Y:S02]  /*118d0*/  @!P0 IMAD.MOV.U32 R16, RZ, RZ, R32 ;  /* 0x000000ffff108224 */ /* 0x000fe400078e0020 */
[----:B------:R-:W-:Y:S04]  /*118e0*/  STS.U16 [R73+UR4+0x4580], R79 ;  /* 0x0045804f49007988 */ /* 0x000fe80008000404 */
[----:B------:R-:W-:Y:S04]  /*118f0*/  STS.U16 [R73+UR4+0x6580], R78 ;  /* 0x0065804e49007988 */ /* 0x000fe80008000404 */
[----:B------:R-:W-:Y:S04]  /*11900*/  STS.U16 [R73+UR4+0x980], R77 ;  /* 0x0009804d49007988 */ /* 0x000fe80008000404 */
[----:B------:R-:W-:Y:S01]  /*11910*/  STS.U16 [R73+UR4+0x2980], R76 ;  /* 0x0029804c49007988 */ /* 0x000fe20008000404 */
[----:B------:R-:W-:-:S03]  /*11920*/  PRMT R21, RZ, 0x7610, R21 ;  /* 0x00007610ff157816 */ /* 0x000fc60000000015 */
[----:B------:R-:W-:Y:S04]  /*11930*/  STS.U16 [R73+UR4+0x4980], R75 ;  /* 0x0049804b49007988 */ /* 0x000fe80008000404 */
[----:B------:R-:W-:Y:S04]  /*11940*/  STS.U16 [R73+UR4+0x6980], R74 ;  /* 0x0069804a49007988 */ /* 0x000fe80008000404 */
[----:B------:R-:W-:Y:S04]  /*11950*/  STS.U16 [R73+UR4+0xd80], R234 ;  /* 0x000d80ea49007988 */ /* 0x000fe80008000404 */
[----:B------:R0:W3:Y:S04]  /*11960*/  @!P0 LDG.E.U16 R22, desc[UR6][R16.64] ;  /* 0x0000000610168981 */ /* 0x0000e8000c1e1500 */
[----:B------:R-:W-:Y:S04]  /*11970*/  STS.U16 [R73+UR4+0x2d80], R233 ;  /* 0x002d80e949007988 */ /* 0x000fe80008000404 */
[----:B------:R-:W-:Y:S01]  /*11980*/  STS.U16 [R73+UR4+0x4d80], R232 ;  /* 0x004d80e849007988 */ /* 0x000fe20008000404 */
[----:B0-----:R-:W-:-:S02]  /*11990*/  @!P0 IMAD.MOV.U32 R16, RZ, RZ, R28 ;  /* 0x000000ffff108224 */ /* 0x001fc400078e001c */
[----:B------:R-:W-:Y:S01]  /*119a0*/  @!P0 IMAD.MOV.U32 R17, RZ, RZ, R7 ;  /* 0x000000ffff118224 */ /* 0x000fe200078e0007 */
[----:B------:R-:W-:Y:S04]  /*119b0*/  STS.U16 [R73+UR4+0x6d80], R231 ;  /* 0x006d80e749007988 */ /* 0x000fe80008000404 */
[----:B------:R0:W3:Y:S02]  /*119c0*/  @!P0 LDG.E.U16 R21, desc[UR6][R16.64] ;  /* 0x0000000610158981 */ /* 0x0000e4000c1e1500 */
[----:B0-----:R-:W-:Y:S02]  /*119d0*/  @!P0 IMAD.MOV.U32 R17, RZ, RZ, R4 ;  /* 0x000000ffff118224 */ /* 0x001fe400078e0004 */
[----:B--2---:R-:W-:Y:S04]  /*119e0*/  STS.U16 [R66+UR4+0x200], R143 ;  /* 0x0002008f42007988 */ /* 0x004fe80008000404 */
[----:B------:R-:W-:Y:S04]  /*119f0*/  STS.U16 [R66+UR4+0x2200], R144 ;  /* 0x0022009042007988 */ /* 0x000fe80008000404 */
[----:B------:R0:W-:Y:S04]  /*11a00*/  STS.U16 [R66+UR4+0x4200], R10 ;  /* 0x0042000a42007988 */ /* 0x0001e80008000404 */
[----:B------:R1:W-:Y:S04]  /*11a10*/  STS.U16 [R66+UR4+0x6200], R11 ;  /* 0x0062000b42007988 */ /* 0x0003e80008000404 */
[----:B0-----:R-:W2:Y:S04]  /*11a20*/  LDL.LU R10, [R1+0x1f34] ;  /* 0x001f3400010a7983 */ /* 0x001ea80000300800 */
[----:B-1----:R-:W2:Y:S04]  /*11a30*/  LDL.LU R11, [R1+0x1f30] ;  /* 0x001f3000010b7983 */ /* 0x002ea80000300800 */
[----:B------:R-:W3:Y:S04]  /*11a40*/  LDL R4, [R1+0x14e4] ;  /* 0x0014e40001047983 */ /* 0x000ee80000100800 */
[----:B------:R-:W-:Y:S04]  /*11a50*/  STS.U16 [R66+UR4+0x600], R72 ;  /* 0x0006004842007988 */ /* 0x000fe80008000404 */
[----:B------:R-:W-:Y:S04]  /*11a60*/  STS.U16 [R66+UR4+0x2600], R71 ;  /* 0x0026004742007988 */ /* 0x000fe80008000404 */
[----:B------:R-:W-:Y:S04]  /*11a70*/  STS.U16 [R66+UR4+0x4600], R70 ;  /* 0x0046004642007988 */ /* 0x000fe80008000404 */
[----:B------:R-:W-:Y:S04]  /*11a80*/  STS.U16 [R66+UR4+0x6600], R69 ;  /* 0x0066004542007988 */ /* 0x000fe80008000404 */
[----:B------:R-:W-:Y:S04]  /*11a90*/  STS.U16 [R66+UR4+0xa00], R68 ;  /* 0x000a004442007988 */ /* 0x000fe80008000404 */
[----:B------:R-:W-:Y:S01]  /*11aa0*/  STS.U16 [R66+UR4+0x2a00], R67 ;  /* 0x002a004342007988 */ /* 0x000fe20008000404 */
[----:B------:R-:W-:-:S03]  /*11ab0*/  PRMT R19, RZ, 0x7610, R19 ;  /* 0x00007610ff137816 */ /* 0x000fc60000000013 */
[----:B------:R-:W-:Y:S01]  /*11ac0*/  STS.U16 [R66+UR4+0x4a00], R252 ;  /* 0x004a00fc42007988 */ /* 0x000fe20008000404 */
[----:B------:R-:W-:-:S03]  /*11ad0*/  @!P0 IMAD.MOV.U32 R16, RZ, RZ, R8 ;  /* 0x000000ffff108224 */ /* 0x000fc600078e0008 */
[----:B------:R-:W-:Y:S04]  /*11ae0*/  STS.U16 [R66+UR4+0x6a00], R251 ;  /* 0x006a00fb42007988 */ /* 0x000fe80008000404 */
[----:B------:R-:W-:Y:S04]  /*11af0*/  STS.U16 [R66+UR4+0xe00], R230 ;  /* 0x000e00e642007988 */ /* 0x000fe80008000404 */
[----:B------:R-:W-:Y:S04]  /*11b00*/  STS.U16 [R66+UR4+0x2e00], R229 ;  /* 0x002e00e542007988 */ /* 0x000fe80008000404 */
[----:B------:R-:W-:Y:S04]  /*11b10*/  STS.U16 [R66+UR4+0x4e00], R228 ;  /* 0x004e00e442007988 */ /* 0x000fe80008000404 */
[----:B------:R-:W-:Y:S04]  /*11b20*/  STS.U16 [R66+UR4+0x6e00], R227 ;  /* 0x006e00e342007988 */ /* 0x000fe80008000404 */
[----:B------:R0:W2:Y:S04]  /*11b30*/  @!P0 LDG.E.U16 R19, desc[UR6][R16.64] ;  /* 0x0000000610138981 */ /* 0x0000a8000c1e1500 */
[----:B----4-:R1:W-:Y:S01]  /*11b40*/  STS.U16 [R6+UR4+0x280], R14 ;  /* 0x0002800e06007988 */ /* 0x0103e20008000404 */
[----:B0-----:R-:W-:-:S03]  /*11b50*/  @!P0 IMAD.MOV.U32 R16, RZ, RZ, R2 ;  /* 0x000000ffff108224 */ /* 0x001fc600078e0002 */
[----:B------:R0:W-:Y:S04]  /*11b60*/  STS.U16 [R6+UR4+0x2280], R15 ;  /* 0x0022800f06007988 */ /* 0x0001e80008000404 */
[----:B------:R4:W-:Y:S04]  /*11b70*/  STS.U16 [R6+UR4+0x4280], R12 ;  /* 0x0042800c06007988 */ /* 0x0009e80008000404 */
[----:B-1----:R-:W2:Y:S04]  /*11b80*/  LDL.LU R14, [R1+0x1f2c] ;  /* 0x001f2c00010e7983 */ /* 0x002ea80000300800 */
[----:B0-----:R-:W2:Y:S04]  /*11b90*/  LDL.LU R15, [R1+0x1f28] ;  /* 0x001f2800010f7983 */ /* 0x001ea80000300800 */
[----:B----4-:R-:W4:Y:S04]  /*11ba0*/  LDL.LU R12, [R1+0x1f24] ;  /* 0x001f2400010c7983 */ /* 0x010f280000300800 */
[----:B------:R0:W-:Y:S04]  /*11bb0*/  STS.U16 [R6+UR4+0x6280], R13 ;  /* 0x0062800d06007988 */ /* 0x0001e80008000404 */
[----:B------:R-:W-:Y:S04]  /*11bc0*/  STS.U16 [R6+UR4+0x680], R65 ;  /* 0x0006804106007988 */ /* 0x000fe80008000404 */
[----:B0-----:R-:W4:Y:S04]  /*11bd0*/  LDL.LU R13, [R1+0x1f20] ;  /* 0x001f2000010d7983 */ /* 0x001f280000300800 */
[----:B------:R-:W2:Y:S04]  /*11be0*/  LDL R2, [R1+0x14e0] ;  /* 0x0014e00001027983 */ /* 0x000ea80000100800 */
[----:B------:R-:W-:Y:S04]  /*11bf0*/  STS.U16 [R6+UR4+0x2680], R64 ;  /* 0x0026804006007988 */ /* 0x000fe80008000404 */
        /* <DEDUP_REMOVED lines=9> */
[----:B------:R-:W-:Y:S01]  /*11c90*/  STS.U16 [R6+UR4+0x6e80], R223 ;  /* 0x006e80df06007988 */ /* 0x000fe20008000404 */
[----:B------:R-:W-:Y:S01]  /*11ca0*/  PRMT R18, RZ, 0x7610, R18 ;  /* 0x00007610ff127816 */ /* 0x000fe20000000012 */
[----:B------:R-:W-:-:S05]  /*11cb0*/  @!P0 IMAD.MOV.U32 R17, RZ, RZ, R42 ;  /* 0x000000ffff118224 */ /* 0x000fca00078e002a */
[----:B------:R-:W4:Y:S04]  /*11cc0*/  @!P0 LDG.E.U16 R18, desc[UR6][R16.64] ;  /* 0x0000000610128981 */ /* 0x000f28000c1e1500 */
[----:B---3--:R0:W-:Y:S04]  /*11cd0*/  STS.U16 [R4+UR4+0x300], R20 ;  /* 0x0003001404007988 */ /* 0x0081e80008000404 */
[----:B------:R1:W-:Y:S04]  /*11ce0*/  STS.U16 [R4+UR4+0x2300], R9 ;  /* 0x0023000904007988 */ /* 0x0003e80008000404 */
[----:B------:R3:W-:Y:S04]  /*11cf0*/  STS.U16 [R4+UR4+0x4300], R3 ;  /* 0x0043000304007988 */ /* 0x0007e80008000404 */
[----:B0-----:R-:W4:Y:S04]  /*11d00*/  LDL.LU R20, [R1+0x1f1c] ;  /* 0x001f1c0001147983 */ /* 0x001f280000300800 */
[----:B-1----:R-:W4:Y:S04]  /*11d10*/  LDL.LU R9, [R1+0x1f18] ;  /* 0x001f180001097983 */ /* 0x002f280000300800 */
[----:B---3--:R-:W3:Y:S04]  /*11d20*/  LDL.LU R3, [R1+0x1f14] ;  /* 0x001f140001037983 */ /* 0x008ee80000300800 */
[----:B------:R0:W-:Y:S04]  /*11d30*/  STS.U16 [R4+UR4+0x6300], R0 ;  /* 0x0063000004007988 */ /* 0x0001e80008000404 */
        /* <DEDUP_REMOVED lines=12> */
[----:B0-----:R-:W4:Y:S04]  /*11e00*/  LDL.LU R0, [R1+0x1f10] ;  /* 0x001f100001007983 */ /* 0x001f280000300800 */
[----:B--2---:R-:W-:Y:S04]  /*11e10*/  STS.U16 [R2+UR4+0x380], R145 ;  /* 0x0003809102007988 */ /* 0x004fe80008000404 */
        /* <DEDUP_REMOVED lines=14> */
[----:B------:R3:W-:Y:S02]  /*11f00*/  STS.U16 [R2+UR4+0x6f80], R211 ;  /* 0x006f80d302007988 */ /* 0x0007e40008000404 */
[----:B---3--:R-:W-:-:S02]  /*11f10*/  LOP3.LUT R2, R3, 0x20, RZ, 0x3c, !PT ;  /* 0x0000002003027812 */ /* 0x008fc400078e3cff */
        /* <DEDUP_REMOVED lines=47> */
[----:B------:R-:W-:Y:S04]  /*12210*/  STL [R1+0x153c], R3 ;  /* 0x00153c0301007387 */ /* 0x000fe80000100800 */
[----:B------:R-:W-:Y:S04]  /*12220*/  STS.U16 [R2+UR4+0x9d00], R163 ;  /* 0x009d00a302007988 */ /* 0x000fe80008000404 */
[----:B------:R-:W-:Y:S04]  /*12230*/  STS.U16 [R2+UR4+0x9f00], R162 ;  /* 0x009f00a202007988 */ /* 0x000fe80008000404 */
[----:B------:R-:W-:Y:S04]  /*12240*/  STL [R1+0x1ae8], R50 ;  /* 0x001ae83201007387 */ /* 0x000fe80000100800 */
[----:B------:R-:W-:Y:S04]  /*12250*/  STS.U16 [R2+UR4+0xa100], R161 ;  /* 0x00a100a102007988 */ /* 0x000fe80008000404 */
[----:B------:R-:W-:Y:S04]  /*12260*/  STL.64 [R1+0x1ae0], R48 ;  /* 0x001ae03001007387 */ /* 0x000fe80000100a00 */
        /* <DEDUP_REMOVED lines=24> */
[----:B----4-:R-:W-:Y:S04]  /*123f0*/  STL [R1+0x1a78], R20 ;  /* 0x001a781401007387 */ /* 0x010fe80000100800 */
[----:B------:R-:W-:Y:S04]  /*12400*/  STS.U16 [R2+UR4+0xbb00], R19 ;  /* 0x00bb001302007988 */ /* 0x000fe80008000404 */
[----:B------:R0:W-:Y:S04]  /*12410*/  STS.U16 [R2+UR4+0xbd00], R18 ;  /* 0x00bd001202007988 */ /* 0x0001e80008000404 */
[----:B------:R-:W2:Y:S01]  /*12420*/  LDL.LU.64 R16, [R1+0xc00] ;  /* 0x000c000001107983 */ /* 0x000ea20000300a00 */
[----:B------:R1:W-:Y:S06]  /*12430*/  MEMBAR.ALL.CTA ;  /* 0x0000000000007992 */ /* 0x0003ec0000008000 */
[----:B-1----:R-:W1:Y:S04]  /*12440*/  FENCE.VIEW.ASYNC.S ;  /* 0x00000000000073c6 */ /* 0x002e680000000000 */
[----:B0-----:R-:W2:Y:S04]  /*12450*/  LDL.LU.64 R18, [R1+0xc08] ;  /* 0x000c080001127983 */ /* 0x001ea80000300a00 */
[----:B------:R-:W2:Y:S04]  /*12460*/  LDL.LU.64 R20, [R1+0xc10] ;  /* 0x000c100001147983 */ /* 0x000ea80000300a00 */
        /* <DEDUP_REMOVED lines=60> */
[----:B------:R-:W2:Y:S01]  /*12830*/  LDL.LU.64 R142, [R1+0xdf8] ;  /* 0x000df800018e7983 */ /* 0x000ea20000300a00 */
[----:B-1----:R-:W-:Y:S06]  /*12840*/  BAR.SYNC.DEFER_BLOCKING 0x0 ;  /* 0x0000000000007b1d */ /* 0x002fec0000010000 */
[----:B------:R-:W-:Y:S01]  /*12850*/  UMOV UR13, 0x40000040 ;  /* 0x40000040000d7882 */ /* 0x000fe20000000000 */
[----:B--2---:R-:W-:-:S06]  /*12860*/  WARPGROUP.ARRIVE ;  /* 0x00000000000079c5 */ /* 0x004fcc0000000000 */
[----:B------:R-:W-:Y:S03]  /*12870*/  HGMMA.64x256x16.F32.BF16 R16, gdesc[UR12].tnspA, R16, gsb0 ;  /* 0x23e000000c1079f0 */ /* 0x000fe60008001810 */
[----:B------:R-:W-:Y:S02]  /*12880*/  WARPGROUP.DEPBAR.LE gsb0, 0x0 ;  /* 0x00008000000079c5 */ /* 0x000fe40000010000 */
[----:B------:R-:W-:-:S15]  /*12890*/  WARPGROUP.ARRIVE ;  /* 0x00000000000079c5 */ /* 0x000fde0000000000 */
[----:B------:R-:W-:-:S08]  /*128a0*/  NOP ;  /* 0x0000000000007918 */ /* 0x000fd00000000000 */
[----:B------:R-:W-:Y:S03]  /*128b0*/  HGMMA.64x256x16.F32.BF16 R16, gdesc[UR8].tnspA, R16, gsb0 ;  /* 0x23e00000081079f0 */ /* 0x000fe60008001810 */
[----:B------:R-:W-:Y:S02]  /*128c0*/  WARPGROUP.DEPBAR.LE gsb0, 0x0 ;  /* 0x00008000000079c5 */ /* 0x000fe40000010000 */
[----:B------:R-:W-:Y:S04]  /*128d0*/  STL.64 [R1+0xc00], R16 ;  /* 0x000c001001007387 */ /* 0x000fe80000100a00 */
[----:B------:R-:W-:Y:S04]  /*128e0*/  STL.64 [R1+0xc08], R18 ;  /* 0x000c081201007387 */ /* 0x000fe80000100a00 */
[----:B------:R-:W-:Y:S04]  /*128f0*/  STL.64 [R1+0xc10], R20 ;  /* 0x000c101401007387 */ /* 0x000fe80000100a00 */
[----:B------:R-:W-:Y:S04]  /*12900*/  STL.64 [R1+0xc18], R22 ;  /* 0x000c181601007387 */ /* 0x000fe80000100a00 */
[----:B------:R0:W-:Y:S04]  /*12910*/  STL.64 [R1+0xc20], R24 ;  /* 0x000c201801007387 */ /* 0x0001e80000100a00 */
        /* <DEDUP_REMOVED lines=59> */
[----:B------:R-:W2:Y:S01]  /*12cd0*/  LDL.LU R145, [R1+0x14d4] ;  /* 0x0014d40001917983 */ /* 0x000ea20000300800 */
[----:B------:R-:W-:-:S03]  /*12ce0*/  IMAD.MOV.U32 R168, RZ, RZ, R24 ;  /* 0x000000ffffa87224 */ /* 0x000fc600078e0018 */
[----:B------:R-:W-:Y:S01]  /*12cf0*/  STL.64 [R1+0x1f08], R150 ;  /* 0x001f089601007387 */ /* 0x000fe20000100a00 */
[----:B------:R-:W-:-:S03]  /*12d00*/  IMAD.MOV.U32 R169, RZ, RZ, R26 ;  /* 0x000000ffffa97224 */ /* 0x000fc600078e001a */
[----:B------:R-:W-:Y:S04]  /*12d10*/  STL.64 [R1+0x1f00], R148 ;  /* 0x001f009401007387 */ /* 0x000fe80000100a00 */
[----:B------:R-:W-:Y:S01]  /*12d20*/  STL.64 [R1+0x1ef8], R146 ;  /* 0x001ef89201007387 */ /* 0x000fe20000100a00 */
[----:B------:R-:W-:Y:S02]  /*12d30*/  IMAD.MOV.U32 R152, RZ, RZ, R57 ;  /* 0x000000ffff987224 */ /* 0x000fe400078e0039 */
[----:B------:R-:W-:Y:S02]  /*12d40*/  IMAD.MOV.U32 R153, RZ, RZ, R59 ;  /* 0x000000ffff997224 */ /* 0x000fe400078e003b */
[----:B------:R-:W-:Y:S02]  /*12d50*/  IMAD.MOV.U32 R184, RZ, RZ, R61 ;  /* 0x000000ffffb87224 */ /* 0x000fe400078e003d */
[----:B------:R-:W-:-:S02]  /*12d60*/  IMAD.MOV.U32 R160, RZ, RZ, R60 ;  /* 0x000000ffffa07224 */ /* 0x000fc400078e003c */
[----:B------:R-:W-:Y:S02]  /*12d70*/  IMAD.MOV.U32 R185, RZ, RZ, R63 ;  /* 0x000000ffffb97224 */ /* 0x000fe400078e003f */
[----:B------:R-:W-:Y:S02]  /*12d80*/  IMAD.MOV.U32 R161, RZ, RZ, R62 ;  /* 0x000000ffffa17224 */ /* 0x000fe400078e003e */
        /* <DEDUP_REMOVED lines=9> */
[----:B------:R-:W-:Y:S01]  /*12e20*/  IMAD.MOV.U32 R245, RZ, RZ, R74 ;  /* 0x000000fffff57224 */ /* 0x000fe200078e004a */
[----:B--2---:R2:W-:Y:S04]  /*12e30*/  STL [R1+0x1ef0], R145 ;  /* 0x001ef09101007387 */ /* 0x0045e80000100800 */
[----:B0-----:R-:W2:Y:S04]  /*12e40*/  LDL.LU.64 R24, [R1+0xa00] ;  /* 0x000a000001187983 */ /* 0x001ea80000300a00 */
[----:B-1----:R-:W2:Y:S04]  /*12e50*/  LDL.LU.64 R26, [R1+0xa08] ;  /* 0x000a0800011a7983 */ /* 0x002ea80000300a00 */
[----:B------:R-:W2:Y:S04]  /*12e60*/  LDL.LU.64 R28, [R1+0xa10] ;  /* 0x000a1000011c7983 */ /* 0x000ea80000300a00 */
[----:B---3--:R-:W3:Y:S04]  /*12e70*/  LDL.LU.64 R30, [R1+0xa18] ;  /* 0x000a1800011e7983 */ /* 0x008ee80000300a00 */
[----:B----4-:R-:W3:Y:S04]  /*12e80*/  LDL.LU.64 R32, [R1+0xa20] ;  /* 0x000a200001207983 */ /* 0x010ee80000300a00 */
[----:B------:R-:W3:Y:S04]  /*12e90*/  LDL.LU.64 R34, [R1+0xa28] ;  /* 0x000a280001227983 */ /* 0x000ee80000300a00 */
        /* <DEDUP_REMOVED lines=54> */
[----:B--2---:R-:W3:Y:S04]  /*13200*/  LDL.LU.64 R144, [R1+0xbe0] ;  /* 0x000be00001907983 */ /* 0x004ee80000300a00 */
[----:B------:R-:W3:Y:S04]  /*13210*/  LDL.LU.64 R146, [R1+0xbe8] ;  /* 0x000be80001927983 */ /* 0x000ee80000300a00 */
[----:B------:R-:W3:Y:S04]  /*13220*/  LDL.LU.64 R148, [R1+0xbf0] ;  /* 0x000bf00001947983 */ /* 0x000ee80000300a00 */
[----:B------:R-:W3:Y:S01]  /*13230*/  LDL.LU.64 R150, [R1+0xbf8] ;  /* 0x000bf80001967983 */ /* 0x000ee20000300a00 */
[----:B------:R-:W-:Y:S01]  /*13240*/  UIADD3.64 UR48, UR8, 0x80, URZ ;  /* 0x0000008008307897 */ /* 0x000fe2000fffe03f */
[----:B------:R-:W-:Y:S01]  /*13250*/  UMOV UR50, UR14 ;  /* 0x0000000e00327c82 */ /* 0x000fe20008000000 */
[----:B------:R-:W-:Y:S01]  /*13260*/  UMOV UR51, UR15 ;  /* 0x0000000f00337c82 */ /* 0x000fe20008000000 */
[----:B------:R-:W-:-:S02]  /*13270*/  IMAD.MOV.U32 R197, RZ, RZ, R22 ;  /* 0x000000ffffc57224 */ /* 0x000fc400078e0016 */
[----:B------:R-:W-:Y:S02]  /*13280*/  IMAD.MOV.U32 R176, RZ, RZ, R21 ;  /* 0x000000ffffb07224 */ /* 0x000fe400078e0015 */
[----:B------:R-:W-:Y:S01]  /*13290*/  IMAD.MOV.U32 R177, RZ, RZ, R23 ;  /* 0x000000ffffb17224 */ /* 0x000fe200078e0017 */
        /* <DEDUP_REMOVED lines=20> */
[----:B------:R-:W-:Y:S01]  /*133e0*/  STL [R1+0x1540], R245 ;  /* 0x001540f501007387 */ /* 0x000fe20000100800 */
[----:B---3--:R-:W-:-:S06]  /*133f0*/  WARPGROUP.ARRIVE ;  /* 0x00000000000079c5 */ /* 0x008fcc0000000000 */
[----:B------:R-:W-:Y:S03]  /*13400*/  HGMMA.64x256x16.F32.BF16 R24, gdesc[UR48].tnspA, R24, gsb0 ;  /* 0x23e00000301879f0 */ /* 0x000fe60008001818 */
[----:B------:R-:W-:Y:S02]  /*13410*/  WARPGROUP.DEPBAR.LE gsb0, 0x0 ;  /* 0x00008000000079c5 */ /* 0x000fe40000010000 */
        /* <DEDUP_REMOVED lines=64> */
[----:B0-----:R-:W2:Y:S04]  /*13820*/  LDL.LU.64 R150, [R1+0x1f08] ;  /* 0x001f080001967983 */ /* 0x001ea80000300a00 */
[----:B------:R-:W3:Y:S04]  /*13830*/  LDL.LU.64 R148, [R1+0x1f00] ;  /* 0x001f000001947983 */ /* 0x000ee80000300a00 */
[----:B------:R-:W4:Y:S04]  /*13840*/  LDL.LU.64 R146, [R1+0x1ef8] ;  /* 0x001ef80001927983 */ /* 0x000f280000300a00 */
[----:B------:R-:W2:Y:S01]  /*13850*/  LDL.LU R145, [R1+0x1ef0] ;  /* 0x001ef00001917983 */ /* 0x000ea20000300800 */
[----:B------:R-:W-:-:S03]  /*13860*/  IMAD.MOV.U32 R196, RZ, RZ, R20 ;  /* 0x000000ffffc47224 */ /* 0x000fc600078e0014 */
        /* <DEDUP_REMOVED lines=61> */
[----:B------:R-:W3:Y:S01]  /*13c40*/  LDL.LU.64 R142, [R1+0x7e8] ;  /* 0x0007e800018e7983 */ /* 0x000ee20000300a00 */
[----:B----4-:R-:W-:-:S02]  /*13c50*/  IMAD.MOV.U32 R235, RZ, RZ, R146 ;  /* 0x000000ffffeb7224 */ /* 0x010fc400078e0092 */
[----:B------:R-:W-:Y:S01]  /*13c60*/  IMAD.MOV.U32 R236, RZ, RZ, R147 ;  /* 0x000000ffffec7224 */ /* 0x000fe200078e0093 */
[----:B--2---:R-:W-:Y:S02]  /*13c70*/  R2UR UR49, R145 ;  /* 0x00000000913172ca */ /* 0x004fe400000e0000 */
[----:B------:R-:W2:Y:S04]  /*13c80*/  LDL.LU.64 R144, [R1+0x7f0] ;  /* 0x0007f00001907983 */ /* 0x000ea80000300a00 */
[----:B------:R-:W4:Y:S04]  /*13c90*/  LDL.LU.64 R146, [R1+0x7f8] ;  /* 0x0007f80001927983 */ /* 0x000f280000300a00 */
[----:B----4-:R-:W-:Y:S04]  /*13ca0*/  STL.64 [R1+0x1ce8], R146 ;  /* 0x001ce89201007387 */ /* 0x010fe80000100a00 */
[----:B--2---:R-:W-:Y:S04]  /*13cb0*/  STL.64 [R1+0x1ce0], R144 ;  /* 0x001ce09001007387 */ /* 0x004fe80000100a00 */
[----:B---3--:R-:W-:Y:S04]  /*13cc0*/  STL.64 [R1+0x1cd8], R142 ;  /* 0x001cd88e01007387 */ /* 0x008fe80000100a00 */
        /* <DEDUP_REMOVED lines=64> */
[----:B------:R-:W2:Y:S04]  /*140d0*/  LDL.LU.64 R26, [R1+0x818] ;  /* 0x00081800011a7983 */ /* 0x000ea80000300a00 */
        /* <DEDUP_REMOVED lines=60> */
[----:B--2---:R-:W-:Y:S04]  /*144a0*/  STL.64 [R1+0x1ee8], R146 ;  /* 0x001ee89201007387 */ /* 0x004fe80000100a00 */
[----:B----4-:R-:W-:Y:S04]  /*144b0*/  STL.64 [R1+0x1ee0], R144 ;  /* 0x001ee09001007387 */ /* 0x010fe80000100a00 */
        /* <DEDUP_REMOVED lines=126> */
[----:B------:R-:W-:Y:S01]  /*14ca0*/  UIADD3.64 UR52, UR8, 0x100, URZ ;  /* 0x0000010008347897 */ /* 0x000fe2000fffe03f */
[----:B------:R-:W-:Y:S01]  /*14cb0*/  UMOV UR54, UR10 ;  /* 0x0000000a00367c82 */ /* 0x000fe20008000000 */
[----:B------:R-:W-:Y:S01]  /*14cc0*/  UMOV UR55, UR11 ;  /* 0x0000000b00377c82 */ /* 0x000fe20008000000 */
[----:B------:R-:W-:Y:S01]  /*14cd0*/  IMAD.MOV.U32 R205, RZ, RZ, R19 ;  /* 0x000000ffffcd7224 */ /* 0x000fe200078e0013 */
[----:B--2---:R-:W-:-:S06]  /*14ce0*/  WARPGROUP.ARRIVE ;  /* 0x00000000000079c5 */ /* 0x004fcc0000000000 */
        /* <DEDUP_REMOVED lines=96> */
[----:B------:R-:W-:-:S03]  /*152f0*/  IMAD.MOV.U32 R247, RZ, RZ, R78 ;  /* 0x000000fffff77224 */ /* 0x000fc600078e004e */
        /* <DEDUP_REMOVED lines=11> */
[----:B------:R-:W-:Y:S02]  /*153b0*/  IMAD.MOV.U32 R211, RZ, RZ, R71 ;  /* 0x000000ffffd37224 */ /* 0x000fe400078e0047 */
[----:B------:R-:W-:Y:S01]  /*153c0*/  IMAD.MOV.U32 R191, RZ, RZ, R70 ;  /* 0x000000ffffbf7224 */ /* 0x000fe200078e0046 */
[----:B------:R-:W2:Y:S01]  /*153d0*/  LDL.LU.64 R74, [R1+0x1dc8] ;  /* 0x001dc800014a7983 */ /* 0x000ea20000300a00 */
[----:B------:R-:W-:Y:S02]  /*153e0*/  IMAD.MOV.U32 R210, RZ, RZ, R69 ;  /* 0x000000ffffd27224 */ /* 0x000fe400078e0045 */
[----:B------:R-:W-:Y:S01]  /*153f0*/  IMAD.MOV.U32 R190, RZ, RZ, R68 ;  /* 0x000000ffffbe7224 */ /* 0x000fe200078e0044 */
[----:B------:R-:W2:Y:S01]  /*15400*/  LDL.LU.64 R72, [R1+0x1dc0] ;  /* 0x001dc00001487983 */ /* 0x000ea20000300a00 */
[----:B------:R-:W-:Y:S02]  /*15410*/  IMAD.MOV.U32 R187, RZ, RZ, R67 ;  /* 0x000000ffffbb7224 */ /* 0x000fe400078e0043 */
[----:B------:R-:W-:Y:S01]  /*15420*/  IMAD.MOV.U32 R163, RZ, RZ, R66 ;  /* 0x000000ffffa37224 */ /* 0x000fe200078e0042 */
[----:B------:R-:W2:Y:S01]  /*15430*/  LDL.LU.64 R70, [R1+0x1db8] ;  /* 0x001db80001467983 */ /* 0x000ea20000300a00 */
[----:B------:R-:W-:-:S02]  /*15440*/  IMAD.MOV.U32 R186, RZ, RZ, R65 ;  /* 0x000000ffffba7224 */ /* 0x000fc400078e0041 */
[----:B------:R-:W-:Y:S01]  /*15450*/  IMAD.MOV.U32 R162, RZ, RZ, R64 ;  /* 0x000000ffffa27224 */ /* 0x000fe200078e0040 */
[----:B------:R-:W2:Y:S01]  /*15460*/  LDL.LU.64 R68, [R1+0x1db0] ;  /* 0x001db00001447983 */ /* 0x000ea20000300a00 */
[----:B------:R-:W-:-:S03]  /*15470*/  IMAD.MOV.U32 R155, RZ, RZ, R63 ;  /* 0x000000ffff9b7224 */ /* 0x000fc600078e003f */
[----:B------:R-:W2:Y:S01]  /*15480*/  LDL.LU.64 R66, [R1+0x1da8] ;  /* 0x001da80001427983 */ /* 0x000ea20000300a00 */
[----:B------:R-:W-:-:S03]  /*15490*/  IMAD.MOV.U32 R154, RZ, RZ, R61 ;  /* 0x000000ffff9a7224 */ /* 0x000fc600078e003d */
[----:B------:R-:W2:Y:S04]  /*154a0*/  LDL.LU.64 R64, [R1+0x1da0] ;  /* 0x001da00001407983 */ /* 0x000ea80000300a00 */
[----:B------:R-:W2:Y:S04]  /*154b0*/  LDL.LU.64 R62, [R1+0x1d98] ;  /* 0x001d9800013e7983 */ /* 0x000ea80000300a00 */
[----:B------:R-:W2:Y:S04]  /*154c0*/  LDL.LU.64 R60, [R1+0x1d90] ;  /* 0x001d9000013c7983 */ /* 0x000ea80000300a00 */
[----:B------:R-:W2:Y:S04]  /*154d0*/  LDL.LU.64 R58, [R1+0x1d88] ;  /* 0x001d8800013a7983 */ /* 0x000ea80000300a00 */
[----:B------:R-:W2:Y:S01]  /*154e0*/  LDL.LU.64 R56, [R1+0x1d80] ;  /* 0x001d800001387983 */ /* 0x000ea20000300a00 */
[----:B------:R-:W-:-:S03]  /*154f0*/  IMAD.MOV.U32 R19, RZ, RZ, R47 ;  /* 0x000000ffff137224 */ /* 0x000fc600078e002f */
        /* <DEDUP_REMOVED lines=25> */
[----:B------:R-:W2:Y:S04]  /*15690*/  LDL.LU.64 R24, [R1+0x1d00] ;  /* 0x001d000001187983 */ /* 0x000ea80000300a00 */
[----:B------:R-:W2:Y:S04]  /*156a0*/  LDL.LU.64 R22, [R1+0x1cf8] ;  /* 0x001cf80001167983 */ /* 0x000ea80000300a00 */
[----:B------:R-:W2:Y:S01]  /*156b0*/  LDL.LU.64 R20, [R1+0x1cf0] ;  /* 0x001cf00001147983 */ /* 0x000ea20000300a00 */
[----:B------:R-:W-:Y:S01]  /*156c0*/  UIADD3.64 UR56, UR8, 0x180, URZ ;  /* 0x0000018008387897 */ /* 0x000fe2000fffe03f */
[----:B------:R-:W-:Y:S01]  /*156d0*/  UMOV UR58, UR14 ;  /* 0x0000000e003a7c82 */ /* 0x000fe20008000000 */
[----:B------:R-:W-:Y:S01]  /*156e0*/  UMOV UR59, UR15 ;  /* 0x0000000f003b7c82 */ /* 0x000fe20008000000 */
[----:B------:R-:W-:Y:S01]  /*156f0*/  UMOV UR18, UR10 ;  /* 0x0000000a00127c82 */ /* 0x000fe20008000000 */
[----:B------:R-:W-:Y:S01]  /*15700*/  UMOV UR19, UR11 ;  /* 0x0000000b00137c82 */ /* 0x000fe20008000000 */
[----:B--2---:R-:W-:-:S06]  /*15710*/  WARPGROUP.ARRIVE ;  /* 0x00000000000079c5 */ /* 0x004fcc0000000000 */
[----:B------:R-:W-:Y:S03]  /*15720*/  HGMMA.64x256x16.F32.BF16 R20, gdesc[UR56].tnspA, R20, gsb0 ;  /* 0x23e00000381479f0 */ /* 0x000fe60008001814 */
[----:B------:R-:W-:Y:S02]  /*15730*/  WARPGROUP.DEPBAR.LE gsb0, 0x0 ;  /* 0x00008000000079c5 */ /* 0x000fe40000010000 */
[----:B------:R-:W-:-:S15]  /*15740*/  WARPGROUP.ARRIVE ;  /* 0x00000000000079c5 */ /* 0x000fde0000000000 */
[----:B------:R-:W-:-:S08]  /*15750*/  NOP ;  /* 0x0000000000007918 */ /* 0x000fd00000000000 */
[----:B------:R-:W-:Y:S01]  /*15760*/  HGMMA.64x256x16.F32.BF16 R20, gdesc[UR16].tnspA, R20, gsb0 ;  /* 0x23e00000101479f0 */ /* 0x000fe20008001814 */
[----:B------:R-:W-:Y:S02]  /*15770*/  R2UR UR53, R236 ;  /* 0x00000000ec3572ca */ /* 0x000fe400000e0000 */
        /* <DEDUP_REMOVED lines=130> */
[----:B------:R-:W2:Y:S04]  /*15fa0*/  LDL.LU.64 R24, [R1+0x1b00] ;  /* 0x001b000001187983 */ /* 0x000ea80000300a00 */
[----:B------:R-:W2:Y:S04]  /*15fb0*/  LDL.LU.64 R22, [R1+0x1af8] ;  /* 0x001af80001167983 */ /* 0x000ea80000300a00 */
[----:B------:R-:W2:Y:S01]  /*15fc0*/  LDL.LU.64 R20, [R1+0x1af0] ;  /* 0x001af00001147983 */ /* 0x000ea20000300a00 */
        /* <DEDUP_REMOVED lines=75> */
[----:B0-----:R-:W2:Y:S04]  /*16480*/  LDL.LU R50, [R1+0x1ae8] ;  /* 0x001ae80001327983 */ /* 0x001ea80000300800 */
[----:B------:R-:W3:Y:S04]  /*16490*/  LDL.LU.64 R48, [R1+0x1ae0] ;  /* 0x001ae00001307983 */ /* 0x000ee80000300a00 */
[----:B------:R-:W4:Y:S04]  /*164a0*/  LDL.LU.64 R46, [R1+0x1ad8] ;  /* 0x001ad800012e7983 */ /* 0x000f280000300a00 */
        /* <DEDUP_REMOVED lines=10> */
[----:B------:R-:W4:Y:S01]  /*16550*/  LDL.LU.64 R24, [R1+0x1a80] ;  /* 0x001a800001187983 */ /* 0x000f220000300a00 */
[----:B------:R-:W-:-:S03]  /*16560*/  IMAD.MOV.U32 R238, RZ, RZ, R20 ;  /* 0x000000ffffee7224 */ /* 0x000fc600078e0014 */
[----:B------:R-:W4:Y:S04]  /*16570*/  LDL.LU R20, [R1+0x1a78] ;  /* 0x001a780001147983 */ /* 0x000f280000300800 */
[----:B------:R-:W-:Y:S01]  /*16580*/  STL.64 [R1+0x1a70], R150 ;  /* 0x001a709601007387 */ /* 0x000fe20000100a00 */
[----:B------:R-:W-:Y:S02]  /*16590*/  R2UR UR57, R148 ;  /* 0x00000000943972ca */ /* 0x000fe400000e0000 */
[----:B------:R-:W-:Y:S01]  /*165a0*/  R2UR UR56, R149 ;  /* 0x00000000953872ca */ /* 0x000fe200000e0000 */
[----:B--2---:R-:W-:Y:S04]  /*165b0*/  STL [R1+0x1a68], R50 ;  /* 0x001a683201007387 */ /* 0x004fe80000100800 */
[----:B---3--:R-:W-:Y:S04]  /*165c0*/  STL.64 [R1+0x1a60], R48 ;  /* 0x001a603001007387 */ /* 0x008fe80000100a00 */
[----:B----4-:R-:W-:Y:S04]  /*165d0*/  STL.64 [R1+0x1a58], R46 ;  /* 0x001a582e01007387 */ /* 0x010fe80000100a00 */
        /* <DEDUP_REMOVED lines=80> */
[----:B------:R-:W-:Y:S01]  /*16ae0*/  HGMMA.64x256x16.F32.BF16 R24, gdesc[UR28].tnspA, R24, gsb0 ;  /* 0x23e000001c1879f0 */ /* 0x000fe20008001818 */
[----:B------:R-:W-:Y:S02]  /*16af0*/  IMAD.MOV.U32 R252, RZ, RZ, R21 ;  /* 0x000000fffffc7224 */ /* 0x000fe400078e0015 */
        /* <DEDUP_REMOVED lines=65> */
[----:B------:R-:W-:Y:S01]  /*16f10*/  STL.64 [R1+0x5e0], R144 ;  /* 0x0005e09001007387 */ /* 0x000fe20000100a00 */
[----:B------:R-:W-:-:S03]  /*16f20*/  IMAD.MOV.U32 R21, RZ, RZ, R50 ;  /* 0x000000ffff157224 */ /* 0x000fc600078e0032 */
[----:B------:R-:W-:Y:S04]  /*16f30*/  STL.64 [R1+0x5e8], R146 ;  /* 0x0005e89201007387 */ /* 0x000fe80000100a00 */
[----:B------:R-:W-:Y:S04]  /*16f40*/  STL.64 [R1+0x5f0], R148 ;  /* 0x0005f09401007387 */ /* 0x000fe80000100a00 */
[----:B------:R0:W-:Y:S01]  /*16f50*/  STL.64 [R1+0x5f8], R150 ;  /* 0x0005f89601007387 */ /* 0x0001e20000100a00 */
[----:B------:R-:W-:-:S03]  /*16f60*/  IMAD.MOV.U32 R173, RZ, RZ, R31 ;  /* 0x000000ffffad7224 */ /* 0x000fc600078e001f */
[----:B0-----:R-:W2:Y:S04]  /*16f70*/  LDL.LU.64 R150, [R1+0x1a70] ;  /* 0x001a700001967983 */ /* 0x001ea80000300a00 */
[----:B------:R-:W3:Y:S04]  /*16f80*/  LDL.LU R50, [R1+0x1a68] ;  /* 0x001a680001327983 */ /* 0x000ee80000300800 */
[----:B------:R-:W4:Y:S04]  /*16f90*/  LDL.LU.64 R48, [R1+0x1a60] ;  /* 0x001a600001307983 */ /* 0x000f280000300a00 */
        /* <DEDUP_REMOVED lines=35> */
[----:B---3--:R-:W-:Y:S02]  /*171d0*/  IMAD.MOV.U32 R17, RZ, RZ, R50 ;  /* 0x000000ffff117224 */ /* 0x008fe400078e0032 */
[----:B----4-:R-:W-:-:S02]  /*171e0*/  IMAD.MOV.U32 R16, RZ, RZ, R49 ;  /* 0x000000ffff107224 */ /* 0x010fc400078e0031 */
[----:B------:R-:W-:Y:S02]  /*171f0*/  IMAD.MOV.U32 R18, RZ, RZ, R48 ;  /* 0x000000ffff127224 */ /* 0x000fe400078e0030 */
[----:B--2---:R-:W-:Y:S02]  /*17200*/  IMAD.MOV.U32 R184, RZ, RZ, R47 ;  /* 0x000000ffffb87224 */ /* 0x004fe400078e002f */
        /* <DEDUP_REMOVED lines=23> */
[----:B------:R-:W2:Y:S04]  /*17380*/  LDL.LU.64 R24, [R1] ;  /* 0x0000000001187983 */ /* 0x000ea80000300a00 */
        /* <DEDUP_REMOVED lines=57> */
[----:B------:R-:W3:Y:S01]  /*17720*/  LDL.LU.64 R140, [R1+0x1d0] ;  /* 0x0001d000018c7983 */ /* 0x000ee20000300a00 */
[----:B------:R-:W-:-:S03]  /*17730*/  IMAD.MOV.U32 R217, RZ, RZ, R150 ;  /* 0x000000ffffd97224 */ /* 0x000fc600078e0096 */
[----:B------:R-:W4:Y:S01]  /*17740*/  LDL.LU.64 R142, [R1+0x1d8] ;  /* 0x0001d800018e7983 */ /* 0x000f220000300a00 */
[----:B------:R-:W-:-:S03]  /*17750*/  IMAD.MOV.U32 R228, RZ, RZ, R151 ;  /* 0x000000ffffe47224 */ /* 0x000fc600078e0097 */
        /* <DEDUP_REMOVED lines=138> */
[----:B------:R-:W-:Y:S02]  /*18000*/  R2UR UR48, R9 ;  /* 0x00000000093072ca */ /* 0x000fe400000e0000 */
[----:B------:R-:W0:Y:S01]  /*18010*/  LDC R9, c[0x0][0x238] ;  /* 0x00008e00ff097b82 */ /* 0x000e220000000800 */
[----:B------:R-:W-:Y:S02]  /*18020*/  WARPGROUP.DEPBAR.LE gsb0, 0x0 ;  /* 0x00008000000079c5 */ /* 0x000fe40000010000 */
[----:B------:R-:W-:-:S15]  /*18030*/  WARPGROUP.ARRIVE ;  /* 0x00000000000079c5 */ /* 0x000fde0000000000 */
[----:B------:R-:W-:-:S07]  /*18040*/  NOP ;  /* 0x0000000000007918 */ /* 0x000fce0000000000 */
[----:B------:R-:W-:Y:S01]  /*18050*/  HGMMA.64x256x16.F32.BF16 R24, gdesc[UR40].tnspA, R24, gsb0 ;  /* 0x23e00000281879f0 */ /* 0x000fe20008001818 */
[----:B------:R-:W-:Y:S01]  /*18060*/  R2UR UR52, R235 ;  /* 0x00000000eb3472ca */ /* 0x000fe200000e0000 */
[----:B0-----:R-:W-:Y:S02]  /*18070*/  IMAD.SHL.U32 R9, R9, 0x20, RZ ;  /* 0x0000002009097824 */ /* 0x001fe400078e00ff */
[----:B------:R-:W-:Y:S02]  /*18080*/  IMAD.MOV.U32 R244, RZ, RZ, R217 ;  /* 0x000000fffff47224 */ /* 0x000fe400078e00d9 */
[----:B------:R-:W-:Y:S02]  /*18090*/  IMAD.SHL.U32 R9, R9, 0x2, RZ ;  /* 0x0000000209097824 */ /* 0x000fe400078e00ff */
[----:B------:R-:W-:Y:S02]  /*180a0*/  IMAD.MOV.U32 R217, RZ, RZ, R208 ;  /* 0x000000ffffd97224 */ /* 0x000fe400078e00d0 */
[----:B------:R-:W-:-:S02]  /*180b0*/  IMAD.MOV.U32 R208, RZ, RZ, R184 ;  /* 0x000000ffffd07224 */ /* 0x000fc400078e00b8 */
[----:B------:R-:W-:Y:S01]  /*180c0*/  IMAD.MOV.U32 R184, RZ, RZ, R17 ;  /* 0x000000ffffb87224 */ /* 0x000fe200078e0011 */
[----:B------:R-:W-:Y:S01]  /*180d0*/  IADD3 R17, P1, R14, R9, RZ ;  /* 0x000000090e117210 */ /* 0x000fe20007f3e0ff */
[----:B------:R-:W-:Y:S02]  /*180e0*/  IMAD.MOV.U32 R245, RZ, RZ, R228 ;  /* 0x000000fffff57224 */ /* 0x000fe400078e00e4 */
[----:B------:R-:W-:Y:S02]  /*180f0*/  IMAD.MOV.U32 R239, RZ, RZ, R22 ;  /* 0x000000ffffef7224 */ /* 0x000fe400078e0016 */
[----:B------:R-:W-:Y:S02]  /*18100*/  IMAD.MOV.U32 R229, RZ, RZ, R216 ;  /* 0x000000ffffe57224 */ /* 0x000fe400078e00d8 */
[----:B------:R-:W-:Y:S02]  /*18110*/  IMAD.MOV.U32 R228, RZ, RZ, R209 ;  /* 0x000000ffffe47224 */ /* 0x000fe400078e00d1 */
[----:B------:R-:W-:-:S02]  /*18120*/  IMAD.X R14, R15, 0x1, R0, P1 ;  /* 0x000000010f0e7824 */ /* 0x000fc400008e0600 */
[----:B------:R-:W-:Y:S02]  /*18130*/  IMAD.MOV.U32 R216, RZ, RZ, R189 ;  /* 0x000000ffffd87224 */ /* 0x000fe400078e00bd */
[----:B------:R-:W-:Y:S02]  /*18140*/  IMAD.MOV.U32 R15, RZ, RZ, R245 ;  /* 0x000000ffff0f7224 */ /* 0x000fe400078e00f5 */
[----:B------:R-:W-:Y:S02]  /*18150*/  IMAD.MOV.U32 R189, RZ, RZ, R185 ;  /* 0x000000ffffbd7224 */ /* 0x000fe400078e00b9 */
[----:B------:R-:W-:Y:S02]  /*18160*/  IMAD.MOV.U32 R245, RZ, RZ, R244 ;  /* 0x000000fffff57224 */ /* 0x000fe400078e00f4 */
[----:B------:R-:W-:Y:S01]  /*18170*/  IMAD.MOV.U32 R209, RZ, RZ, R18 ;  /* 0x000000ffffd17224 */ /* 0x000fe200078e0012 */
[----:B------:R-:W-:Y:S01]  /*18180*/  IADD3 R18, P2, R10, R9, RZ ;  /* 0x000000090a127210 */ /* 0x000fe20007f5e0ff */
[----:B------:R-:W-:-:S02]  /*18190*/  IMAD.MOV.U32 R185, RZ, RZ, R16 ;  /* 0x000000ffffb97224 */ /* 0x000fc400078e0010 */
[----:B------:R-:W-:Y:S02]  /*181a0*/  IMAD.MOV.U32 R244, RZ, RZ, R229 ;  /* 0x000000fffff47224 */ /* 0x000fe400078e00e5 */
[----:B------:R-:W-:Y:S02]  /*181b0*/  IMAD.MOV.U32 R229, RZ, RZ, R228 ;  /* 0x000000ffffe57224 */ /* 0x000fe400078e00e4 */
[----:B------:R-:W-:Y:S01]  /*181c0*/  IMAD.MOV.U32 R228, RZ, RZ, R217 ;  /* 0x000000ffffe47224 */ /* 0x000fe200078e00d9 */
[----:B------:R-:W-:Y:S01]  /*181d0*/  IADD3 R16, P0, R12, R9, RZ ;  /* 0x000000090c107210 */ /* 0x000fe20007f1e0ff */
[----:B------:R-:W-:Y:S02]  /*181e0*/  IMAD.MOV.U32 R217, RZ, RZ, R216 ;  /* 0x000000ffffd97224 */ /* 0x000fe400078e00d8 */
[----:B------:R-:W-:Y:S02]  /*181f0*/  IMAD.MOV.U32 R216, RZ, RZ, R185 ;  /* 0x000000ffffd87224 */ /* 0x000fe400078e00b9 */
[----:B------:R-:W-:-:S02]  /*18200*/  IMAD.MOV.U32 R185, RZ, RZ, R184 ;  /* 0x000000ffffb97224 */ /* 0x000fc400078e00b8 */
[----:B------:R-:W-:Y:S01]  /*18210*/  IMAD.X R10, R11, 0x1, R0, P2 ;  /* 0x000000010b0a7824 */ /* 0x000fe200010e0600 */
[----:B------:R-:W-:Y:S01]  /*18220*/  IADD3 R15, P2, R15, R9, RZ ;  /* 0x000000090f0f7210 */ /* 0x000fe20007f5e0ff */
[----:B------:R-:W-:Y:S02]  /*18230*/  IMAD.MOV.U32 R184, RZ, RZ, R160 ;  /* 0x000000ffffb87224 */ /* 0x000fe400078e00a0 */
[----:B------:R-:W-:Y:S02]  /*18240*/  IMAD.MOV.U32 R160, RZ, RZ, R169 ;  /* 0x000000ffffa07224 */ /* 0x000fe400078e00a9 */
[----:B------:R-:W-:Y:S02]  /*18250*/  IMAD.MOV.U32 R169, RZ, RZ, R168 ;  /* 0x000000ffffa97224 */ /* 0x000fe400078e00a8 */
[----:B------:R-:W-:Y:S02]  /*18260*/  IMAD.X R12, R13, 0x1, R0, P0 ;  /* 0x000000010d0c7824 */ /* 0x000fe400000e0600 */
[----:B------:R-:W-:-:S02]  /*18270*/  IMAD.MOV.U32 R168, RZ, RZ, R177 ;  /* 0x000000ffffa87224 */ /* 0x000fc400078e00b1 */
[----:B------:R-:W-:Y:S01]  /*18280*/  IMAD.MOV.U32 R177, RZ, RZ, R241 ;  /* 0x000000ffffb17224 */ /* 0x000fe200078e00f1 */
        /* <DEDUP_REMOVED lines=150> */
[----:B------:R-:W2:Y:S04]  /*18bf0*/  LDL.LU.64 R24, [R1+0x1800] ;  /* 0x0018000001187983 */ /* 0x000ea80000300a00 */
[----:B------:R-:W3:Y:S04]  /*18c00*/  LDL R13, [R1+0x14dc] ;  /* 0x0014dc00010d7983 */ /* 0x000ee80000100800 */
[----:B------:R-:W4:Y:S04]  /*18c10*/  LDL.LU R241, [R1+0xf78] ;  /* 0x000f780001f17983 */ /* 0x000f280000300800 */
[----:B------:R0:W-:Y:S04]  /*18c20*/  STL [R1+0xe7c], R15 ;  /* 0x000e7c0f01007387 */ /* 0x0001e80000100800 */
[----:B0-----:R-:W2:Y:S02]  /*18c30*/  LDL.LU R15, [R1+0x14a4] ;  /* 0x0014a400010f7983 */ /* 0x001ea40000300800 */
[----:B--2---:R-:W-:-:S05]  /*18c40*/  IADD3 R15, P6, R15, R9, RZ ;  /* 0x000000090f0f7210 */ /* 0x004fca0007fde0ff */
        /* <DEDUP_REMOVED lines=14> */
[----:B--2---:R-:W-:-:S05]  /*18d30*/  IMAD.X R15, R15, 0x1, R0, P2 ;  /* 0x000000010f0f7824 */ /* 0x004fca00010e0600 */
        /* <DEDUP_REMOVED lines=16> */
[----:B0-----:R-:W2:Y:S01]  /*18e40*/  LDL.LU R15, [R1+0x1490] ;  /* 0x00149000010f7983 */ /* 0x001ea20000300800 */
[----:B------:R-:W-:Y:S01]  /*18e50*/  WARPGROUP.ARRIVE ;  /* 0x00000000000079c5 */ /* 0x000fe20000000000 */
[----:B------:R-:W-:Y:S01]  /*18e60*/  UMOV UR46, UR14 ;  /* 0x0000000e002e7c82 */ /* 0x000fe20008000000 */
[----:B------:R-:W-:-:S04]  /*18e70*/  UMOV UR47, UR15 ;  /* 0x0000000f002f7c82 */ /* 0x000fc80008000000 */
[----:B------:R-:W-:Y:S01]  /*18e80*/  HGMMA.64x256x16.F32.BF16 R24, gdesc[UR44].tnspA, R24, gsb0 ;  /* 0x23e000002c1879f0 */ /* 0x000fe20008001818 */
[----:B--2---:R-:W-:-:S05]  /*18e90*/  IMAD.X R15, R15, 0x1, R0, P1 ;  /* 0x000000010f0f7824 */ /* 0x004fca00008e0600 */
[----:B------:R0:W-:Y:S04]  /*18ea0*/  STL [R1+0x1490], R15 ;  /* 0x0014900f01007387 */ /* 0x0001e80000100800 */
[----:B0-----:R-:W2:Y:S01]  /*18eb0*/  LDL.LU R15, [R1+0x1464] ;  /* 0x00146400010f7983 */ /* 0x001ea20000300800 */
[----:B------:R-:W-:Y:S02]  /*18ec0*/  WARPGROUP.DEPBAR.LE gsb0, 0x0 ;  /* 0x00008000000079c5 */ /* 0x000fe40000010000 */
[----:B------:R-:W-:Y:S01]  /*18ed0*/  WARPGROUP.ARRIVE ;  /* 0x00000000000079c5 */ /* 0x000fe20000000000 */
[----:B------:R-:W-:Y:S01]  /*18ee0*/  UMOV UR50, UR10 ;  /* 0x0000000a00327c82 */ /* 0x000fe20008000000 */
[----:B------:R-:W-:-:S13]  /*18ef0*/  UMOV UR51, UR11 ;  /* 0x0000000b00337c82 */ /* 0x000fda0008000000 */
[----:B------:R-:W-:Y:S01]  /*18f00*/  HGMMA.64x256x16.F32.BF16 R24, gdesc[UR48].tnspA, R24, gsb0 ;  /* 0x23e00000301879f0 */ /* 0x000fe20008001818 */
[----:B--2---:R-:W-:-:S05]  /*18f10*/  IADD3 R15, P1, R15, R9, RZ ;  /* 0x000000090f0f7210 */ /* 0x004fca0007f3e0ff */
[----:B------:R0:W-:Y:S04]  /*18f20*/  STL [R1+0x1464], R15 ;  /* 0x0014640f01007387 */ /* 0x0001e80000100800 */
[----:B0-----:R-:W2:Y:S01]  /*18f30*/  LDL.LU R15, [R1+0x1488] ;  /* 0x00148800010f7983 */ /* 0x001ea20000300800 */
[----:B------:R-:W-:Y:S02]  /*18f40*/  WARPGROUP.DEPBAR.LE gsb0, 0x0 ;  /* 0x00008000000079c5 */ /* 0x000fe40000010000 */
[----:B--2---:R-:W-:-:S05]  /*18f50*/  IMAD.X R15, R15, 0x1, R0, P4 ;  /* 0x000000010f0f7824 */ /* 0x004fca00020e0600 */
[----:B------:R-:W-:Y:S04]  /*18f60*/  STL [R1+0x1488], R15 ;  /* 0x0014880f01007387 */ /* 0x000fe80000100800 */
[----:B------:R-:W-:Y:S04]  /*18f70*/  STL.64 [R1], R24 ;  /* 0x0000001801007387 */ /* 0x000fe80000100a00 */
        /* <DEDUP_REMOVED lines=134> */
[----:B----4-:R-:W-:-:S02]  /*197e0*/  IMAD.MOV.U32 R168, RZ, RZ, R241 ;  /* 0x000000ffffa87224 */ /* 0x010fc400078e00f1 */
[----:B------:R-:W-:Y:S01]  /*197f0*/  IMAD.MOV.U32 R243, RZ, RZ, R26 ;  /* 0x000000fffff37224 */ /* 0x000fe200078e001a */
[----:B------:R-:W4:Y:S01]  /*19800*/  LDL.LU.64 R30, [R1+0x1618] ;  /* 0x00161800011e7983 */ /* 0x000f220000300a00 */
[----:B------:R-:W-:-:S03]  /*19810*/  IMAD.MOV.U32 R241, RZ, RZ, R24 ;  /* 0x000000fffff17224 */ /* 0x000fc600078e0018 */
[----:B------:R-:W4:Y:S04]  /*19820*/  LDL.LU.64 R28, [R1+0x1610] ;  /* 0x00161000011c7983 */ /* 0x000f280000300a00 */
[----:B------:R-:W4:Y:S04]  /*19830*/  LDL.LU.64 R26, [R1+0x1608] ;  /* 0x00160800011a7983 */ /* 0x000f280000300a00 */
[----:B------:R-:W4:Y:S01]  /*19840*/  LDL.LU.64 R24, [R1+0x1600] ;  /* 0x0016000001187983 */ /* 0x000f220000300a00 */
[----:B------:R-:W-:-:S05]  /*19850*/  VIADD R20, R20, 0x1 ;  /* 0x0000000114147836 */ /* 0x000fca0000000000 */
[----:B---3--:R-:W-:Y:S01]  /*19860*/  ISETP.NE.U32.AND P0, PT, R20, R13, PT ;  /* 0x0000000d1400720c */ /* 0x008fe20003f05070 */
        /* <DEDUP_REMOVED lines=10> */
[--C-:B--2---:R-:W-:Y:S02]  /*19910*/  IMAD.X R134, R134, 0x1, R0.reuse, P1 ;  /* 0x0000000186867824 */ /* 0x104fe400008e0600 */
[----:B------:R-:W-:-:S02]  /*19920*/  IMAD.X R132, R132, 0x1, R0, P5 ;  /* 0x0000000184847824 */ /* 0x000fc400028e0600 */
[--C-:B------:R-:W-:Y:S02]  /*19930*/  IMAD.X R130, R130, 0x1, R0.reuse, P6 ;  /* 0x0000000182827824 */ /* 0x100fe400030e0600 */
[--C-:B------:R-:W-:Y:S02]  /*19940*/  IMAD.X R128, R128, 0x1, R0.reuse, P2 ;  /* 0x0000000180807824 */ /* 0x100fe400010e0600 */
[----:B------:R-:W-:Y:S01]  /*19950*/  IMAD.X R126, R126, 0x1, R0, P3 ;  /* 0x000000017e7e7824 */ /* 0x000fe200018e0600 */
[-C--:B------:R-:W-:Y:S02]  /*19960*/  IADD3 R125, P4, R125, R9.reuse, RZ ;  /* 0x000000097d7d7210 */ /* 0x080fe40007f9e0ff */
[----:B------:R-:W-:-:S03]  /*19970*/  IADD3 R127, P3, R127, R9, RZ ;  /* 0x000000097f7f7210 */ /* 0x000fc60007f7e0ff */
[----:B------:R0:W-:Y:S01]  /*19980*/  STL [R1+0x145c], R125 ;  /* 0x00145c7d01007387 */ /* 0x0001e20000100800 */
[-C--:B------:R-:W-:Y:S02]  /*19990*/  IADD3 R129, P2, R129, R9.reuse, RZ ;  /* 0x0000000981817210 */ /* 0x080fe40007f5e0ff */
[-C--:B------:R-:W-:Y:S01]  /*199a0*/  IADD3 R131, P6, R131, R9.reuse, RZ ;  /* 0x0000000983837210 */ /* 0x080fe20007fde0ff */
[----:B0-----:R-:W4:Y:S04]  /*199b0*/  LDL.LU R125, [R1+0x15fc] ;  /* 0x0015fc00017d7983 */ /* 0x001f280000300800 */
[----:B------:R0:W-:Y:S01]  /*199c0*/  STL [R1+0x1480], R126 ;  /* 0x0014807e01007387 */ /* 0x0001e20000100800 */
[----:B------:R-:W-:-:S03]  /*199d0*/  IADD3 R133, P5, R133, R9, RZ ;  /* 0x0000000985857210 */ /* 0x000fc60007fbe0ff */
[----:B0-----:R-:W4:Y:S04]  /*199e0*/  LDL.LU R126, [R1+0x15f8] ;  /* 0x0015f800017e7983 */ /* 0x001f280000300800 */
[----:B------:R0:W-:Y:S04]  /*199f0*/  STL [R1+0x1454], R127 ;  /* 0x0014547f01007387 */ /* 0x0001e80000100800 */
[----:B0-----:R-:W4:Y:S04]  /*19a00*/  LDL.LU R127, [R1+0x15f4] ;  /* 0x0015f400017f7983 */ /* 0x001f280000300800 */
[----:B------:R0:W-:Y:S01]  /*19a10*/  STL [R1+0x1478], R128 ;  /* 0x0014788001007387 */ /* 0x0001e20000100800 */
[----:B------:R-:W-:-:S03]  /*19a20*/  IADD3 R135, P1, R135, R9, RZ ;  /* 0x0000000987877210 */ /* 0x000fc60007f3e0ff */
[----:B0-----:R-:W4:Y:S04]  /*19a30*/  LDL.LU R128, [R1+0x15f0] ;  /* 0x0015f00001807983 */ /* 0x001f280000300800 */
[----:B------:R0:W-:Y:S01]  /*19a40*/  STL [R1+0x144c], R129 ;  /* 0x00144c8101007387 */ /* 0x0001e20000100800 */
[----:B------:R-:W-:-:S03]  /*19a50*/  IMAD.X R136, R136, 0x1, R0, P4 ;  /* 0x0000000188887824 */ /* 0x000fc600020e0600 */
        /* <DEDUP_REMOVED lines=49> */
[----:B------:R0:W-:Y:S04]  /*19d70*/  STL [R1+0x1430], R146 ;  /* 0x0014309201007387 */ /* 0x0001e80000100800 */
        /* <DEDUP_REMOVED lines=11> */
[----:B------:R-:W2:Y:S04]  /*19e30*/  LDL.LU R160, [R1+0xf68] ;  /* 0x000f680001a07983 */ /* 0x000ea80000300800 */
[----:B------:R0:W-:Y:S04]  /*19e40*/  STL [R1+0x1418], R16 ;  /* 0x0014181001007387 */ /* 0x0001e80000100800 */
[----:B0-----:R-:W3:Y:S02]  /*19e50*/  LDL.LU R16, [R1+0x13ec] ;  /* 0x0013ec0001107983 */ /* 0x001ee40000300800 */
[----:B---3--:R-:W-:-:S05]  /*19e60*/  IADD3 R16, P2, R16, R9, RZ ;  /* 0x0000000910107210 */ /* 0x008fca0007f5e0ff */
[----:B------:R0:W-:Y:S04]  /*19e70*/  STL [R1+0x13ec], R16 ;  /* 0x0013ec1001007387 */ /* 0x0001e80000100800 */
[----:B0-----:R-:W3:Y:S02]  /*19e80*/  LDL.LU R16, [R1+0x1410] ;  /* 0x0014100001107983 */ /* 0x001ee40000300800 */
[----:B---3--:R-:W-:-:S05]  /*19e90*/  IMAD.X R16, R16, 0x1, R0, P6 ;  /* 0x0000000110107824 */ /* 0x008fca00030e0600 */
        /* <DEDUP_REMOVED lines=504> */
[----:B------:R0:W-:Y:S02]  /*1be20*/  STL [R1+0x1170], R16 ;  /* 0x0011701001007387 */ /* 0x0001e40000100800 */
[----:B0-----:R-:W-:Y:S02]  /*1be30*/  IMAD.MOV.U32 R16, RZ, RZ, R11 ;  /* 0x000000ffff107224 */ /* 0x001fe400078e000b */
[----:B------:R-:W-:Y:S02]  /*1be40*/  IMAD.MOV.U32 R11, RZ, RZ, R15 ;  /* 0x000000ffff0b7224 */ /* 0x000fe400078e000f */
[----:B------:R-:W-:Y:S01]  /*1be50*/  IMAD.MOV.U32 R15, RZ, RZ, R245 ;  /* 0x000000ffff0f7224 */ /* 0x000fe200078e00f5 */
[----:B------:R-:W-:Y:S01]  /*1be60*/  IADD3 R16, P6, R16, R9, RZ ;  /* 0x0000000910107210 */ /* 0x000fe20007fde0ff */
[----:B------:R-:W-:Y:S02]  /*1be70*/  IMAD.MOV.U32 R245, RZ, RZ, R244 ;  /* 0x000000fffff57224 */ /* 0x000fe400078e00f4 */
[----:B------:R-:W-:-:S02]  /*1be80*/  IMAD.MOV.U32 R244, RZ, RZ, R185 ;  /* 0x000000fffff47224 */ /* 0x000fc400078e00b9 */
[----:B------:R-:W-:Y:S02]  /*1be90*/  IMAD.MOV.U32 R185, RZ, RZ, R184 ;  /* 0x000000ffffb97224 */ /* 0x000fe400078e00b8 */
[----:B------:R-:W3:Y:S04]  /*1bea0*/  LDL.LU R184, [R1+0xf60] ;  /* 0x000f600001b87983 */ /* 0x000ee80000300800 */
[----:B------:R0:W-:Y:S04]  /*1beb0*/  STL [R1+0x1144], R16 ;  /* 0x0011441001007387 */ /* 0x0001e80000100800 */
[----:B0-----:R-:W4:Y:S02]  /*1bec0*/  LDL.LU R16, [R1+0x1168] ;  /* 0x0011680001107983 */ /* 0x001f240000300800 */
[----:B----4-:R-:W-:-:S05]  /*1bed0*/  IMAD.X R16, R16, 0x1, R0, P5 ;  /* 0x0000000110107824 */ /* 0x010fca00028e0600 */
[----:B------:R0:W-:Y:S04]  /*1bee0*/  STL [R1+0x1168], R16 ;  /* 0x0011681001007387 */ /* 0x0001e80000100800 */
[----:B0-----:R-:W4:Y:S02]  /*1bef0*/  LDL.LU R16, [R1+0x113c] ;  /* 0x00113c0001107983 */ /* 0x001f240000300800 */
[----:B----4-:R-:W-:-:S05]  /*1bf00*/  IADD3 R16, P5, R16, R9, RZ ;  /* 0x0000000910107210 */ /* 0x010fca0007fbe0ff */
        /* <DEDUP_REMOVED lines=81> */
[----:B------:R0:W-:Y:S02]  /*1c420*/  STL [R1+0x10f8], R16 ;  /* 0x0010f81001007387 */ /* 0x0001e40000100800 */
[----:B0-----:R-:W-:Y:S02]  /*1c430*/  IMAD.MOV.U32 R16, RZ, RZ, R11 ;  /* 0x000000ffff107224 */ /* 0x001fe400078e000b */
[----:B------:R-:W-:Y:S02]  /*1c440*/  IMAD.MOV.U32 R11, RZ, RZ, R15 ;  /* 0x000000ffff0b7224 */ /* 0x000fe400078e000f */
[----:B------:R-:W-:Y:S02]  /*1c450*/  IMAD.MOV.U32 R15, RZ, RZ, R245 ;  /* 0x000000ffff0f7224 */ /* 0x000fe400078e00f5 */
[----:B------:R-:W-:Y:S02]  /*1c460*/  IMAD.MOV.U32 R245, RZ, RZ, R185 ;  /* 0x000000fffff57224 */ /* 0x000fe400078e00b9 */
[----:B------:R-:W-:-:S02]  /*1c470*/  IMAD.MOV.U32 R185, RZ, RZ, R197 ;  /* 0x000000ffffb97224 */ /* 0x000fc400078e00c5 */
[----:B------:R-:W4:Y:S02]  /*1c480*/  LDL.LU R197, [R1+0x10cc] ;  /* 0x0010cc0001c57983 */ /* 0x000f240000300800 */
[----:B----4-:R-:W-:-:S05]  /*1c490*/  IADD3 R197, P4, R197, R9, RZ ;  /* 0x00000009c5c57210 */ /* 0x010fca0007f9e0ff */
[----:B------:R0:W-:Y:S04]  /*1c4a0*/  STL [R1+0x10cc], R197 ;  /* 0x0010ccc501007387 */ /* 0x0001e80000100800 */
[----:B0-----:R0:W5:Y:S04]  /*1c4b0*/  LDL.LU R197, [R1+0x1590] ;  /* 0x0015900001c57983 */ /* 0x0011680000300800 */
[----:B------:R-:W4:Y:S02]  /*1c4c0*/  LDL.LU R9, [R1+0x10f0] ;  /* 0x0010f00001097983 */ /* 0x000f240000300800 */
[----:B----4-:R-:W-:-:S05]  /*1c4d0*/  IMAD.X R9, R9, 0x1, R0, P3 ;  /* 0x0000000109097824 */ /* 0x010fca00018e0600 */
[----:B------:R1:W-:Y:S04]  /*1c4e0*/  STL [R1+0x10f0], R9 ;  /* 0x0010f00901007387 */ /* 0x0003e80000100800 */
[----:B-1----:R-:W4:Y:S02]  /*1c4f0*/  LDL.LU R9, [R1+0x10c4] ;  /* 0x0010c40001097983 */ /* 0x002f240000300800 */
[----:B----4-:R-:W-:-:S05]  /*1c500*/  IADD3 R9, P3, R9, UR5, RZ ;  /* 0x0000000509097c10 */ /* 0x010fca000ff7e0ff */
[----:B------:R1:W-:Y:S04]  /*1c510*/  STL [R1+0x10c4], R9 ;  /* 0x0010c40901007387 */ /* 0x0003e80000100800 */
[----:B-1----:R-:W4:Y:S02]  /*1c520*/  LDL.LU R9, [R1+0x10e8] ;  /* 0x0010e80001097983 */ /* 0x002f240000300800 */
        /* <DEDUP_REMOVED lines=30> */
[----:B----4-:R-:W-:-:S05]  /*1c710*/  IADD3.X R9, R9, UR60, RZ, P3, !PT ;  /* 0x0000003c09097c10 */ /* 0x010fca0009ffe4ff */
        /* <DEDUP_REMOVED lines=235> */
[----:B-1----:R-:W4:Y:S01]  /*1d5d0*/  LDL.LU R9, [R1+0xf5c] ;  /* 0x000f5c0001097983 */ /* 0x002f220000300800 */
[----:B------:R-:W-:Y:S02]  /*1d5e0*/  IADD3.X R176, R176, UR60, RZ, P1, !PT ;  /* 0x0000003cb0b07c10 */ /* 0x000fe40008ffe4ff */
[----:B------:R-:W-:Y:S02]  /*1d5f0*/  IADD3 R177, P1, R177, UR5, RZ ;  /* 0x00000005b1b17c10 */ /* 0x000fe4000ff3e0ff */
[----:B------:R-:W-:Y:S02]  /*1d600*/  IADD3.X R168, R168, UR60, RZ, P4, !PT ;  /* 0x0000003ca8a87c10 */ /* 0x000fe4000a7fe4ff */
[----:B------:R-:W-:-:S02]  /*1d610*/  IADD3 R169, P4, R169, UR5, RZ ;  /* 0x00000005a9a97c10 */ /* 0x000fc4000ff9e0ff */
[----:B------:R-:W-:Y:S02]  /*1d620*/  IADD3.X R152, R152, UR60, RZ, P3, !PT ;  /* 0x0000003c98987c10 */ /* 0x000fe40009ffe4ff */
[----:B----4-:R-:W-:-:S05]  /*1d630*/  IADD3 R9, P5, R9, UR5, RZ ;  /* 0x0000000509097c10 */ /* 0x010fca000ffbe0ff */
[----:B------:R1:W-:Y:S04]  /*1d640*/  STL [R1+0xf5c], R9 ;  /* 0x000f5c0901007387 */ /* 0x0003e80000100800 */
[----:B-1----:R-:W4:Y:S04]  /*1d650*/  LDL.LU R9, [R1+0xf58] ;  /* 0x000f580001097983 */ /* 0x002f280000300800 */
[----:B------:R1:W-:Y:S01]  /*1d660*/  STL [R1+0xf80], R176 ;  /* 0x000f80b001007387 */ /* 0x0003e20000100800 */
[----:B------:R-:W-:Y:S02]  /*1d670*/  IADD3 R153, P3, R153, UR5, RZ ;  /* 0x0000000599997c10 */ /* 0x000fe4000ff7e0ff */
[----:B--2---:R-:W-:Y:S01]  /*1d680*/  IADD3.X R160, R160, UR60, RZ, P2, !PT ;  /* 0x0000003ca0a07c10 */ /* 0x004fe200097fe4ff */
[----:B-1----:R0:W5:Y:S04]  /*1d690*/  LDL.LU R176, [R1+0x158c] ;  /* 0x00158c0001b07983 */ /* 0x0021680000300800 */
[----:B------:R1:W-:Y:S01]  /*1d6a0*/  STL [R1+0xf54], R177 ;  /* 0x000f54b101007387 */ /* 0x0003e20000100800 */
[----:B------:R-:W-:-:S02]  /*1d6b0*/  IADD3 R161, P2, R161, UR5, RZ ;  /* 0x00000005a1a17c10 */ /* 0x000fc4000ff5e0ff */
[----:B---3--:R-:W-:Y:S01]  /*1d6c0*/  IADD3.X R184, R184, UR60, RZ, P6, !PT ;  /* 0x0000003cb8b87c10 */ /* 0x008fe2000b7fe4ff */
[----:B-1----:R0:W5:Y:S04]  /*1d6d0*/  LDL.LU R177, [R1+0x1588] ;  /* 0x0015880001b17983 */ /* 0x0021680000300800 */
[----:B------:R1:W-:Y:S01]  /*1d6e0*/  STL [R1+0xf78], R168 ;  /* 0x000f78a801007387 */ /* 0x0003e20000100800 */
[----:B------:R-:W-:-:S03]  /*1d6f0*/  IADD3 R185, P6, R185, UR5, RZ ;  /* 0x00000005b9b97c10 */ /* 0x000fc6000ffde0ff */
[----:B-1----:R0:W5:Y:S04]  /*1d700*/  LDL.LU R168, [R1+0x1584] ;  /* 0x0015840001a87983 */ /* 0x0021680000300800 */
[----:B------:R1:W-:Y:S04]  /*1d710*/  STL [R1+0xf4c], R169 ;  /* 0x000f4ca901007387 */ /* 0x0003e80000100800 */
[----:B-1----:R0:W5:Y:S04]  /*1d720*/  LDL.LU R169, [R1+0x1580] ;  /* 0x0015800001a97983 */ /* 0x0021680000300800 */
[----:B------:R1:W-:Y:S04]  /*1d730*/  STL [R1+0xf70], R152 ;  /* 0x000f709801007387 */ /* 0x0003e80000100800 */
[----:B-1----:R0:W5:Y:S04]  /*1d740*/  LDL.LU R152, [R1+0x157c] ;  /* 0x00157c0001987983 */ /* 0x0021680000300800 */
[----:B------:R1:W-:Y:S01]  /*1d750*/  STL [R1+0xf44], R153 ;  /* 0x000f449901007387 */ /* 0x0003e20000100800 */
[----:B------:R-:W-:-:S03]  /*1d760*/  IADD3.X R189, R189, UR60, RZ, P1, !PT ;  /* 0x0000003cbdbd7c10 */ /* 0x000fc60008ffe4ff */
[----:B-1----:R0:W5:Y:S04]  /*1d770*/  LDL.LU R153, [R1+0x1578] ;  /* 0x0015780001997983 */ /* 0x0021680000300800 */
[----:B------:R1:W-:Y:S01]  /*1d780*/  STL [R1+0xf68], R160 ;  /* 0x000f68a001007387 */ /* 0x0003e20000100800 */
[----:B------:R-:W-:-:S03]  /*1d790*/  IADD3 R208, P1, R208, UR5, RZ ;  /* 0x00000005d0d07c10 */ /* 0x000fc6000ff3e0ff */
        /* <DEDUP_REMOVED lines=9> */
[----:B-1----:R0:W5:Y:S01]  /*1d830*/  LDL.LU R185, [R1+0x1568] ;  /* 0x0015680001b97983 */ /* 0x0021620000300800 */
[----:B------:R-:W-:Y:S02]  /*1d840*/  IADD3 R228, P3, R228, UR5, RZ ;  /* 0x00000005e4e47c10 */ /* 0x000fe4000ff7e0ff */
[----:B------:R-:W-:Y:S02]  /*1d850*/  IADD3.X R229, R229, UR60, RZ, P2, !PT ;  /* 0x0000003ce5e57c10 */ /* 0x000fe400097fe4ff */
[----:B------:R-:W-:Y:S02]  /*1d860*/  IADD3 R244, P2, R244, UR5, RZ ;  /* 0x00000005f4f47c10 */ /* 0x000fe4000ff5e0ff */
[----:B------:R-:W-:Y:S02]  /*1d870*/  IADD3.X R245, R245, UR60, RZ, P6, !PT ;  /* 0x0000003cf5f57c10 */ /* 0x000fe4000b7fe4ff */
[----:B------:R-:W-:Y:S02]  /*1d880*/  IADD3 R3, P6, R3, UR5, RZ ;  /* 0x0000000503037c10 */ /* 0x000fe4000ffde0ff */
[----:B----4-:R-:W-:-:S02]  /*1d890*/  IADD3.X R9, R9, UR60, RZ, P5, !PT ;  /* 0x0000003c09097c10 */ /* 0x010fc4000affe4ff */
[----:B------:R-:W-:-:S03]  /*1d8a0*/  IADD3 R188, P5, R188, UR5, RZ ;  /* 0x00000005bcbc7c10 */ /* 0x000fc6000ffbe0ff */
[----:B------:R1:W-:Y:S04]  /*1d8b0*/  STL [R1+0xf58], R9 ;  /* 0x000f580901007387 */ /* 0x0003e80000100800 */
[----:B-1----:R-:W2:Y:S04]  /*1d8c0*/  LDL.LU R9, [R1+0xee0] ;  /* 0x000ee00001097983 */ /* 0x002ea80000300800 */
[----:B------:R1:W-:Y:S04]  /*1d8d0*/  STL [R1+0xf2c], R188 ;  /* 0x000f2cbc01007387 */ /* 0x0003e80000100800 */
[----:B-1----:R0:W5:Y:S04]  /*1d8e0*/  LDL.LU R188, [R1+0x1564] ;  /* 0x0015640001bc7983 */ /* 0x0021680000300800 */
[----:B------:R1:W-:Y:S04]  /*1d8f0*/  STL [R1+0xf50], R189 ;  /* 0x000f50bd01007387 */ /* 0x0003e80000100800 */
        /* <DEDUP_REMOVED lines=22> */
[----:B-1----:R-:W3:Y:S04]  /*1da60*/  LDL.LU R2, [R1+0x1538] ;  /* 0x0015380001027983 */ /* 0x002ee80000300800 */
[----:B------:R1:W-:Y:S04]  /*1da70*/  STL [R1+0xefc], R8 ;  /* 0x000efc0801007387 */ /* 0x0003e80000100800 */
[----:B-1----:R-:W4:Y:S01]  /*1da80*/  LDL.LU R8, [R1+0x1534] ;  /* 0x0015340001087983 */ /* 0x002f220000300800 */
[----:B------:R-:W-:-:S02]  /*1da90*/  IADD3.X R4, R4, UR60, RZ, P1, !PT ;  /* 0x0000003c04047c10 */ /* 0x000fc40008ffe4ff */
[----:B------:R-:W-:Y:S02]  /*1daa0*/  IADD3 R7, P1, R7, UR5, RZ ;  /* 0x0000000507077c10 */ /* 0x000fe4000ff3e0ff */
[----:B------:R-:W-:Y:S01]  /*1dab0*/  IADD3.X R6, R6, UR60, RZ, P4, !PT ;  /* 0x0000003c06067c10 */ /* 0x000fe2000a7fe4ff */
[----:B------:R1:W-:Y:S01]  /*1dac0*/  STL [R1+0xf20], R4 ;  /* 0x000f200401007387 */ /* 0x0003e20000100800 */
[----:B------:R-:W-:-:S03]  /*1dad0*/  IADD3.X R5, R5, UR60, RZ, P3, !PT ;  /* 0x0000003c05057c10 */ /* 0x000fc60009ffe4ff */
[----:B-1----:R-:W2:Y:S04]  /*1dae0*/  LDL.LU R4, [R1+0x1530] ;  /* 0x0015300001047983 */ /* 0x002ea80000300800 */
[----:B------:R1:W-:Y:S04]  /*1daf0*/  STL [R1+0xef4], R7 ;  /* 0x000ef40701007387 */ /* 0x0003e80000100800 */
[----:B-1----:R-:W2:Y:S04]  /*1db00*/  LDL.LU R7, [R1+0x152c] ;  /* 0x00152c0001077983 */ /* 0x002ea80000300800 */
[----:B------:R1:W-:Y:S04]  /*1db10*/  STL [R1+0xf18], R6 ;  /* 0x000f180601007387 */ /* 0x0003e80000100800 */
[----:B-1----:R-:W3:Y:S01]  /*1db20*/  LDL.LU R6, [R1+0x1528] ;  /* 0x0015280001067983 */ /* 0x002ee20000300800 */
[----:B----4-:R-:W-:-:S05]  /*1db30*/  IADD3 R8, P4, R8, UR5, RZ ;  /* 0x0000000508087c10 */ /* 0x010fca000ff9e0ff */
[----:B------:R1:W-:Y:S04]  /*1db40*/  STL [R1+0xeec], R8 ;  /* 0x000eec0801007387 */ /* 0x0003e80000100800 */
[----:B-1----:R-:W4:Y:S04]  /*1db50*/  LDL.LU R8, [R1+0x1524] ;  /* 0x0015240001087983 */ /* 0x002f280000300800 */
[----:B------:R1:W-:Y:S04]  /*1db60*/  STL [R1+0xf10], R5 ;  /* 0x000f100501007387 */ /* 0x0003e80000100800 */
[----:B-1----:R-:W2:Y:S01]  /*1db70*/  LDL.LU R5, [R1+0x1520] ;  /* 0x0015200001057983 */ /* 0x002ea20000300800 */
[----:B---3--:R-:W-:-:S02]  /*1db80*/  IADD3.X R6, R6, UR60, RZ, P2, !PT ;  /* 0x0000003c06067c10 */ /* 0x008fc400097fe4ff */
[----:B--2---:R-:W-:-:S05]  /*1db90*/  IADD3 R5, P3, R5, UR5, RZ ;  /* 0x0000000505057c10 */ /* 0x004fca000ff7e0ff */
[----:B------:R1:W-:Y:S04]  /*1dba0*/  STL [R1+0xee4], R5 ;  /* 0x000ee40501007387 */ /* 0x0003e80000100800 */
[----:B-1----:R-:W2:Y:S04]  /*1dbb0*/  LDL.LU R5, [R1+0x151c] ;  /* 0x00151c0001057983 */ /* 0x002ea80000300800 */
[----:B------:R1:W-:Y:S04]  /*1dbc0*/  STL [R1+0xf08], R6 ;  /* 0x000f080601007387 */ /* 0x0003e80000100800 */
[----:B-1----:R-:W3:Y:S01]  /*1dbd0*/  LDL.LU R6, [R1+0x1518] ;  /* 0x0015180001067983 */ /* 0x002ee20000300800 */
[----:B------:R-:W-:Y:S01]  /*1dbe0*/  WARPGROUP.ARRIVE ;  /* 0x00000000000079c5 */ /* 0x000fe20000000000 */
[----:B------:R-:W-:Y:S01]  /*1dbf0*/  UMOV UR54, UR14 ;  /* 0x0000000e00367c82 */ /* 0x000fe20008000000 */
[----:B------:R-:W-:-:S04]  /*1dc00*/  UMOV UR55, UR15 ;  /* 0x0000000f00377c82 */ /* 0x000fc80008000000 */
[----:B------:R-:W-:Y:S01]  /*1dc10*/  HGMMA.64x256x16.F32.BF16 R24, gdesc[UR52].tnspA, R24, gsb0 ;  /* 0x23e00000341879f0 */ /* 0x000fe20008001818 */
[----:B------:R-:W-:-:S05]  /*1dc20*/  IADD3 R2, P2, R2, UR5, RZ ;  /* 0x0000000502027c10 */ /* 0x000fca000ff5e0ff */
[----:B------:R1:W-:Y:S04]  /*1dc30*/  STL [R1+0xedc], R2 ;  /* 0x000edc0201007387 */ /* 0x0003e80000100800 */
[----:B-1----:R0:W5:Y:S01]  /*1dc40*/  LDL.LU R2, [R1+0x1514] ;  /* 0x0015140001027983 */ /* 0x0021620000300800 */
[----:B------:R-:W-:Y:S01]  /*1dc50*/  UMOV UR58, UR10 ;  /* 0x0000000a003a7c82 */ /* 0x000fe20008000000 */
[----:B------:R-:W-:Y:S01]  /*1dc60*/  UMOV UR59, UR11 ;  /* 0x0000000b003b7c82 */ /* 0x000fe20008000000 */
[----:B---3--:R-:W-:-:S05]  /*1dc70*/  IADD3.X R6, R6, UR60, RZ, P6, !PT ;  /* 0x0000003c06067c10 */ /* 0x008fca000b7fe4ff */
[----:B------:R1:W-:Y:S04]  /*1dc80*/  STL [R1+0xf00], R6 ;  /* 0x000f000601007387 */ /* 0x0003e80000100800 */
[----:B-1----:R-:W3:Y:S01]  /*1dc90*/  LDL.LU R6, [R1+0x1510] ;  /* 0x0015100001067983 */ /* 0x002ee20000300800 */
[----:B------:R-:W-:Y:S02]  /*1dca0*/  WARPGROUP.DEPBAR.LE gsb0, 0x0 ;  /* 0x00008000000079c5 */ /* 0x000fe40000010000 */
[----:B------:R-:W-:-:S06]  /*1dcb0*/  WARPGROUP.ARRIVE ;  /* 0x00000000000079c5 */ /* 0x000fcc0000000000 */
[----:B------:R-:W-:Y:S01]  /*1dcc0*/  HGMMA.64x256x16.F32.BF16 R24, gdesc[UR56].tnspA, R24, gsb0 ;  /* 0x23e00000381879f0 */ /* 0x000fe20008001818 */
[----:B----4-:R-:W-:Y:S02]  /*1dcd0*/  IADD3 R8, P6, R8, UR5, RZ ;  /* 0x0000000508087c10 */ /* 0x010fe4000ffde0ff */
[----:B------:R-:W-:Y:S02]  /*1dce0*/  IADD3.X R7, R7, UR60, RZ, P5, !PT ;  /* 0x0000003c07077c10 */ /* 0x000fe4000affe4ff */
[----:B--2---:R-:W-:Y:S01]  /*1dcf0*/  IADD3.X R5, R5, UR60, RZ, P1, !PT ;  /* 0x0000003c05057c10 */ /* 0x004fe20008ffe4ff */
[----:B------:R1:W-:Y:S01]  /*1dd00*/  STL [R1+0xed4], R8 ;  /* 0x000ed40801007387 */ /* 0x0003e20000100800 */
[----:B------:R-:W-:Y:S02]  /*1dd10*/  IADD3.X R4, R4, UR60, RZ, P4, !PT ;  /* 0x0000003c04047c10 */ /* 0x000fe4000a7fe4ff */
[----:B------:R-:W-:Y:S01]  /*1dd20*/  IADD3.X R9, R9, UR60, RZ, P3, !PT ;  /* 0x0000003c09097c10 */ /* 0x000fe20009ffe4ff */
[----:B-1----:R0:W5:Y:S04]  /*1dd30*/  LDL.LU R8, [R1+0x150c] ;  /* 0x00150c0001087983 */ /* 0x0021680000300800 */
[----:B------:R1:W-:Y:S04]  /*1dd40*/  STL [R1+0xef8], R7 ;  /* 0x000ef80701007387 */ /* 0x0003e80000100800 */
[----:B-1----:R0:W5:Y:S01]  /*1dd50*/  LDL.LU R7, [R1+0x1508] ;  /* 0x0015080001077983 */ /* 0x0021620000300800 */
[----:B------:R-:W-:-:S02]  /*1dd60*/  IADD3.X R16, R16, UR60, RZ, P2, !PT ;  /* 0x0000003c10107c10 */ /* 0x000fc400097fe4ff */
[----:B------:R-:W-:Y:S02]  /*1dd70*/  IADD3.X R11, R11, UR60, RZ, P6, !PT ;  /* 0x0000003c0b0b7c10 */ /* 0x000fe4000b7fe4ff */
[----:B---3--:R-:W-:-:S05]  /*1dd80*/  IADD3 R6, P5, R6, UR5, RZ ;  /* 0x0000000506067c10 */ /* 0x008fca000ffbe0ff */
[----:B------:R1:W-:Y:S04]  /*1dd90*/  STL [R1+0xecc], R6 ;  /* 0x000ecc0601007387 */ /* 0x0003e80000100800 */
[----:B-1----:R0:W5:Y:S04]  /*1dda0*/  LDL.LU R6, [R1+0x1504] ;  /* 0x0015040001067983 */ /* 0x0021680000300800 */
[----:B------:R1:W-:Y:S04]  /*1ddb0*/  STL [R1+0xef0], R5 ;  /* 0x000ef00501007387 */ /* 0x0003e80000100800 */
[----:B-1----:R0:W5:Y:S04]  /*1ddc0*/  LDL.LU R5, [R1+0x1500] ;  /* 0x0015000001057983 */ /* 0x0021680000300800 */
[----:B------:R1:W-:Y:S04]  /*1ddd0*/  STL [R1+0xee8], R4 ;  /* 0x000ee80401007387 */ /* 0x0003e80000100800 */
[----:B-1----:R0:W5:Y:S04]  /*1dde0*/  LDL.LU R4, [R1+0x14fc] ;  /* 0x0014fc0001047983 */ /* 0x0021680000300800 */
[----:B------:R1:W-:Y:S02]  /*1ddf0*/  STL [R1+0xee0], R9 ;  /* 0x000ee00901007387 */ /* 0x0003e40000100800 */
[----:B-1----:R-:W1:Y:S01]  /*1de00*/  LDC R9, c[0x0][0x238] ;  /* 0x00008e00ff097b82 */ /* 0x002e620000000800 */
[----:B------:R-:W-:Y:S01]  /*1de10*/  IADD3.X R15, R15, UR60, RZ, P5, !PT ;  /* 0x0000003c0f0f7c10 */ /* 0x000fe2000affe4ff */
[----:B------:R-:W-:-:S04]  /*1de20*/  WARPGROUP.DEPBAR.LE gsb0, 0x0 ;  /* 0x00008000000079c5 */ /* 0x000fc80000010000 */
[----:B------:R2:W-:Y:S04]  /*1de30*/  STL [R1+0xec8], R15 ;  /* 0x000ec80f01007387 */ /* 0x0005e80000100800 */
[----:B------:R-:W-:Y:S04]  /*1de40*/  STL [R1+0xed8], R16 ;  /* 0x000ed81001007387 */ /* 0x000fe80000100800 */
[----:B------:R3:W-:Y:S01]  /*1de50*/  STL [R1+0xed0], R11 ;  /* 0x000ed00b01007387 */ /* 0x0007e20000100800 */
[----:B--2---:R-:W-:Y:S02]  /*1de60*/  IMAD.MOV.U32 R15, RZ, RZ, R14 ;  /* 0x000000ffff0f7224 */ /* 0x004fe400078e000e */
[----:B------:R-:W-:-:S02]  /*1de70*/  IMAD.MOV.U32 R14, RZ, RZ, R17 ;  /* 0x000000ffff0e7224 */ /* 0x000fc400078e0011 */
[----:B---3--:R-:W-:Y:S02]  /*1de80*/  IMAD.MOV.U32 R11, RZ, RZ, R10 ;  /* 0x000000ffff0b7224 */ /* 0x008fe400078e000a */
[----:B------:R-:W-:Y:S02]  /*1de90*/  IMAD.MOV.U32 R10, RZ, RZ, R18 ;  /* 0x000000ffff0a7224 */ /* 0x000fe400078e0012 */
[----:B-1----:R-:W-:-:S04]  /*1dea0*/  IMAD.SHL.U32 R9, R9, 0x20, RZ ;  /* 0x0000002009097824 */ /* 0x002fc800078e00ff */
[----:B------:R-:W-:Y:S01]  /*1deb0*/  IMAD.SHL.U32 R9, R9, 0x2, RZ ;  /* 0x0000000209097824 */ /* 0x000fe200078e00ff */
[----:B0-----:R-:W-:Y:S06]  /*1dec0*/  @P0 BRA `(.L_x_1) ;  /* 0xfffffee000c80947 */ /* 0x001fec000383ffff */
[----:B-----5:R-:W2:Y:S04]  /*1ded0*/  LDL.LU R2, [R1+0x7ec] ;  /* 0x0007ec0001027983 */ /* 0x020ea80000300800 */
[----:B------:R-:W2:Y:S04]  /*1dee0*/  LDL.LU R3, [R1+0xbec] ;  /* 0x000bec0001037983 */ /* 0x000ea80000300800 */
[----:B------:R-:W3:Y:S04]  /*1def0*/  LDL.LU R10, [R1+0x7e4] ;  /* 0x0007e400010a7983 */ /* 0x000ee80000300800 */
[----:B------:R-:W3:Y:S04]  /*1df00*/  LDL.LU R11, [R1+0xbe4] ;  /* 0x000be400010b7983 */ /* 0x000ee80000300800 */
[----:B------:R-:W4:Y:S04]  /*1df10*/  LDL.LU R14, [R1+0x9ec] ;  /* 0x0009ec00010e7983 */ /* 0x000f280000300800 */
[----:B------:R-:W4:Y:S04]  /*1df20*/  LDL.LU R15, [R1+0xdec] ;  /* 0x000dec00010f7983 */ /* 0x000f280000300800 */
[----:B------:R-:W3:Y:S04]  /*1df30*/  LDL.LU R12, [R1+0x9e4] ;  /* 0x0009e400010c7983 */ /* 0x000ee80000300800 */
[----:B------:R-:W3:Y:S04]  /*1df40*/  LDL.LU R13, [R1+0xde4] ;  /* 0x000de400010d7983 */ /* 0x000ee80000300800 */
[----:B------:R-:W3:Y:S04]  /*1df50*/  LDL.LU R20, [R1+0x3e8] ;  /* 0x0003e80001147983 */ /* 0x000ee80000300800 */
[----:B------:R-:W3:Y:S04]  /*1df60*/  LDL.LU R0, [R1+0x3e0] ;  /* 0x0003e00001007983 */ /* 0x000ee80000300800 */
[----:B------:R-:W3:Y:S04]  /*1df70*/  LDL.LU R9, [R1+0x1e8] ;  /* 0x0001e80001097983 */ /* 0x000ee80000300800 */
[----:B------:R-:W3:Y:S04]  /*1df80*/  LDL.LU R18, [R1+0x5e8] ;  /* 0x0005e80001127983 */ /* 0x000ee80000300800 */
[----:B------:R-:W3:Y:S04]  /*1df90*/  LDL.LU R17, [R1+0x1e0] ;  /* 0x0001e00001117983 */ /* 0x000ee80000300800 */
[----:B------:R-:W3:Y:S04]  /*1dfa0*/  LDL.LU R16, [R1+0x5e0] ;  /* 0x0005e00001107983 */ /* 0x000ee80000300800 */
[----:B------:R0:W-:Y:S04]  /*1dfb0*/  STL [R1+0x176c], R211 ;  /* 0x00176cd301007387 */ /* 0x0001e80000100800 */
[----:B0-----:R-:W3:Y:S04]  /*1dfc0*/  LDL.LU R211, [R1+0x5e4] ;  /* 0x0005e40001d37983 */ /* 0x001ee80000300800 */
        /* <DEDUP_REMOVED lines=65> */
[----:B0-----:R-:W3:Y:S01]  /*1e3e0*/  LDL.LU R160, [R1+0x3fc] ;  /* 0x0003fc0001a07983 */ /* 0x001ee20000300800 */
[----:B--2---:R-:W-:-:S02]  /*1e3f0*/  F2FP.BF16.F32.PACK_AB R2, R2, R3 ;  /* 0x000000030202723e */ /* 0x004fc400000010ff */
[----:B----4-:R-:W-:Y:S01]  /*1e400*/  F2FP.BF16.F32.PACK_AB R3, R14, R15 ;  /* 0x0000000f0e03723e */ /* 0x010fe200000010ff */
        /* <DEDUP_REMOVED lines=99> */
[----:B------:R3:W-:Y:S04]  /*1ea40*/  STL [R1+0x1504], R6 ;  /* 0x0015040601007387 */ /* 0x0007e80000100800 */
[----:B------:R0:W-:Y:S04]  /*1ea50*/  STL [R1+0x1500], R5 ;  /* 0x0015000501007387 */ /* 0x0001e80000100800 */
[----:B------:R1:W-:Y:S01]  /*1ea60*/  STL [R1+0x14fc], R4 ;  /* 0x0014fc0401007387 */ /* 0x0003e20000100800 */
[----:B---3--:R-:W-:-:S02]  /*1ea70*/  F2FP.BF16.F32.PACK_AB R6, R162, R163 ;  /* 0x000000a3a206723e */ /* 0x008fc400000010ff */
[----:B0-----:R-:W-:Y:S02]  /*1ea80*/  F2FP.BF16.F32.PACK_AB R5, R149, R161 ;  /* 0x000000a19505723e */ /* 0x001fe400000010ff */
[----:B-1----:R-:W-:-:S05]  /*1ea90*/  F2FP.BF16.F32.PACK_AB R4, R151, R160 ;  /* 0x000000a09704723e */ /* 0x002fca00000010ff */
[----:B------:R0:W-:Y:S04]  /*1eaa0*/  STL [R1+0xedc], R4 ;  /* 0x000edc0401007387 */ /* 0x0001e80000100800 */
[----:B------:R1:W-:Y:S04]  /*1eab0*/  STL [R1+0xed8], R5 ;  /* 0x000ed80501007387 */ /* 0x0003e80000100800 */
[----:B------:R2:W-:Y:S01]  /*1eac0*/  STL [R1+0xed4], R6 ;  /* 0x000ed40601007387 */ /* 0x0005e20000100800 */
[----:B0-----:R-:W-:Y:S02]  /*1ead0*/  F2FP.BF16.F32.PACK_AB R4, R164, R165 ;  /* 0x000000a5a404723e */ /* 0x001fe400000010ff */
[----:B-1----:R-:W-:-:S03]  /*1eae0*/  F2FP.BF16.F32.PACK_AB R5, R68, R166 ;  /* 0x000000a64405723e */ /* 0x002fc600000010ff */
[----:B------:R0:W-:Y:S01]  /*1eaf0*/  STL [R1+0xed0], R4 ;  /* 0x000ed00401007387 */ /* 0x0001e20000100800 */
[----:B--2---:R-:W-:-:S03]  /*1eb00*/  F2FP.BF16.F32.PACK_AB R6, R70, R167 ;  /* 0x000000a74606723e */ /* 0x004fc600000010ff */
        /* <DEDUP_REMOVED lines=25> */
[----:B------:R-:W-:Y:S01]  /*1eca0*/  STL [R1+0xe98], R6 ;  /* 0x000e980601007387 */ /* 0x000fe20000100800 */
[----:B0-----:R-:W-:Y:S02]  /*1ecb0*/  F2FP.BF16.F32.PACK_AB R4, R208, R209 ;  /* 0x000000d1d004723e */ /* 0x001fe400000010ff */
[----:B-1----:R-:W-:-:S03]  /*1ecc0*/  F2FP.BF16.F32.PACK_AB R5, R210, R211 ;  /* 0x000000d3d205723e */ /* 0x002fc600000010ff */
[----:B------:R0:W-:Y:S04]  /*1ecd0*/  STL [R1+0xe94], R4 ;  /* 0x000e940401007387 */ /* 0x0001e80000100800 */
[----:B------:R-:W-:Y:S04]  /*1ece0*/  STL [R1+0xe90], R5 ;  /* 0x000e900501007387 */ /* 0x000fe80000100800 */
[----:B------:R1:W-:Y:S01]  /*1ecf0*/  STL [R1+0xe8c], R2 ;  /* 0x000e8c0201007387 */ /* 0x0003e20000100800 */
[----:B0-----:R-:W-:-:S05]  /*1ed00*/  F2FP.BF16.F32.PACK_AB R4, R10, R11 ;  /* 0x0000000b0a04723e */ /* 0x001fca00000010ff */
[----:B------:R0:W-:Y:S01]  /*1ed10*/  STL [R1+0xe88], R4 ;  /* 0x000e880401007387 */ /* 0x0001e20000100800 */
[----:B-1----:R-:W-:-:S03]  /*1ed20*/  F2FP.BF16.F32.PACK_AB R2, R12, R13 ;  /* 0x0000000d0c02723e */ /* 0x002fc600000010ff */
[----:B------:R1:W-:Y:S04]  /*1ed30*/  STL [R1+0xe84], R3 ;  /* 0x000e840301007387 */ /* 0x0003e80000100800 */
[----:B------:R2:W-:Y:S01]  /*1ed40*/  STL [R1+0xe80], R2 ;  /* 0x000e800201007387 */ /* 0x0005e20000100800 */
[----:B0-----:R-:W-:Y:S02]  /*1ed50*/  F2FP.BF16.F32.PACK_AB R4, R146, R20 ;  /* 0x000000149204723e */ /* 0x001fe400000010ff */
[----:B-1----:R-:W-:-:S03]  /*1ed60*/  F2FP.BF16.F32.PACK_AB R3, R144, R0 ;  /* 0x000000009003723e */ /* 0x002fc600000010ff */
[----:B------:R-:W-:Y:S01]  /*1ed70*/  STL [R1+0xe7c], R4 ;  /* 0x000e7c0401007387 */ /* 0x000fe20000100800 */
[----:B------:R-:W-:Y:S02]  /*1ed80*/  F2FP.BF16.F32.PACK_AB R0, R17, R16 ;  /* 0x000000101100723e */ /* 0x000fe400000010ff */
[----:B--2---:R-:W-:Y:S01]  /*1ed90*/  F2FP.BF16.F32.PACK_AB R2, R9, R18 ;  /* 0x000000120902723e */ /* 0x004fe200000010ff */
[----:B------:R-:W-:Y:S04]  /*1eda0*/  STL [R1+0xe78], R3 ;  /* 0x000e780301007387 */ /* 0x000fe80000100800 */
[----:B------:R-:W2:Y:S04]  /*1edb0*/  LDL.LU R154, [R1+0x7e8] ;  /* 0x0007e800019a7983 */ /* 0x000ea80000300800 */
[----:B------:R0:W-:Y:S04]  /*1edc0*/  STL [R1+0xe74], R2 ;  /* 0x000e740201007387 */ /* 0x0001e80000100800 */
[----:B------:R-:W2:Y:S04]  /*1edd0*/  LDL.LU R155, [R1+0xbe8] ;  /* 0x000be800019b7983 */ /* 0x000ea80000300800 */
[----:B------:R1:W-:Y:S04]  /*1ede0*/  STL [R1+0xe70], R0 ;  /* 0x000e700001007387 */ /* 0x0003e80000100800 */
[----:B------:R-:W3:Y:S04]  /*1edf0*/  LDL.LU R156, [R1+0x7e0] ;  /* 0x0007e000019c7983 */ /* 0x000ee80000300800 */
[----:B------:R-:W3:Y:S04]  /*1ee00*/  LDL.LU R157, [R1+0xbe0] ;  /* 0x000be000019d7983 */ /* 0x000ee80000300800 */
[----:B------:R-:W4:Y:S04]  /*1ee10*/  LDL.LU R65, [R1+0x9e8] ;  /* 0x0009e80001417983 */ /* 0x000f280000300800 */
        /* <DEDUP_REMOVED lines=37> */
[----:B0-----:R-:W4:Y:S04]  /*1f070*/  LDL.LU R2, [R1+0x7cc] ;  /* 0x0007cc0001027983 */ /* 0x001f280000300800 */
        /* <DEDUP_REMOVED lines=8> */
[----:B-1----:R-:W4:Y:S04]  /*1f100*/  LDL.LU R0, [R1+0x3c0] ;  /* 0x0003c00001007983 */ /* 0x002f280000300800 */
[----:B------:R-:W4:Y:S04]  /*1f110*/  LDL.LU R9, [R1+0x1c8] ;  /* 0x0001c80001097983 */ /* 0x000f280000300800 */
[----:B------:R-:W4:Y:S04]  /*1f120*/  LDL.LU R18, [R1+0x5c8] ;  /* 0x0005c80001127983 */ /* 0x000f280000300800 */
[----:B------:R-:W4:Y:S04]  /*1f130*/  LDL.LU R17, [R1+0x1c0] ;  /* 0x0001c00001117983 */ /* 0x000f280000300800 */
[----:B------:R-:W4:Y:S01]  /*1f140*/  LDL.LU R16, [R1+0x5c0] ;  /* 0x0005c00001107983 */ /* 0x000f220000300800 */
[----:B--2---:R-:W-:-:S05]  /*1f150*/  F2FP.BF16.F32.PACK_AB R6, R154, R155 ;  /* 0x0000009b9a06723e */ /* 0x004fca00000010ff */
[----:B------:R0:W-:Y:S01]  /*1f160*/  STL [R1+0xe6c], R6 ;  /* 0x000e6c0601007387 */ /* 0x0001e20000100800 */
[----:B---3--:R-:W-:-:S05]  /*1f170*/  F2FP.BF16.F32.PACK_AB R4, R156, R157 ;  /* 0x0000009d9c04723e */ /* 0x008fca00000010ff */
[----:B------:R1:W-:Y:S01]  /*1f180*/  STL [R1+0xe68], R4 ;  /* 0x000e680401007387 */ /* 0x0003e20000100800 */
[----:B----4-:R-:W-:-:S05]  /*1f190*/  F2FP.BF16.F32.PACK_AB R5, R65, R158 ;  /* 0x0000009e4105723e */ /* 0x010fca00000010ff */
[----:B------:R2:W-:Y:S01]  /*1f1a0*/  STL [R1+0xe64], R5 ;  /* 0x000e640501007387 */ /* 0x0005e20000100800 */
[----:B0-----:R-:W-:Y:S02]  /*1f1b0*/  F2FP.BF16.F32.PACK_AB R6, R67, R159 ;  /* 0x0000009f4306723e */ /* 0x001fe400000010ff */
[----:B-1----:R-:W-:-:S03]  /*1f1c0*/  F2FP.BF16.F32.PACK_AB R4, R143, R160 ;  /* 0x000000a08f04723e */ /* 0x002fc600000010ff */
[----:B------:R0:W-:Y:S01]  /*1f1d0*/  STL [R1+0xe60], R6 ;  /* 0x000e600601007387 */ /* 0x0001e20000100800 */
[----:B--2---:R-:W-:-:S03]  /*1f1e0*/  F2FP.BF16.F32.PACK_AB R5, R141, R161 ;  /* 0x000000a18d05723e */ /* 0x004fc600000010ff */
[----:B------:R1:W-:Y:S04]  /*1f1f0*/  STL [R1+0xe5c], R4 ;  /* 0x000e5c0401007387 */ /* 0x0003e80000100800 */
[----:B------:R2:W-:Y:S01]  /*1f200*/  STL [R1+0xe58], R5 ;  /* 0x000e580501007387 */ /* 0x0005e20000100800 */
[----:B0-----:R-:W-:-:S05]  /*1f210*/  F2FP.BF16.F32.PACK_AB R6, R162, R163 ;  /* 0x000000a3a206723e */ /* 0x001fca00000010ff */
[----:B------:R0:W-:Y:S01]  /*1f220*/  STL [R1+0xe54], R6 ;  /* 0x000e540601007387 */ /* 0x0001e20000100800 */
[----:B-1----:R-:W-:-:S05]  /*1f230*/  F2FP.BF16.F32.PACK_AB R4, R164, R165 ;  /* 0x000000a5a404723e */ /* 0x002fca00000010ff */
[----:B------:R1:W-:Y:S01]  /*1f240*/  STL [R1+0xe50], R4 ;  /* 0x000e500401007387 */ /* 0x0003e20000100800 */
[----:B--2---:R-:W-:-:S05]  /*1f250*/  F2FP.BF16.F32.PACK_AB R5, R68, R166 ;  /* 0x000000a64405723e */ /* 0x004fca00000010ff */
[----:B------:R2:W-:Y:S01]  /*1f260*/  STL [R1+0xe4c], R5 ;  /* 0x000e4c0501007387 */ /* 0x0005e20000100800 */
[----:B0-----:R-:W-:-:S05]  /*1f270*/  F2FP.BF16.F32.PACK_AB R6, R70, R167 ;  /* 0x000000a74606723e */ /* 0x001fca00000010ff */
[----:B------:R0:W-:Y:S01]  /*1f280*/  STL [R1+0xe48], R6 ;  /* 0x000e480601007387 */ /* 0x0001e20000100800 */
[----:B-1----:R-:W-:-:S05]  /*1f290*/  F2FP.BF16.F32.PACK_AB R4, R184, R185 ;  /* 0x000000b9b804723e */ /* 0x002fca00000010ff */
[----:B------:R1:W-:Y:S01]  /*1f2a0*/  STL [R1+0xe44], R4 ;  /* 0x000e440401007387 */ /* 0x0003e20000100800 */
[----:B--2---:R-:W-:Y:S02]  /*1f2b0*/  F2FP.BF16.F32.PACK_AB R5, R186, R187 ;  /* 0x000000bbba05723e */ /* 0x004fe400000010ff */
[----:B0-----:R-:W-:-:S03]  /*1f2c0*/  F2FP.BF16.F32.PACK_AB R6, R142, R180 ;  /* 0x000000b48e06723e */ /* 0x001fc600000010ff */
[----:B------:R0:W-:Y:S01]  /*1f2d0*/  STL [R1+0xe40], R5 ;  /* 0x000e400501007387 */ /* 0x0001e20000100800 */
[----:B-1----:R-:W-:-:S03]  /*1f2e0*/  F2FP.BF16.F32.PACK_AB R4, R140, R181 ;  /* 0x000000b58c04723e */ /* 0x002fc600000010ff */
        /* <DEDUP_REMOVED lines=17> */
[----:B------:R-:W-:Y:S01]  /*1f400*/  STL [R1+0xe18], R6 ;  /* 0x000e180601007387 */ /* 0x000fe20000100800 */
[----:B0-----:R-:W-:-:S05]  /*1f410*/  F2FP.BF16.F32.PACK_AB R4, R208, R209 ;  /* 0x000000d1d004723e */ /* 0x001fca00000010ff */
[----:B------:R0:W-:Y:S01]  /*1f420*/  STL [R1+0xe14], R4 ;  /* 0x000e140401007387 */ /* 0x0001e20000100800 */
[----:B-1----:R-:W-:-:S05]  /*1f430*/  F2FP.BF16.F32.PACK_AB R5, R210, R211 ;  /* 0x000000d3d205723e */ /* 0x002fca00000010ff */
[----:B------:R-:W-:Y:S01]  /*1f440*/  STL [R1+0xe10], R5 ;  /* 0x000e100501007387 */ /* 0x000fe20000100800 */
[----:B------:R-:W-:-:S05]  /*1f450*/  F2FP.BF16.F32.PACK_AB R2, R2, R3 ;  /* 0x000000030202723e */ /* 0x000fca00000010ff */
[----:B------:R1:W-:Y:S01]  /*1f460*/  STL [R1+0xe0c], R2 ;  /* 0x000e0c0201007387 */ /* 0x0003e20000100800 */
[----:B0-----:R-:W-:-:S05]  /*1f470*/  F2FP.BF16.F32.PACK_AB R4, R10, R11 ;  /* 0x0000000b0a04723e */ /* 0x001fca00000010ff */
[----:B------:R0:W-:Y:S01]  /*1f480*/  STL [R1+0xe08], R4 ;  /* 0x000e080401007387 */ /* 0x0001e20000100800 */
[----:B------:R-:W-:-:S05]  /*1f490*/  F2FP.BF16.F32.PACK_AB R3, R14, R15 ;  /* 0x0000000f0e03723e */ /* 0x000fca00000010ff */
[----:B------:R2:W-:Y:S01]  /*1f4a0*/  STL [R1+0xe04], R3 ;  /* 0x000e040301007387 */ /* 0x0005e20000100800 */
[----:B-1----:R-:W-:Y:S02]  /*1f4b0*/  F2FP.BF16.F32.PACK_AB R2, R12, R13 ;  /* 0x0000000d0c02723e */ /* 0x002fe400000010ff */
[----:B0-----:R-:W-:-:S03]  /*1f4c0*/  F2FP.BF16.F32.PACK_AB R4, R138, R20 ;  /* 0x000000148a04723e */ /* 0x001fc600000010ff */
[----:B------:R0:W-:Y:S01]  /*1f4d0*/  STL [R1+0xe00], R2 ;  /* 0x000e000201007387 */ /* 0x0001e20000100800 */
[----:B--2---:R-:W-:-:S03]  /*1f4e0*/  F2FP.BF16.F32.PACK_AB R3, R136, R0 ;  /* 0x000000008803723e */ /* 0x004fc600000010ff */
[----:B------:R-:W-:Y:S04]  /*1f4f0*/  STL [R1+0xdfc], R4 ;  /* 0x000dfc0401007387 */ /* 0x000fe80000100800 */
[----:B------:R-:W-:Y:S01]  /*1f500*/  STL [R1+0xdf8], R3 ;  /* 0x000df80301007387 */ /* 0x000fe20000100800 */
[----:B0-----:R-:W-:-:S03]  /*1f510*/  F2FP.BF16.F32.PACK_AB R2, R9, R18 ;  /* 0x000000120902723e */ /* 0x001fc600000010ff */
[----:B------:R-:W2:Y:S04]  /*1f520*/  LDL.LU R154, [R1+0x7c8] ;  /* 0x0007c800019a7983 */ /* 0x000ea80000300800 */
[----:B------:R0:W-:Y:S01]  /*1f530*/  STL [R1+0xdf4], R2 ;  /* 0x000df40201007387 */ /* 0x0001e20000100800 */
[----:B------:R-:W-:-:S03]  /*1f540*/  F2FP.BF16.F32.PACK_AB R0, R17, R16 ;  /* 0x000000101100723e */ /* 0x000fc600000010ff */
        /* <DEDUP_REMOVED lines=70> */
[----:B------:R0:W-:Y:S04]  /*1f9b0*/  STL [R1+0xdd4], R6 ;  /* 0x000dd40601007387 */ /* 0x0001e80000100800 */
[----:B------:R1:W-:Y:S01]  /*1f9c0*/  STL [R1+0xdd0], R4 ;  /* 0x000dd00401007387 */ /* 0x0003e20000100800 */
[----:B--2---:R-:W-:-:S05]  /*1f9d0*/  F2FP.BF16.F32.PACK_AB R5, R68, R166 ;  /* 0x000000a64405723e */ /* 0x004fca00000010ff */
[----:B------:R2:W-:Y:S01]  /*1f9e0*/  STL [R1+0xdcc], R5 ;  /* 0x000dcc0501007387 */ /* 0x0005e20000100800 */
[----:B0-----:R-:W-:Y:S02]  /*1f9f0*/  F2FP.BF16.F32.PACK_AB R6, R70, R167 ;  /* 0x000000a74606723e */ /* 0x001fe400000010ff */
[----:B-1----:R-:W-:-:S03]  /*1fa00*/  F2FP.BF16.F32.PACK_AB R4, R184, R185 ;  /* 0x000000b9b804723e */ /* 0x002fc600000010ff */
[----:B------:R0:W-:Y:S04]  /*1fa10*/  STL [R1+0xdc8], R6 ;  /* 0x000dc80601007387 */ /* 0x0001e80000100800 */
        /* <DEDUP_REMOVED lines=9> */
[----:B-1----:R-:W-:Y:S02]  /*1fab0*/  F2FP.BF16.F32.PACK_AB R6, R71, R183 ;  /* 0x000000b74706723e */ /* 0x002fe400000010ff */
[----:B--2---:R-:W-:-:S03]  /*1fac0*/  F2FP.BF16.F32.PACK_AB R4, R188, R189 ;  /* 0x000000bdbc04723e */ /* 0x004fc600000010ff */
[----:B------:R1:W-:Y:S04]  /*1fad0*/  STL [R1+0xbf0], R6 ;  /* 0x000bf00601007387 */ /* 0x0003e80000100800 */
[----:B------:R2:W-:Y:S01]  /*1fae0*/  STL [R1+0xbec], R4 ;  /* 0x000bec0401007387 */ /* 0x0005e20000100800 */
[----:B0-----:R-:W-:-:S05]  /*1faf0*/  F2FP.BF16.F32.PACK_AB R5, R190, R191 ;  /* 0x000000bfbe05723e */ /* 0x001fca00000010ff */
[----:B------:R0:W-:Y:S01]  /*1fb00*/  STL [R1+0xbe8], R5 ;  /* 0x000be80501007387 */ /* 0x0001e20000100800 */
[----:B-1----:R-:W-:Y:S02]  /*1fb10*/  F2FP.BF16.F32.PACK_AB R6, R192, R193 ;  /* 0x000000c1c006723e */ /* 0x002fe400000010ff */
[----:B--2---:R-:W-:-:S03]  /*1fb20*/  F2FP.BF16.F32.PACK_AB R4, R72, R194 ;  /* 0x000000c24804723e */ /* 0x004fc600000010ff */
[----:B------:R1:W-:Y:S01]  /*1fb30*/  STL [R1+0xbe4], R6 ;  /* 0x000be40601007387 */ /* 0x0003e20000100800 */
[----:B0-----:R-:W-:-:S03]  /*1fb40*/  F2FP.BF16.F32.PACK_AB R5, R131, R74 ;  /* 0x0000004a8305723e */ /* 0x001fc600000010ff */
[----:B------:R0:W-:Y:S04]  /*1fb50*/  STL [R1+0xbe0], R4 ;  /* 0x000be00401007387 */ /* 0x0001e80000100800 */
[----:B------:R2:W-:Y:S01]  /*1fb60*/  STL [R1+0xbcc], R5 ;  /* 0x000bcc0501007387 */ /* 0x0005e20000100800 */
[----:B-1----:R-:W-:Y:S02]  /*1fb70*/  F2FP.BF16.F32.PACK_AB R6, R129, R195 ;  /* 0x000000c38106723e */ /* 0x002fe400000010ff */
[----:B0-----:R-:W-:-:S03]  /*1fb80*/  F2FP.BF16.F32.PACK_AB R4, R208, R209 ;  /* 0x000000d1d004723e */ /* 0x001fc600000010ff */
[----:B------:R-:W-:Y:S04]  /*1fb90*/  STL [R1+0xbc8], R6 ;  /* 0x000bc80601007387 */ /* 0x000fe80000100800 */
[----:B------:R0:W-:Y:S01]  /*1fba0*/  STL [R1+0xbc4], R4 ;  /* 0x000bc40401007387 */ /* 0x0001e20000100800 */
[----:B--2---:R-:W-:Y:S02]  /*1fbb0*/  F2FP.BF16.F32.PACK_AB R5, R210, R211 ;  /* 0x000000d3d205723e */ /* 0x004fe400000010ff */
[----:B------:R-:W-:-:S03]  /*1fbc0*/  F2FP.BF16.F32.PACK_AB R2, R2, R3 ;  /* 0x000000030202723e */ /* 0x000fc600000010ff */
[----:B------:R-:W-:Y:S04]  /*1fbd0*/  STL [R1+0xbc0], R5 ;  /* 0x000bc00501007387 */ /* 0x000fe80000100800 */
[----:B------:R1:W-:Y:S01]  /*1fbe0*/  STL [R1+0xbdc], R2 ;  /* 0x000bdc0201007387 */ /* 0x0003e20000100800 */
[----:B0-----:R-:W-:Y:S02]  /*1fbf0*/  F2FP.BF16.F32.PACK_AB R4, R10, R11 ;  /* 0x0000000b0a04723e */ /* 0x001fe400000010ff */
[----:B------:R-:W-:-:S03]  /*1fc00*/  F2FP.BF16.F32.PACK_AB R3, R14, R15 ;  /* 0x0000000f0e03723e */ /* 0x000fc600000010ff */
[----:B------:R0:W-:Y:S04]  /*1fc10*/  STL [R1+0xbd8], R4 ;  /* 0x000bd80401007387 */ /* 0x0001e80000100800 */
        /* <DEDUP_REMOVED lines=729> */
[----:B------:R-:W-:Y:S01]  /*229b0*/  STL [R1+0x2e4], R2 ;  /* 0x0002e40201007387 */ /* 0x000fe20000100800 */
[----:B------:R-:W-:-:S03]  /*229c0*/  F2FP.BF16.F32.PACK_AB R0, R17, R16 ;  /* 0x000000101100723e */ /* 0x000fc600000010ff */
[----:B------:R-:W3:Y:S04]  /*229d0*/  LDL.LU R210, [R1+0x6e0] ;  /* 0x0006e00001d27983 */ /* 0x000ee80000300800 */
[----:B------:R-:W-:Y:S04]  /*229e0*/  STL [R1+0x2e0], R0 ;  /* 0x0002e00001007387 */ /* 0x000fe80000100800 */
        /* <DEDUP_REMOVED lines=47> */
[----:B------:R-:W2:Y:S04]  /*22ce0*/  LDL.LU R136, [R1+0x4a0] ;  /* 0x0004a00001887983 */ /* 0x000ea80000300800 */
[----:B--2---:R0:W-:Y:S04]  /*22cf0*/  STL [R1+0x16b4], R136 ;  /* 0x0016b48801007387 */ /* 0x0041e80000100800 */
[----:B0-----:R-:W2:Y:S04]  /*22d00*/  LDL.LU R136, [R1+0xa8] ;  /* 0x0000a80001887983 */ /* 0x001ea80000300800 */
[----:B------:R-:W3:Y:S04]  /*22d10*/  LDL.LU R135, [R1+0xaa8] ;  /* 0x000aa80001877983 */ /* 0x000ee80000300800 */
[----:B---3--:R0:W-:Y:S04]  /*22d20*/  STL [R1+0x16b0], R135 ;  /* 0x0016b08701007387 */ /* 0x0081e80000100800 */
[----:B0-----:R-:W3:Y:S04]  /*22d30*/  LDL.LU R135, [R1+0xa0] ;  /* 0x0000a00001877983 */ /* 0x001ee80000300800 */
[----:B------:R-:W4:Y:S04]  /*22d40*/  LDL.LU R134, [R1+0xaa0] ;  /* 0x000aa00001867983 */ /* 0x000f280000300800 */
[----:B----4-:R0:W-:Y:S04]  /*22d50*/  STL [R1+0x16ac], R134 ;  /* 0x0016ac8601007387 */ /* 0x0101e80000100800 */
[----:B0-----:R-:W4:Y:S04]  /*22d60*/  LDL.LU R134, [R1+0x6a8] ;  /* 0x0006a80001867983 */ /* 0x001f280000300800 */
[----:B------:R-:W2:Y:S04]  /*22d70*/  LDL.LU R63, [R1+0x8a8] ;  /* 0x0008a800013f7983 */ /* 0x000ea80000300800 */
[----:B--2---:R0:W-:Y:S04]  /*22d80*/  STL [R1+0x16a8], R63 ;  /* 0x0016a83f01007387 */ /* 0x0041e80000100800 */
[----:B0-----:R-:W2:Y:S04]  /*22d90*/  LDL.LU R63, [R1+0x6a0] ;  /* 0x0006a000013f7983 */ /* 0x001ea80000300800 */
[----:B------:R-:W2:Y:S04]  /*22da0*/  LDL.LU R133, [R1+0xca8] ;  /* 0x000ca80001857983 */ /* 0x000ea80000300800 */
[----:B------:R-:W2:Y:S04]  /*22db0*/  LDL.LU R61, [R1+0x8a0] ;  /* 0x0008a000013d7983 */ /* 0x000ea80000300800 */
[----:B------:R-:W2:Y:S04]  /*22dc0*/  LDL.LU R132, [R1+0xca0] ;  /* 0x000ca00001847983 */ /* 0x000ea80000300800 */
[----:B------:R-:W2:Y:S04]  /*22dd0*/  LDL.LU R131, [R1+0x29c] ;  /* 0x00029c0001837983 */ /* 0x000ea80000300800 */
[----:B------:R-:W2:Y:S04]  /*22de0*/  LDL.LU R130, [R1+0x294] ;  /* 0x0002940001827983 */ /* 0x000ea80000300800 */
[----:B------:R-:W2:Y:S04]  /*22df0*/  LDL.LU R129, [R1+0x49c] ;  /* 0x00049c0001817983 */ /* 0x000ea80000300800 */
        /* <DEDUP_REMOVED lines=9> */
[----:B------:R-:W3:Y:S04]  /*22e90*/  LDL.LU R62, [R1+0x89c] ;  /* 0x00089c00013e7983 */ /* 0x000ee80000300800 */
[----:B---3--:R0:W-:Y:S04]  /*22ea0*/  STL [R1+0x1690], R62 ;  /* 0x0016903e01007387 */ /* 0x0081e80000100800 */
[----:B0-----:R-:W3:Y:S04]  /*22eb0*/  LDL.LU R62, [R1+0x694] ;  /* 0x00069400013e7983 */ /* 0x001ee80000300800 */
[----:B------:R-:W3:Y:S04]  /*22ec0*/  LDL.LU R125, [R1+0xc9c] ;  /* 0x000c9c00017d7983 */ /* 0x000ee80000300800 */
[----:B------:R-:W3:Y:S04]  /*22ed0*/  LDL.LU R60, [R1+0x894] ;  /* 0x00089400013c7983 */ /* 0x000ee80000300800 */
[----:B------:R-:W3:Y:S04]  /*22ee0*/  LDL.LU R124, [R1+0xc94] ;  /* 0x000c9400017c7983 */ /* 0x000ee80000300800 */
[----:B------:R-:W3:Y:S04]  /*22ef0*/  LDL.LU R111, [R1+0x298] ;  /* 0x00029800016f7983 */ /* 0x000ee80000300800 */
[----:B------:R-:W3:Y:S04]  /*22f00*/  LDL.LU R110, [R1+0x290] ;  /* 0x00029000016e7983 */ /* 0x000ee80000300800 */
[----:B------:R-:W3:Y:S04]  /*22f10*/  LDL.LU R109, [R1+0x498] ;  /* 0x00049800016d7983 */ /* 0x000ee80000300800 */
        /* <DEDUP_REMOVED lines=42> */
[----:B----4-:R0:W-:Y:S04]  /*231c0*/  STL [R1+0x164c], R55 ;  /* 0x00164c3701007387 */ /* 0x0101e80000100800 */
[----:B0-----:R-:W4:Y:S04]  /*231d0*/  LDL.LU R55, [R1+0x688] ;  /* 0x0006880001377983 */ /* 0x001f280000300800 */
[----:B----4-:R0:W-:Y:S04]  /*231e0*/  STL [R1+0x1650], R55 ;  /* 0x0016503701007387 */ /* 0x0101e80000100800 */
[----:B0-----:R-:W4:Y:S04]  /*231f0*/  LDL.LU R55, [R1+0x80] ;  /* 0x0000800001377983 */ /* 0x001f280000300800 */
[----:B------:R-:W4:Y:S04]  /*23200*/  LDL.LU R53, [R1+0x880] ;  /* 0x0008800001357983 */ /* 0x000f280000300800 */
[----:B------:R-:W2:Y:S01]  /*23210*/  LDL.LU R54, [R1+0x74] ;  /* 0x0000740001367983 */ /* 0x000ea20000300800 */
[----:B------:R-:W-:-:S02]  /*23220*/  F2FP.BF16.F32.PACK_AB R247, R211, R247 ;  /* 0x000000f7d3f7723e */ /* 0x000fc400000010ff */
[----:B------:R-:W-:Y:S02]  /*23230*/  F2FP.BF16.F32.PACK_AB R246, R210, R246 ;  /* 0x000000f6d2f6723e */ /* 0x000fe400000010ff */
[----:B------:R-:W-:Y:S02]  /*23240*/  F2FP.BF16.F32.PACK_AB R245, R209, R245 ;  /* 0x000000f5d1f5723e */ /* 0x000fe400000010ff */
[----:B------:R-:W-:Y:S02]  /*23250*/  F2FP.BF16.F32.PACK_AB R244, R208, R244 ;  /* 0x000000f4d0f4723e */ /* 0x000fe400000010ff */
[----:B------:R-:W-:Y:S02]  /*23260*/  F2FP.BF16.F32.PACK_AB R235, R79, R235 ;  /* 0x000000eb4feb723e */ /* 0x000fe400000010ff */
[----:B------:R-:W-:Y:S02]  /*23270*/  F2FP.BF16.F32.PACK_AB R234, R77, R234 ;  /* 0x000000ea4dea723e */ /* 0x000fe400000010ff */
[----:B------:R-:W-:-:S02]  /*23280*/  F2FP.BF16.F32.PACK_AB R233, R195, R233 ;  /* 0x000000e9c3e9723e */ /* 0x000fc400000010ff */
[----:B------:R-:W-:Y:S02]  /*23290*/  F2FP.BF16.F32.PACK_AB R232, R74, R232 ;  /* 0x000000e84ae8723e */ /* 0x000fe400000010ff */
[----:B------:R-:W-:Y:S02]  /*232a0*/  F2FP.BF16.F32.PACK_AB R231, R194, R231 ;  /* 0x000000e7c2e7723e */ /* 0x000fe400000010ff */
[----:B------:R-:W-:Y:S02]  /*232b0*/  F2FP.BF16.F32.PACK_AB R230, R72, R230 ;  /* 0x000000e648e6723e */ /* 0x000fe400000010ff */
[----:B------:R-:W-:Y:S02]  /*232c0*/  F2FP.BF16.F32.PACK_AB R229, R193, R229 ;  /* 0x000000e5c1e5723e */ /* 0x000fe400000010ff */
[----:B------:R-:W-:Y:S01]  /*232d0*/  F2FP.BF16.F32.PACK_AB R228, R192, R228 ;  /* 0x000000e4c0e4723e */ /* 0x000fe200000010ff */
        /* <DEDUP_REMOVED lines=131> */
[----:B------:R-:W3:Y:S04]  /*23b10*/  LDL.LU R211, [R1+0x176c] ;  /* 0x00176c0001d37983 */ /* 0x000ee80000300800 */
[----:B------:R-:W4:Y:S04]  /*23b20*/  LDL.LU R210, [R1+0x1768] ;  /* 0x0017680001d27983 */ /* 0x000f280000300800 */
        /* <DEDUP_REMOVED lines=9> */
[----:B------:R-:W2:Y:S01]  /*23bc0*/  LDL.LU R192, [R1+0x1748] ;  /* 0x0017480001c07983 */ /* 0x000ea20000300800 */
[----:B------:R-:W-:-:S02]  /*23bd0*/  F2FP.BF16.F32.PACK_AB R223, R78, R223 ;  /* 0x000000df4edf723e */ /* 0x000fc400000010ff */
[----:B------:R-:W-:Y:S01]  /*23be0*/  F2FP.BF16.F32.PACK_AB R222, R76, R222 ;  /* 0x000000de4cde723e */ /* 0x000fe200000010ff */
[----:B------:R-:W2:Y:S01]  /*23bf0*/  LDL.LU R78, [R1+0xa80] ;  /* 0x000a8000014e7983 */ /* 0x000ea20000300800 */
[----:B------:R-:W-:Y:S02]  /*23c00*/  F2FP.BF16.F32.PACK_AB R221, R191, R221 ;  /* 0x000000ddbfdd723e */ /* 0x000fe400000010ff */
[----:B------:R-:W-:Y:S01]  /*23c10*/  F2FP.BF16.F32.PACK_AB R220, R190, R220 ;  /* 0x000000dcbedc723e */ /* 0x000fe200000010ff */
[----:B------:R-:W2:Y:S01]  /*23c20*/  LDL.LU R76, [R1+0xc80] ;  /* 0x000c8000014c7983 */ /* 0x000ea20000300800 */
[----:B------:R-:W-:-:S03]  /*23c30*/  F2FP.BF16.F32.PACK_AB R219, R189, R219 ;  /* 0x000000dbbddb723e */ /* 0x000fc600000010ff */
        /* <DEDUP_REMOVED lines=14> */
[----:B------:R-:W2:Y:S04]  /*23d20*/  LDL.LU R73, [R1+0xc7c] ;  /* 0x000c7c0001497983 */ /* 0x000ea80000300800 */
[----:B------:R-:W2:Y:S04]  /*23d30*/  LDL.LU R182, [R1+0x172c] ;  /* 0x00172c0001b67983 */ /* 0x000ea80000300800 */
[----:B------:R-:W2:Y:S01]  /*23d40*/  LDL.LU R69, [R1+0x1728] ;  /* 0x0017280001457983 */ /* 0x000ea20000300800 */
[----:B---3--:R-:W-:-:S03]  /*23d50*/  F2FP.BF16.F32.PACK_AB R211, R181, R211 ;  /* 0x000000d3b5d3723e */ /* 0x008fc600000010ff */
[----:B------:R-:W3:Y:S01]  /*23d60*/  LDL.LU R181, [R1+0x1724] ;  /* 0x0017240001b57983 */ /* 0x000ee20000300800 */
[----:B----4-:R-:W-:-:S03]  /*23d70*/  F2FP.BF16.F32.PACK_AB R210, R180, R210 ;  /* 0x000000d2b4d2723e */ /* 0x010fc600000010ff */
[----:B------:R-:W4:Y:S01]  /*23d80*/  LDL.LU R180, [R1+0x1720] ;  /* 0x0017200001b47983 */ /* 0x000f220000300800 */
[----:B--2---:R-:W-:-:S03]  /*23d90*/  F2FP.BF16.F32.PACK_AB R209, R187, R209 ;  /* 0x000000d1bbd1723e */ /* 0x004fc600000010ff */
        /* <DEDUP_REMOVED lines=42> */
[----:B------:R-:W3:Y:S01]  /*24040*/  LDL.LU R67, [R1+0x16e0] ;  /* 0x0016e00001437983 */ /* 0x000ee20000300800 */
[----:B--2---:R-:W-:-:S03]  /*24050*/  F2FP.BF16.F32.PACK_AB R163, R158, R163 ;  /* 0x000000a39ea3723e */ /* 0x004fc600000010ff */
[----:B------:R-:W2:Y:S01]  /*24060*/  LDL.LU R158, [R1+0x16dc] ;  /* 0x0016dc00019e7983 */ /* 0x000ea20000300800 */
[----:B------:R-:W-:-:S03]  /*24070*/  F2FP.BF16.F32.PACK_AB R162, R65, R162 ;  /* 0x000000a241a2723e */ /* 0x000fc600000010ff */
[----:B------:R-:W2:Y:S01]  /*24080*/  LDL.LU R65, [R1+0x16d8] ;  /* 0x0016d80001417983 */ /* 0x000ea20000300800 */
[----:B------:R-:W-:-:S03]  /*24090*/  F2FP.BF16.F32.PACK_AB R161, R157, R161 ;  /* 0x000000a19da1723e */ /* 0x000fc600000010ff */
[----:B------:R-:W4:Y:S01]  /*240a0*/  LDL.LU R157, [R1+0x16d4] ;  /* 0x0016d400019d7983 */ /* 0x000f220000300800 */
[----:B------:R-:W-:-:S03]  /*240b0*/  F2FP.BF16.F32.PACK_AB R160, R156, R160 ;  /* 0x000000a09ca0723e */ /* 0x000fc600000010ff */
[----:B------:R-:W4:Y:S01]  /*240c0*/  LDL.LU R156, [R1+0x16d0] ;  /* 0x0016d000019c7983 */ /* 0x000f220000300800 */
[----:B---3--:R-:W-:-:S03]  /*240d0*/  F2FP.BF16.F32.PACK_AB R159, R67, R159 ;  /* 0x0000009f439f723e */ /* 0x008fc600000010ff */
[----:B------:R-:W3:Y:S01]  /*240e0*/  LDL.LU R67, [R1+0x25c] ;  /* 0x00025c0001437983 */ /* 0x000ee20000300800 */
[----:B--2---:R-:W-:-:S03]  /*240f0*/  F2FP.BF16.F32.PACK_AB R158, R65, R158 ;  /* 0x0000009e419e723e */ /* 0x004fc600000010ff */
[----:B------:R-:W2:Y:S01]  /*24100*/  LDL.LU R65, [R1+0x45c] ;  /* 0x00045c0001417983 */ /* 0x000ea20000300800 */
[----:B----4-:R-:W-:-:S03]  /*24110*/  F2FP.BF16.F32.PACK_AB R157, R155, R157 ;  /* 0x0000009d9b9d723e */ /* 0x010fc600000010ff */
[----:B------:R-:W4:Y:S01]  /*24120*/  LDL.LU R155, [R1+0x16cc] ;  /* 0x0016cc00019b7983 */ /* 0x000f220000300800 */
[----:B------:R-:W-:-:S03]  /*24130*/  F2FP.BF16.F32.PACK_AB R156, R154, R156 ;  /* 0x0000009c9a9c723e */ /* 0x000fc600000010ff */
[----:B------:R-:W3:Y:S01]  /*24140*/  LDL.LU R154, [R1+0x16c8] ;  /* 0x0016c800019a7983 */ /* 0x000ee20000300800 */
[----:B----4-:R-:W-:-:S03]  /*24150*/  F2FP.BF16.F32.PACK_AB R155, R153, R155 ;  /* 0x0000009b999b723e */ /* 0x010fc600000010ff */
[----:B------:R-:W4:Y:S01]  /*24160*/  LDL.LU R153, [R1+0x16c4] ;  /* 0x0016c40001997983 */ /* 0x000f220000300800 */
[----:B---3--:R-:W-:-:S03]  /*24170*/  F2FP.BF16.F32.PACK_AB R154, R152, R154 ;  /* 0x0000009a989a723e */ /* 0x008fc600000010ff */
[----:B------:R-:W3:Y:S01]  /*24180*/  LDL.LU R152, [R1+0x16c0] ;  /* 0x0016c00001987983 */ /* 0x000ee20000300800 */
[----:B----4-:R-:W-:-:S03]  /*24190*/  F2FP.BF16.F32.PACK_AB R153, R66, R153 ;  /* 0x000000994299723e */ /* 0x010fc600000010ff */
[----:B------:R-:W4:Y:S01]  /*241a0*/  LDL.LU R66, [R1+0x16bc] ;  /* 0x0016bc0001427983 */ /* 0x000f220000300800 */
[----:B---3--:R-:W-:-:S03]  /*241b0*/  F2FP.BF16.F32.PACK_AB R152, R64, R152 ;  /* 0x000000984098723e */ /* 0x008fc600000010ff */
[----:B------:R-:W3:Y:S01]  /*241c0*/  LDL.LU R64, [R1+0x16b8] ;  /* 0x0016b80001407983 */ /* 0x000ee20000300800 */
[----:B------:R-:W-:Y:S02]  /*241d0*/  F2FP.BF16.F32.PACK_AB R137, R136, R137 ;  /* 0x000000898889723e */ /* 0x000fe400000010ff */
[----:B----4-:R-:W-:Y:S02]  /*241e0*/  F2FP.BF16.F32.PACK_AB R139, R66, R139 ;  /* 0x0000008b428b723e */ /* 0x010fe400000010ff */
[----:B------:R-:W4:Y:S01]  /*241f0*/  LDL.LU R66, [R1+0x254] ;  /* 0x0002540001427983 */ /* 0x000f220000300800 */
[----:B---3--:R-:W-:-:S03]  /*24200*/  F2FP.BF16.F32.PACK_AB R138, R64, R138 ;  /* 0x0000008a408a723e */ /* 0x008fc600000010ff */
[----:B------:R-:W3:Y:S04]  /*24210*/  LDL.LU R64, [R1+0x454] ;  /* 0x0004540001407983 */ /* 0x000ee80000300800 */
[----:B------:R-:W2:Y:S02]  /*24220*/  LDL.LU R136, [R1+0x16b4] ;  /* 0x0016b40001887983 */ /* 0x000ea40000300800 */
[----:B--2---:R-:W-:Y:S02]  /*24230*/  F2FP.BF16.F32.PACK_AB R136, R135, R136 ;  /* 0x000000888788723e */ /* 0x004fe400000010ff */
[----:B------:R-:W2:Y:S02]  /*24240*/  LDL.LU R135, [R1+0x16b0] ;  /* 0x0016b00001877983 */ /* 0x000ea40000300800 */
[----:B--2---:R-:W-:-:S02]  /*24250*/  F2FP.BF16.F32.PACK_AB R135, R134, R135 ;  /* 0x000000878687723e */ /* 0x004fc400000010ff */
[----:B------:R-:W2:Y:S02]  /*24260*/  LDL.LU R134, [R1+0x16ac] ;  /* 0x0016ac0001867983 */ /* 0x000ea40000300800 */
[----:B--2---:R-:W-:Y:S02]  /*24270*/  F2FP.BF16.F32.PACK_AB R134, R63, R134 ;  /* 0x000000863f86723e */ /* 0x004fe400000010ff */
[----:B------:R-:W2:Y:S01]  /*24280*/  LDL.LU R63, [R1+0x16a8] ;  /* 0x0016a800013f7983 */ /* 0x000ea20000300800 */
[----:B------:R-:W-:Y:S02]  /*24290*/  F2FP.BF16.F32.PACK_AB R132, R61, R132 ;  /* 0x000000843d84723e */ /* 0x000fe400000010ff */
[----:B--2---:R-:W-:Y:S02]  /*242a0*/  F2FP.BF16.F32.PACK_AB R133, R63, R133 ;  /* 0x000000853f85723e */ /* 0x004fe400000010ff */
[----:B------:R-:W2:Y:S04]  /*242b0*/  LDL.LU R63, [R1+0x16a4] ;  /* 0x0016a400013f7983 */ /* 0x000ea80000300800 */
[----:B------:R-:W4:Y:S01]  /*242c0*/  LDL.LU R61, [R1+0x16a0] ;  /* 0x0016a000013d7983 */ /* 0x000f220000300800 */
[----:B------:R-:W-:-:S02]  /*242d0*/  F2FP.BF16.F32.PACK_AB R129, R128, R129 ;  /* 0x000000818081723e */ /* 0x000fc400000010ff */
[----:B--2---:R-:W-:Y:S02]  /*242e0*/  F2FP.BF16.F32.PACK_AB R131, R63, R131 ;  /* 0x000000833f83723e */ /* 0x004fe400000010ff */
[----:B------:R-:W2:Y:S01]  /*242f0*/  LDL.LU R63, [R1+0x27c] ;  /* 0x00027c00013f7983 */ /* 0x000ea20000300800 */
[----:B----4-:R-:W-:-:S03]  /*24300*/  F2FP.BF16.F32.PACK_AB R130, R61, R130 ;  /* 0x000000823d82723e */ /* 0x010fc600000010ff */
[----:B------:R-:W4:Y:S04]  /*24310*/  LDL.LU R61, [R1+0x47c] ;  /* 0x00047c00013d7983 */ /* 0x000f280000300800 */
[----:B------:R-:W3:Y:S02]  /*24320*/  LDL.LU R128, [R1+0x169c] ;  /* 0x00169c0001807983 */ /* 0x000ee40000300800 */
[----:B---3--:R-:W-:Y:S02]  /*24330*/  F2FP.BF16.F32.PACK_AB R128, R127, R128 ;  /* 0x000000807f80723e */ /* 0x008fe400000010ff */
[----:B------:R-:W3:Y:S02]  /*24340*/  LDL.LU R127, [R1+0x1698] ;  /* 0x00169800017f7983 */ /* 0x000ee40000300800 */
[----:B---3--:R-:W-:-:S02]  /*24350*/  F2FP.BF16.F32.PACK_AB R127, R126, R127 ;  /* 0x0000007f7e7f723e */ /* 0x008fc400000010ff */
[----:B------:R-:W3:Y:S02]  /*24360*/  LDL.LU R126, [R1+0x1694] ;  /* 0x00169400017e7983 */ /* 0x000ee40000300800 */
[----:B---3--:R-:W-:Y:S02]  /*24370*/  F2FP.BF16.F32.PACK_AB R126, R62, R126 ;  /* 0x0000007e3e7e723e */ /* 0x008fe400000010ff */
[----:B------:R-:W3:Y:S01]  /*24380*/  LDL.LU R62, [R1+0x1690] ;  /* 0x00169000013e7983 */ /* 0x000ee20000300800 */
[----:B------:R-:W-:Y:S02]  /*24390*/  F2FP.BF16.F32.PACK_AB R124, R60, R124 ;  /* 0x0000007c3c7c723e */ /* 0x000fe400000010ff */
[----:B---3--:R-:W-:Y:S02]  /*243a0*/  F2FP.BF16.F32.PACK_AB R125, R62, R125 ;  /* 0x0000007d3e7d723e */ /* 0x008fe400000010ff */
[----:B------:R-:W3:Y:S04]  /*243b0*/  LDL.LU R62, [R1+0x168c] ;  /* 0x00168c00013e7983 */ /* 0x000ee80000300800 */
[----:B------:R-:W2:Y:S01]  /*243c0*/  LDL.LU R60, [R1+0x1688] ;  /* 0x00168800013c7983 */ /* 0x000ea20000300800 */
[----:B------:R-:W-:-:S02]  /*243d0*/  F2FP.BF16.F32.PACK_AB R109, R108, R109 ;  /* 0x0000006d6c6d723e */ /* 0x000fc400000010ff */
[----:B---3--:R-:W-:Y:S02]  /*243e0*/  F2FP.BF16.F32.PACK_AB R111, R62, R111 ;  /* 0x0000006f3e6f723e */ /* 0x008fe400000010ff */
[----:B------:R-:W3:Y:S01]  /*243f0*/  LDL.LU R62, [R1+0x274] ;  /* 0x00027400013e7983 */ /* 0x000ee20000300800 */
[----:B--2---:R-:W-:-:S03]  /*24400*/  F2FP.BF16.F32.PACK_AB R110, R60, R110 ;  /* 0x0000006e3c6e723e */ /* 0x004fc600000010ff */
[----:B------:R-:W2:Y:S04]  /*24410*/  LDL.LU R60, [R1+0x474] ;  /* 0x00047400013c7983 */ /* 0x000ea80000300800 */
[----:B------:R-:W4:Y:S02]  /*24420*/  LDL.LU R108, [R1+0x1684] ;  /* 0x00168400016c7983 */ /* 0x000f240000300800 */
[----:B----4-:R-:W-:Y:S02]  /*24430*/  F2FP.BF16.F32.PACK_AB R108, R107, R108 ;  /* 0x0000006c6b6c723e */ /* 0x010fe400000010ff */
[----:B------:R-:W4:Y:S02]  /*24440*/  LDL.LU R107, [R1+0x1680] ;  /* 0x00168000016b7983 */ /* 0x000f240000300800 */
[----:B----4-:R-:W-:-:S02]  /*24450*/  F2FP.BF16.F32.PACK_AB R107, R106, R107 ;  /* 0x0000006b6a6b723e */ /* 0x010fc400000010ff */
[----:B------:R-:W4:Y:S02]  /*24460*/  LDL.LU R106, [R1+0x167c] ;  /* 0x00167c00016a7983 */ /* 0x000f240000300800 */
[----:B----4-:R-:W-:Y:S02]  /*24470*/  F2FP.BF16.F32.PACK_AB R106, R59, R106 ;  /* 0x0000006a3b6a723e */ /* 0x010fe400000010ff */
[----:B------:R-:W4:Y:S01]  /*24480*/  LDL.LU R59, [R1+0x1678] ;  /* 0x00167800013b7983 */ /* 0x000f220000300800 */
[----:B------:R-:W-:Y:S02]  /*24490*/  F2FP.BF16.F32.PACK_AB R104, R57, R104 ;  /* 0x000000683968723e */ /* 0x000fe400000010ff */
[----:B----4-:R-:W-:Y:S02]  /*244a0*/  F2FP.BF16.F32.PACK_AB R105, R59, R105 ;  /* 0x000000693b69723e */ /* 0x010fe400000010ff */
[----:B------:R-:W4:Y:S04]  /*244b0*/  LDL.LU R59, [R1+0x1674] ;  /* 0x00167400013b7983 */ /* 0x000f280000300800 */
[----:B------:R-:W3:Y:S01]  /*244c0*/  LDL.LU R57, [R1+0x1670] ;  /* 0x0016700001397983 */ /* 0x000ee20000300800 */
[----:B------:R-:W-:-:S02]  /*244d0*/  F2FP.BF16.F32.PACK_AB R97, R96, R97 ;  /* 0x000000616061723e */ /* 0x000fc400000010ff */
        /* <DEDUP_REMOVED lines=36> */
[----:B------:R-:W4:Y:S01]  /*24720*/  LDL.LU R54, [R1+0x163c] ;  /* 0x00163c0001367983 */ /* 0x000f220000300800 */
[----:B------:R-:W-:Y:S02]  /*24730*/  F2FP.BF16.F32.PACK_AB R75, R52, R75 ;  /* 0x0000004b344b723e */ /* 0x000fe400000010ff */
[----:B----4-:R-:W-:Y:S02]  /*24740*/  F2FP.BF16.F32.PACK_AB R60, R54, R60 ;  /* 0x0000003c363c723e */ /* 0x010fe400000010ff */
[----:B------:R-:W4:Y:S04]  /*24750*/  LDL.LU R54, [R1+0x1638] ;  /* 0x0016380001367983 */ /* 0x000f280000300800 */
[----:B------:R-:W3:Y:S01]  /*24760*/  LDL.LU R52, [R1+0x1634] ;  /* 0x0016340001347983 */ /* 0x000ee20000300800 */
[----:B------:R-:W-:-:S02]  /*24770*/  F2FP.BF16.F32.PACK_AB R74, R51, R74 ;  /* 0x0000004a334a723e */ /* 0x000fc400000010ff */
[----:B------:R-:W-:Y:S01]  /*24780*/  F2FP.BF16.F32.PACK_AB R73, R49, R73 ;  /* 0x000000493149723e */ /* 0x000fe200000010ff */
[----:B------:R-:W2:Y:S01]  /*24790*/  LDL.LU R51, [R1+0x1630] ;  /* 0x0016300001337983 */ /* 0x000ea20000300800 */
[----:B------:R-:W-:-:S03]  /*247a0*/  F2FP.BF16.F32.PACK_AB R72, R19, R72 ;  /* 0x000000481348723e */ /* 0x000fc600000010ff */
[----:B------:R-:W2:Y:S04]  /*247b0*/  LDL.LU R49, [R1+0x162c] ;  /* 0x00162c0001317983 */ /* 0x000ea80000300800 */
[----:B------:R-:W2:Y:S01]  /*247c0*/  LDL.LU R19, [R1+0x1628] ;  /* 0x0016280001137983 */ /* 0x000ea20000300800 */
[----:B----4-:R-:W-:-:S03]  /*247d0*/  F2FP.BF16.F32.PACK_AB R59, R54, R59 ;  /* 0x0000003b363b723e */ /* 0x010fc600000010ff */
[----:B------:R-:W4:Y:S01]  /*247e0*/  LDL.LU R54, [R1+0xa70] ;  /* 0x000a700001367983 */ /* 0x000f220000300800 */
[----:B---3--:R-:W-:-:S03]  /*247f0*/  F2FP.BF16.F32.PACK_AB R58, R52, R58 ;  /* 0x0000003a343a723e */ /* 0x008fc600000010ff */
[----:B------:R-:W3:Y:S01]  /*24800*/  LDL.LU R52, [R1+0xc70] ;  /* 0x000c700001347983 */ /* 0x000ee20000300800 */
[----:B------:R-:W-:Y:S02]  /*24810*/  F2FP.BF16.F32.PACK_AB R57, R23, R57 ;  /* 0x000000391739723e */ /* 0x000fe400000010ff */
[----:B------:R-:W-:Y:S01]  /*24820*/  F2FP.BF16.F32.PACK_AB R56, R50, R56 ;  /* 0x000000383238723e */ /* 0x000fe200000010ff */
[----:B------:R-:W3:Y:S01]  /*24830*/  LDL.LU R23, [R1+0x1624] ;  /* 0x0016240001177983 */ /* 0x000ee20000300800 */
[----:B------:R-:W-:-:S03]  /*24840*/  F2FP.BF16.F32.PACK_AB R55, R22, R55 ;  /* 0x000000371637723e */ /* 0x000fc600000010ff */
[----:B------:R-:W3:Y:S04]  /*24850*/  LDL.LU R50, [R1+0x1620] ;  /* 0x0016200001327983 */ /* 0x000ee80000300800 */
[----:B------:R-:W3:Y:S01]  /*24860*/  LDL.LU R22, [R1+0x161c] ;  /* 0x00161c0001167983 */ /* 0x000ee20000300800 */
[----:B----4-:R-:W-:-:S03]  /*24870*/  F2FP.BF16.F32.PACK_AB R54, R48, R54 ;  /* 0x000000363036723e */ /* 0x010fc600000010ff */
[----:B------:R-:W4:Y:S01]  /*24880*/  LDL.LU R48, [R1+0x1618] ;  /* 0x0016180001307983 */ /* 0x000f220000300800 */
[----:B--2---:R-:W-:Y:S02]  /*24890*/  F2FP.BF16.F32.PACK_AB R53, R21, R53 ;  /* 0x000000351535723e */ /* 0x004fe400000010ff */
[----:B---3--:R-:W-:Y:S01]  /*248a0*/  F2FP.BF16.F32.PACK_AB R52, R47, R52 ;  /* 0x000000342f34723e */ /* 0x008fe200000010ff */
[----:B------:R-:W2:Y:S01]  /*248b0*/  LDL.LU R21, [R1+0x1614] ;  /* 0x0016140001157983 */ /* 0x000ea20000300800 */
[----:B------:R-:W-:Y:S02]  /*248c0*/  F2FP.BF16.F32.PACK_AB R15, R51, R15 ;  /* 0x0000000f330f723e */ /* 0x000fe400000010ff */
[----:B------:R-:W-:Y:S01]  /*248d0*/  F2FP.BF16.F32.PACK_AB R14, R49, R14 ;  /* 0x0000000e310e723e */ /* 0x000fe200000010ff */
[----:B------:R-:W3:Y:S01]  /*248e0*/  LDL.LU R47, [R1+0x1610] ;  /* 0x00161000012f7983 */ /* 0x000ee20000300800 */
[----:B------:R-:W-:-:S03]  /*248f0*/  F2FP.BF16.F32.PACK_AB R13, R45, R13 ;  /* 0x0000000d2d0d723e */ /* 0x000fc600000010ff */
        /* <DEDUP_REMOVED lines=12> */
[----:B------:R-:W3:Y:S04]  /*249c0*/  LDL.LU R41, [R1+0x15fc] ;  /* 0x0015fc0001297983 */ /* 0x000ee80000300800 */
[----:B------:R-:W3:Y:S04]  /*249d0*/  LDL.LU R42, [R1+0x15f8] ;  /* 0x0015f800012a7983 */ /* 0x000ee80000300800 */
[----:B------:R-:W3:Y:S01]  /*249e0*/  LDL.LU R50, [R1+0xa60] ;  /* 0x000a600001327983 */ /* 0x000ee20000300800 */
[----:B----4-:R-:W-:-:S03]  /*249f0*/  F2FP.BF16.F32.PACK_AB R22, R48, R22 ;  /* 0x000000163016723e */ /* 0x010fc600000010ff */
[----:B------:R-:W4:Y:S01]  /*24a00*/  LDL.LU R48, [R1+0xc60] ;  /* 0x000c600001307983 */ /* 0x000f220000300800 */
[----:B------:R-:W-:Y:S02]  /*24a10*/  F2FP.BF16.F32.PACK_AB R20, R39, R20 ;  /* 0x000000142714723e */ /* 0x000fe400000010ff */
[----:B--2---:R-:W-:Y:S02]  /*24a20*/  F2FP.BF16.F32.PACK_AB R21, R40, R21 ;  /* 0x000000152815723e */ /* 0x004fe400000010ff */
[----:B------:R-:W2:Y:S04]  /*24a30*/  LDL.LU R40, [R1+0x15f4] ;  /* 0x0015f40001287983 */ /* 0x000ea80000300800 */
[----:B------:R-:W2:Y:S01]  /*24a40*/  LDL.LU R39, [R1+0x15f0] ;  /* 0x0015f00001277983 */ /* 0x000ea20000300800 */
[----:B---3--:R-:W-:-:S03]  /*24a50*/  F2FP.BF16.F32.PACK_AB R51, R37, R51 ;  /* 0x000000332533723e */ /* 0x008fc600000010ff */
[----:B------:R-:W3:Y:S01]  /*24a60*/  LDL.LU R37, [R1+0x15ec] ;  /* 0x0015ec0001257983 */ /* 0x000ee20000300800 */
[----:B------:R-:W-:Y:S02]  /*24a70*/  F2FP.BF16.F32.PACK_AB R49, R36, R49 ;  /* 0x000000312431723e */ /* 0x000fe400000010ff */
[----:B------:R-:W-:Y:S02]  /*24a80*/  F2FP.BF16.F32.PACK_AB R67, R47, R67 ;  /* 0x000000432f43723e */ /* 0x000fe400000010ff */
[----:B------:R-:W-:Y:S02]  /*24a90*/  F2FP.BF16.F32.PACK_AB R50, R38, R50 ;  /* 0x000000322632723e */ /* 0x000fe400000010ff */
[----:B------:R-:W3:Y:S04]  /*24aa0*/  LDL.LU R38, [R1+0x15e8] ;  /* 0x0015e80001267983 */ /* 0x000ee80000300800 */
[----:B------:R-:W3:Y:S01]  /*24ab0*/  LDL.LU R36, [R1+0x15e4] ;  /* 0x0015e40001247983 */ /* 0x000ee20000300800 */
[----:B----4-:R-:W-:-:S03]  /*24ac0*/  F2FP.BF16.F32.PACK_AB R48, R35, R48 ;  /* 0x000000302330723e */ /* 0x010fc600000010ff */
[----:B------:R-:W4:Y:S04]  /*24ad0*/  LDL.LU R35, [R1+0x15e0] ;  /* 0x0015e00001237983 */ /* 0x000f280000300800 */
[----:B------:R-:W2:Y:S01]  /*24ae0*/  LDL.LU R47, [R1+0x258] ;  /* 0x00025800012f7983 */ /* 0x000ea20000300800 */
[----:B------:R-:W-:Y:S02]  /*24af0*/  F2FP.BF16.F32.PACK_AB R66, R45, R66 ;  /* 0x000000422d42723e */ /* 0x000fe400000010ff */
[----:B------:R-:W-:Y:S01]  /*24b00*/  F2FP.BF16.F32.PACK_AB R65, R33, R65 ;  /* 0x000000412141723e */ /* 0x000fe200000010ff */
[----:B------:R-:W3:Y:S01]  /*24b10*/  LDL.LU R45, [R1+0x458] ;  /* 0x00045800012d7983 */ /* 0x000ee20000300800 */
[----:B------:R-:W-:Y:S02]  /*24b20*/  F2FP.BF16.F32.PACK_AB R64, R34, R64 ;  /* 0x000000402240723e */ /* 0x000fe400000010ff */
[----:B------:R-:W-:Y:S01]  /*24b30*/  F2FP.BF16.F32.PACK_AB R71, R32, R71 ;  /* 0x000000472047723e */ /* 0x000fe200000010ff */
[----:B------:R-:W4:Y:S01]  /*24b40*/  LDL.LU R33, [R1+0x15dc] ;  /* 0x0015dc0001217983 */ /* 0x000f220000300800 */
[----:B------:R-:W-:-:S03]  /*24b50*/  F2FP.BF16.F32.PACK_AB R70, R171, R70 ;  /* 0x00000046ab46723e */ /* 0x000fc600000010ff */
[----:B------:R-:W4:Y:S01]  /*24b60*/  LDL.LU R34, [R1+0x15d8] ;  /* 0x0015d80001227983 */ /* 0x000f220000300800 */
[----:B------:R-:W-:-:S03]  /*24b70*/  F2FP.BF16.F32.PACK_AB R69, R170, R69 ;  /* 0x00000045aa45723e */ /* 0x000fc600000010ff */
[----:B------:R-:W4:Y:S01]  /*24b80*/  LDL.LU R32, [R1+0x15d4] ;  /* 0x0015d40001207983 */ /* 0x000f220000300800 */
[----:B------:R-:W-:-:S03]  /*24b90*/  F2FP.BF16.F32.PACK_AB R68, R169, R68 ;  /* 0x00000044a944723e */ /* 0x000fc600000010ff */
[----:B------:R-:W4:Y:S04]  /*24ba0*/  LDL.LU R171, [R1+0x15d0] ;  /* 0x0015d00001ab7983 */ /* 0x000f280000300800 */
[----:B------:R-:W4:Y:S04]  /*24bb0*/  LDL.LU R170, [R1+0x15cc] ;  /* 0x0015cc0001aa7983 */ /* 0x000f280000300800 */
[----:B------:R-:W4:Y:S01]  /*24bc0*/  LDL.LU R169, [R1+0x15c8] ;  /* 0x0015c80001a97983 */ /* 0x000f220000300800 */
[----:B--2---:R-:W-:-:S03]  /*24bd0*/  F2FP.BF16.F32.PACK_AB R47, R46, R47 ;  /* 0x0000002f2e2f723e */ /* 0x004fc600000010ff */
[----:B------:R-:W2:Y:S02]  /*24be0*/  LDL.LU R46, [R1+0x250] ;  /* 0x00025000012e7983 */ /* 0x000ea40000300800 */
[----:B--2---:R-:W-:Y:S02]  /*24bf0*/  F2FP.BF16.F32.PACK_AB R46, R44, R46 ;  /* 0x0000002e2c2e723e */ /* 0x004fe400000010ff */
[----:B------:R-:W2:Y:S01]  /*24c00*/  LDL.LU R44, [R1+0x450] ;  /* 0x00045000012c7983 */ /* 0x000ea20000300800 */
[----:B---3--:R-:W-:Y:S02]  /*24c10*/  F2FP.BF16.F32.PACK_AB R45, R168, R45 ;  /* 0x0000002da82d723e */ /* 0x008fe400000010ff */
[----:B------:R-:W-:Y:S01]  /*24c20*/  F2FP.BF16.F32.PACK_AB R87, R31, R87 ;  /* 0x000000571f57723e */ /* 0x000fe200000010ff */
[----:B------:R-:W3:Y:S01]  /*24c30*/  LDL.LU R168, [R1+0x15c4] ;  /* 0x0015c40001a87983 */ /* 0x000ee20000300800 */
[----:B------:R-:W-:Y:S02]  /*24c40*/  F2FP.BF16.F32.PACK_AB R86, R174, R86 ;  /* 0x00000056ae56723e */ /* 0x000fe400000010ff */
[----:B------:R-:W-:-:S02]  /*24c50*/  F2FP.BF16.F32.PACK_AB R85, R29, R85 ;  /* 0x000000551d55723e */ /* 0x000fc400000010ff */
[----:B------:R-:W-:Y:S02]  /*24c60*/  F2FP.BF16.F32.PACK_AB R84, R173, R84 ;  /* 0x00000054ad54723e */ /* 0x000fe400000010ff */
[----:B------:R-:W-:Y:S02]  /*24c70*/  F2FP.BF16.F32.PACK_AB R91, R43, R91 ;  /* 0x0000005b2b5b723e */ /* 0x000fe400000010ff */
[----:B--2---:R-:W-:Y:S02]  /*24c80*/  F2FP.BF16.F32.PACK_AB R44, R175, R44 ;  /* 0x0000002caf2c723e */ /* 0x004fe400000010ff */
[----:B------:R-:W2:Y:S04]  /*24c90*/  LDL.LU R175, [R1+0x15c0] ;  /* 0x0015c00001af7983 */ /* 0x000ea80000300800 */
[----:B------:R-:W2:Y:S04]  /*24ca0*/  LDL.LU R31, [R1+0x15bc] ;  /* 0x0015bc00011f7983 */ /* 0x000ea80000300800 */
[----:B------:R-:W2:Y:S04]  /*24cb0*/  LDL.LU R174, [R1+0x15b8] ;  /* 0x0015b80001ae7983 */ /* 0x000ea80000300800 */
[----:B------:R-:W2:Y:S04]  /*24cc0*/  LDL.LU R29, [R1+0x15b4] ;  /* 0x0015b400011d7983 */ /* 0x000ea80000300800 */
[----:B------:R-:W2:Y:S04]  /*24cd0*/  LDL.LU R173, [R1+0x15b0] ;  /* 0x0015b00001ad7983 */ /* 0x000ea80000300800 */
[----:B------:R-:W4:Y:S01]  /*24ce0*/  LDL.LU R43, [R1+0x248] ;  /* 0x00024800012b7983 */ /* 0x000f220000300800 */
[----:B------:R-:W-:-:S02]  /*24cf0*/  F2FP.BF16.F32.PACK_AB R90, R41, R90 ;  /* 0x0000005a295a723e */ /* 0x000fc400000010ff */
[----:B------:R-:W-:Y:S01]  /*24d00*/  F2FP.BF16.F32.PACK_AB R89, R172, R89 ;  /* 0x00000059ac59723e */ /* 0x000fe200000010ff */
[----:B------:R-:W3:Y:S01]  /*24d10*/  LDL.LU R41, [R1+0x448] ;  /* 0x0004480001297983 */ /* 0x000ee20000300800 */
        /* <DEDUP_REMOVED lines=11> */
[----:B----4-:R-:W-:-:S03]  /*24dd0*/  F2FP.BF16.F32.PACK_AB R43, R42, R43 ;  /* 0x0000002b2a2b723e */ /* 0x010fc600000010ff */
[----:B------:R-:W4:Y:S02]  /*24de0*/  LDL.LU R42, [R1+0x240] ;  /* 0x00024000012a7983 */ /* 0x000f240000300800 */
[----:B----4-:R-:W-:Y:S02]  /*24df0*/  F2FP.BF16.F32.PACK_AB R42, R40, R42 ;  /* 0x0000002a282a723e */ /* 0x010fe400000010ff */
[----:B------:R-:W4:Y:S01]  /*24e00*/  LDL.LU R40, [R1+0x440] ;  /* 0x0004400001287983 */ /* 0x000f220000300800 */
[----:B---3--:R-:W-:Y:S02]  /*24e10*/  F2FP.BF16.F32.PACK_AB R41, R28, R41 ;  /* 0x000000291c29723e */ /* 0x008fe400000010ff */
[----:B------:R-:W-:Y:S01]  /*24e20*/  F2FP.BF16.F32.PACK_AB R115, R198, R115 ;  /* 0x00000073c673723e */ /* 0x000fe200000010ff */
[----:B------:R-:W3:Y:S01]  /*24e30*/  LDL.LU R28, [R1+0x1594] ;  /* 0x00159400011c7983 */ /* 0x000ee20000300800 */
[----:B------:R-:W-:Y:S02]  /*24e40*/  F2FP.BF16.F32.PACK_AB R114, R197, R114 ;  /* 0x00000072c572723e */ /* 0x000fe400000010ff */
[----:B------:R-:W-:-:S02]  /*24e50*/  F2FP.BF16.F32.PACK_AB R113, R196, R113 ;  /* 0x00000071c471723e */ /* 0x000fc400000010ff */
[----:B------:R-:W-:Y:S02]  /*24e60*/  F2FP.BF16.F32.PACK_AB R112, R203, R112 ;  /* 0x00000070cb70723e */ /* 0x000fe400000010ff */
[----:B------:R-:W-:Y:S02]  /*24e70*/  F2FP.BF16.F32.PACK_AB R119, R39, R119 ;  /* 0x000000772777723e */ /* 0x000fe400000010ff */
[----:B----4-:R-:W-:Y:S02]  /*24e80*/  F2FP.BF16.F32.PACK_AB R40, R199, R40 ;  /* 0x00000028c728723e */ /* 0x010fe400000010ff */
[----:B------:R-:W4:Y:S04]  /*24e90*/  LDL.LU R199, [R1+0x1590] ;  /* 0x0015900001c77983 */ /* 0x000f280000300800 */
[----:B------:R-:W4:Y:S04]  /*24ea0*/  LDL.LU R198, [R1+0x158c] ;  /* 0x00158c0001c67983 */ /* 0x000f280000300800 */
[----:B------:R-:W4:Y:S04]  /*24eb0*/  LDL.LU R197, [R1+0x1588] ;  /* 0x0015880001c57983 */ /* 0x000f280000300800 */
[----:B------:R-:W4:Y:S04]  /*24ec0*/  LDL.LU R196, [R1+0x1584] ;  /* 0x0015840001c47983 */ /* 0x000f280000300800 */
[----:B------:R-:W4:Y:S04]  /*24ed0*/  LDL.LU R203, [R1+0x1580] ;  /* 0x0015800001cb7983 */ /* 0x000f280000300800 */
[----:B------:R-:W2:Y:S01]  /*24ee0*/  LDL.LU R39, [R1+0x238] ;  /* 0x0002380001277983 */ /* 0x000ea20000300800 */
[----:B------:R-:W-:-:S02]  /*24ef0*/  F2FP.BF16.F32.PACK_AB R118, R37, R118 ;  /* 0x000000762576723e */ /* 0x000fc400000010ff */
        /* <DEDUP_REMOVED lines=25> */
[----:B------:R-:W3:Y:S04]  /*25090*/  LDL.LU R252, [R1+0x1560] ;  /* 0x0015600001fc7983 */ /* 0x000ee80000300800 */
        /* <DEDUP_REMOVED lines=31> */
[----:B------:R-:W3:Y:S04]  /*25290*/  LDL.LU R241, [R1+0x1530] ;  /* 0x0015300001f17983 */ /* 0x000ee80000300800 */
        /* <DEDUP_REMOVED lines=17> */
[----:B------:R0:W5:Y:S04]  /*253b0*/  LDL.LU R8, [R1+0x150c] ;  /* 0x00150c0001087983 */ /* 0x0001680000300800 */
[----:B------:R0:W5:Y:S01]  /*253c0*/  LDL.LU R7, [R1+0x1508] ;  /* 0x0015080001077983 */ /* 0x0001620000300800 */
[----:B--2---:R-:W-:-:S03]  /*253d0*/  F2FP.BF16.F32.PACK_AB R31, R30, R31 ;  /* 0x0000001f1e1f723e */ /* 0x004fc600000010ff */
[----:B------:R-:W2:Y:S02]  /*253e0*/  LDL.LU R30, [R1+0x210] ;  /* 0x00021000011e7983 */ /* 0x000ea40000300800 */
[----:B--2---:R-:W-:Y:S02]  /*253f0*/  F2FP.BF16.F32.PACK_AB R30, R28, R30 ;  /* 0x0000001e1c1e723e */ /* 0x004fe400000010ff */
[----:B------:R-:W2:Y:S01]  /*25400*/  LDL.LU R28, [R1+0x410] ;  /* 0x00041000011c7983 */ /* 0x000ea20000300800 */
[----:B---3--:R-:W-:Y:S02]  /*25410*/  F2FP.BF16.F32.PACK_AB R29, R6, R29 ;  /* 0x0000001d061d723e */ /* 0x008fe400000010ff */
[----:B------:R-:W-:Y:S01]  /*25420*/  F2FP.BF16.F32.PACK_AB R199, R4, R199 ;  /* 0x000000c704c7723e */ /* 0x000fe200000010ff */
[----:B------:R0:W5:Y:S01]  /*25430*/  LDL.LU R6, [R1+0x1504] ;  /* 0x0015040001067983 */ /* 0x0001620000300800 */
[----:B------:R-:W-:Y:S02]  /*25440*/  F2FP.BF16.F32.PACK_AB R203, R27, R203 ;  /* 0x000000cb1bcb723e */ /* 0x000fe400000010ff */
[----:B--2---:R-:W-:-:S02]  /*25450*/  F2FP.BF16.F32.PACK_AB R28, R5, R28 ;  /* 0x0000001c051c723e */ /* 0x004fc400000010ff */
[----:B------:R0:W5:Y:S04]  /*25460*/  LDL.LU R5, [R1+0x1500] ;  /* 0x0015000001057983 */ /* 0x0001680000300800 */
[----:B------:R0:W5:Y:S01]  /*25470*/  LDL.LU R4, [R1+0x14fc] ;  /* 0x0014fc0001047983 */ /* 0x0001620000300800 */
        /* <DEDUP_REMOVED lines=14> */
[----:B----4-:R-:W-:Y:S02]  /*25560*/  F2FP.BF16.F32.PACK_AB R227, R239, R227 ;  /* 0x000000e3efe3723e */ /* 0x010fe400000010ff */
[----:B------:R-:W-:-:S02]  /*25570*/  F2FP.BF16.F32.PACK_AB R226, R238, R226 ;  /* 0x000000e2eee2723e */ /* 0x000fc400000010ff */
[----:B------:R-:W-:Y:S02]  /*25580*/  F2FP.BF16.F32.PACK_AB R225, R237, R225 ;  /* 0x000000e1ede1723e */ /* 0x000fe400000010ff */
[----:B0-----:R-:W-:-:S07]  /*25590*/  F2FP.BF16.F32.PACK_AB R224, R236, R224 ;  /* 0x000000e0ece0723e */ /* 0x001fce00000010ff */
.L_x_0:
[----:B------:R-:W0:Y:S01]  /*255a0*/  S2R R11, SR_TID.X ;  /* 0x00000000000b7919 */ /* 0x000e220000002100 */
[C---:B-----5:R-:W-:Y:S01]  /*255b0*/  VIADD R0, R4.reuse, 0x1 ;  /* 0x0000000104007836 */ /* 0x060fe20000000000 */
[----:B------:R-:W-:Y:S01]  /*255c0*/  ULDC.64 UR12, c[0x0][0x228] ;  /* 0x00008a00000c7ab9 */ /* 0x000fe20000000a00 */
[----:B------:R-:W-:Y:S01]  /*255d0*/  VIADD R2, R4, 0x2 ;  /* 0x0000000204027836 */ /* 0x000fe20000000000 */
[----:B------:R-:W1:Y:S01]  /*255e0*/  S2R R236, SR_TID.X ;  /* 0x0000000000ec7919 */ /* 0x000e620000002100 */
[----:B------:R-:W-:Y:S01]  /*255f0*/  ULDC.64 UR20, c[0x0][0x228] ;  /* 0x00008a0000147ab9 */ /* 0x000fe20000000a00 */
[----:B------:R-:W-:Y:S01]  /*25600*/  ISETP.GE.AND P2, PT, R0, UR13, PT ;  /* 0x0000000d00007c0c */ /* 0x000fe2000bf46270 */
[----:B------:R-:W-:Y:S01]  /*25610*/  ULDC.64 UR10, c[0x0][0x228] ;  /* 0x00008a00000a7ab9 */ /* 0x000fe20000000a00 */
[----:B------:R3:W-:Y:S01]  /*25620*/  STL [R1+0x17e0], R6 ;  /* 0x0017e00601007387 */ /* 0x0007e20000100800 */
[----:B------:R-:W-:Y:S01]  /*25630*/  ISETP.GE.AND P1, PT, R2, UR21, PT ;  /* 0x0000001502007c0c */ /* 0x000fe2000bf26270 */
[----:B------:R-:W-:Y:S01]  /*25640*/  VIADD R2, R4, 0x3 ;  /* 0x0000000304027836 */ /* 0x000fe20000000000 */
[----:B------:R-:W-:Y:S01]  /*25650*/  ULDC.64 UR8, c[0x0][0x220] ;  /* 0x0000880000087ab9 */ /* 0x000fe20000000a00 */
[----:B------:R-:W-:Y:S01]  /*25660*/  STL [R1+0x1504], R9 ;  /* 0x0015040901007387 */ /* 0x000fe20000100800 */
[----:B------:R-:W-:Y:S01]  /*25670*/  ULDC.64 UR14, c[0x0][0x220] ;  /* 0x00008800000e7ab9 */ /* 0x000fe20000000a00 */
[----:B------:R-:W-:Y:S01]  /*25680*/  ULDC.64 UR22, c[0x0][0x228] ;  /* 0x00008a0000167ab9 */ /* 0x000fe20000000a00 */
[----:B------:R-:W-:Y:S01]  /*25690*/  ISETP.GE.AND P0, PT, R2, UR11, PT ;  /* 0x0000000b02007c0c */ /* 0x000fe2000bf06270 */
[----:B------:R-:W-:Y:S01]  /*256a0*/  STL [R1+0x14fc], R252 ;  /* 0x0014fcfc01007387 */ /* 0x000fe20000100800 */
[----:B------:R-:W4:Y:S01]  /*256b0*/  LDC R2, c[0x0][0x244] ;  /* 0x00009100ff027b82 */ /* 0x000f220000000800 */
[----:B------:R-:W-:Y:S01]  /*256c0*/  ULDC.64 UR16, c[0x0][0x220] ;  /* 0x0000880000107ab9 */ /* 0x000fe20000000a00 */
[----:B------:R-:W-:Y:S01]  /*256d0*/  ULDC UR11, c[0x0][0x228] ;  /* 0x00008a00000b7ab9 */ /* 0x000fe20000000800 */
[----:B------:R-:W-:Y:S01]  /*256e0*/  ULDC UR13, c[0x0][0x228] ;  /* 0x00008a00000d7ab9 */ /* 0x000fe20000000800 */
[----:B------:R-:W-:Y:S01]  /*256f0*/  ULDC.64 UR18, c[0x0][0x228] ;  /* 0x00008a0000127ab9 */ /* 0x000fe20000000a00 */
[----:B------:R-:W-:Y:S01]  /*25700*/  ULDC UR48, c[0x0][0x22c] ;  /* 0x00008b0000307ab9 */ /* 0x000fe20000000800 */
        /* <DEDUP_REMOVED lines=9> */
[C---:B0-----:R-:W-:Y:S01]  /*257a0*/  IMAD.SHL.U32 R10, R11.reuse, 0x10, RZ ;  /* 0x000000100b0a7824 */ /* 0x041fe200078e00ff */
[----:B------:R-:W-:Y:S01]  /*257b0*/  ULDC UR38, c[0x0][0x22c] ;  /* 0x00008b0000267ab9 */ /* 0x000fe20000000800 */
[C---:B------:R-:W-:Y:S01]  /*257c0*/  IMAD.SHL.U32 R3, R11.reuse, 0x40, RZ ;  /* 0x000000400b037824 */ /* 0x040fe200078e00ff */
[----:B------:R-:W-:Y:S01]  /*257d0*/  LOP3.LUT R11, R11, 0x7f, RZ, 0xc0, !PT ;  /* 0x0000007f0b0b7812 */ /* 0x000fe200078ec0ff */
[----:B------:R-:W-:Y:S01]  /*257e0*/  ULDC UR37, c[0x0][0x22c] ;  /* 0x00008b0000257ab9 */ /* 0x000fe20000000800 */
[----:B------:R-:W-:Y:S01]  /*257f0*/  LOP3.LUT R10, R10, 0xf0, RZ, 0xc0, !PT ;  /* 0x000000f00a0a7812 */ /* 0x000fe200078ec0ff */
[----:B------:R-:W-:Y:S01]  /*25800*/  ULDC UR36, c[0x0][0x22c] ;  /* 0x00008b0000247ab9 */ /* 0x000fe20000000800 */
[----:B------:R-:W-:Y:S01]  /*25810*/  LOP3.LUT R3, R3, 0x400, RZ, 0xc0, !PT ;  /* 0x0000040003037812 */ /* 0x000fe200078ec0ff */
[----:B------:R-:W-:Y:S01]  /*25820*/  ULDC UR35, c[0x0][0x22c] ;  /* 0x00008b0000237ab9 */ /* 0x000fe20000000800 */
[----:B-1----:R-:W-:Y:S01]  /*25830*/  LOP3.LUT R236, R236, 0x60, RZ, 0xc0, !PT ;  /* 0x00000060ecec7812 */ /* 0x002fe200078ec0ff */
[----:B------:R-:W-:Y:S01]  /*25840*/  ULDC UR34, c[0x0][0x22c] ;  /* 0x00008b0000227ab9 */ /* 0x000fe20000000800 */
[----:B------:R-:W-:Y:S01]  /*25850*/  IADD3 R0, R3, UR4, R10 ;  /* 0x0000000403007c10 */ /* 0x000fe2000fffe00a */
[----:B------:R-:W-:Y:S01]  /*25860*/  ULDC UR33, c[0x0][0x22c] ;  /* 0x00008b0000217ab9 */ /* 0x000fe20000000800 */
[----:B---3--:R-:W-:Y:S01]  /*25870*/  LEA R6, R11, UR4, 0x4 ;  /* 0x000000040b067c11 */ /* 0x008fe2000f8e20ff */
[----:B------:R-:W-:Y:S02]  /*25880*/  BAR.SYNC.DEFER_BLOCKING 0x0 ;  /* 0x0000000000007b1d */ /* 0x000fe40000010000 */
[----:B------:R-:W-:-:S06]  /*25890*/  IMAD R0, R236, 0x8, R0 ;  /* 0x00000008ec007824 */ /* 0x000fcc00078e0200 */
[----:B------:R-:W0:Y:S01]  /*258a0*/  LDC R3, c[0x0][0x244] ;  /* 0x00009100ff037b82 */ /* 0x000e220000000800 */
[----:B------:R-:W-:Y:S01]  /*258b0*/  ULDC UR4, c[0x0][0x244] ;  /* 0x0000910000047ab9 */ /* 0x000fe20000000800 */
[----:B------:R-:W-:Y:S01]  /*258c0*/  STL [R1+0x400], R6 ;  /* 0x0004000601007387 */ /* 0x000fe20000100800 */
[----:B------:R-:W-:Y:S01]  /*258d0*/  ULDC UR32, c[0x0][0x22c] ;  /* 0x00008b0000207ab9 */ /* 0x000fe20000000800 */
[----:B------:R-:W-:Y:S01]  /*258e0*/  ULDC UR31, c[0x0][0x22c] ;  /* 0x00008b00001f7ab9 */ /* 0x000fe20000000800 */
[----:B------:R-:W-:Y:S01]  /*258f0*/  ULDC UR30, c[0x0][0x22c] ;  /* 0x00008b00001e7ab9 */ /* 0x000fe20000000800 */
[----:B------:R-:W-:Y:S01]  /*25900*/  ULDC UR29, c[0x0][0x22c] ;  /* 0x00008b00001d7ab9 */ /* 0x000fe20000000800 */
[----:B------:R-:W-:Y:S01]  /*25910*/  ULDC UR28, c[0x0][0x22c] ;  /* 0x00008b00001c7ab9 */ /* 0x000fe20000000800 */
[----:B------:R-:W1:Y:S01]  /*25920*/  LDC R10, c[0x0][0x244] ;  /* 0x00009100ff0a7b82 */ /* 0x000e620000000800 */
        /* <DEDUP_REMOVED lines=9> */
[----:B------:R-:W-:Y:S01]  /*259c0*/  STSM.16.M88.4 [R0], R224 ;  /* 0x000000e000007844 */ /* 0x000fe20000000200 */
[----:B------:R-:W-:Y:S01]  /*259d0*/  ULDC UR50, c[0x0][0x248] ;  /* 0x0000920000327ab9 */ /* 0x000fe20000000800 */
[----:B------:R-:W-:Y:S01]  /*259e0*/  ULDC UR58, c[0x0][0x248] ;  /* 0x00009200003a7ab9 */ /* 0x000fe20000000800 */
[----:B------:R-:W-:Y:S01]  /*259f0*/  ULDC UR57, c[0x0][0x248] ;  /* 0x0000920000397ab9 */ /* 0x000fe20000000800 */
[----:B------:R-:W-:Y:S06]  /*25a00*/  BAR.SYNC.DEFER_BLOCKING 0x0 ;  /* 0x0000000000007b1d */ /* 0x000fec0000010000 */
[----:B------:R-:W-:Y:S01]  /*25a10*/  ULDC UR56, c[0x0][0x248] ;  /* 0x0000920000387ab9 */ /* 0x000fe20000000800 */
[----:B------:R-:W-:Y:S01]  /*25a20*/  ULDC UR55, c[0x0][0x248] ;  /* 0x0000920000377ab9 */ /* 0x000fe20000000800 */
[----:B------:R-:W-:Y:S01]  /*25a30*/  ULDC UR54, c[0x0][0x248] ;  /* 0x0000920000367ab9 */ /* 0x000fe20000000800 */
[----:B------:R-:W-:Y:S01]  /*25a40*/  ULDC UR61, c[0x0][0x248] ;  /* 0x00009200003d7ab9 */ /* 0x000fe20000000800 */
[----:B------:R-:W-:Y:S01]  /*25a50*/  ULDC UR60, c[0x0][0x248] ;  /* 0x00009200003c7ab9 */ /* 0x000fe20000000800 */
[----:B------:R-:W3:Y:S01]  /*25a60*/  LDS.128 R224, [R6] ;  /* 0x0000000006e07984 */ /* 0x000ee20000000c00 */
[----:B------:R-:W-:Y:S06]  /*25a70*/  BAR.SYNC.DEFER_BLOCKING 0x0 ;  /* 0x0000000000007b1d */ /* 0x000fec0000010000 */
[----:B------:R-:W-:Y:S02]  /*25a80*/  STSM.16.M88.4 [R0], R24 ;  /* 0x0000001800007844 */ /* 0x000fe40000000200 */
[----:B------:R-:W-:Y:S06]  /*25a90*/  BAR.SYNC.DEFER_BLOCKING 0x0 ;  /* 0x0000000000007b1d */ /* 0x000fec0000010000 */
[----:B---3--:R-:W-:Y:S04]  /*25aa0*/  STL.64 [R1+0x260], R224 ;  /* 0x000260e001007387 */ /* 0x008fe80000100a00 */
[----:B------:R-:W-:Y:S04]  /*25ab0*/  STL.64 [R1+0x268], R226 ;  /* 0x000268e201007387 */ /* 0x000fe80000100a00 */
[----:B------:R-:W3:Y:S01]  /*25ac0*/  LDS.128 R24, [R6] ;  /* 0x0000000006187984 */ /* 0x000ee20000000c00 */
[----:B------:R-:W-:Y:S06]  /*25ad0*/  BAR.SYNC.DEFER_BLOCKING 0x0 ;  /* 0x0000000000007b1d */ /* 0x000fec0000010000 */
[----:B------:R-:W-:Y:S04]  /*25ae0*/  STSM.16.M88.4 [R0], R204 ;  /* 0x000000cc00007844 */ /* 0x000fe80000000200 */
[----:B---3--:R-:W-:Y:S04]  /*25af0*/  STL.64 [R1+0x250], R24 ;  /* 0x0002501801007387 */ /* 0x008fe80000100a00 */
[----:B------:R-:W-:Y:S01]  /*25b00*/  STL.64 [R1+0x258], R26 ;  /* 0x0002581a01007387 */ /* 0x000fe20000100a00 */
[----:B------:R-:W-:Y:S06]  /*25b10*/  BAR.SYNC.DEFER_BLOCKING 0x0 ;  /* 0x0000000000007b1d */ /* 0x000fec0000010000 */
[----:B------:R-:W3:Y:S02]  /*25b20*/  LDS.128 R24, [R6] ;  /* 0x0000000006187984 */ /* 0x000ee40000000c00 */
        /* <DEDUP_REMOVED lines=25> */
[----:B------:R-:W-:Y:S02]  /*25cc0*/  STSM.16.M88.4 [R0], R172 ;  /* 0x000000ac00007844 */ /* 0x000fe40000000200 */
[----:B------:R-:W-:Y:S06]  /*25cd0*/  BAR.SYNC.DEFER_BLOCKING 0x0 ;  /* 0x0000000000007b1d */ /* 0x000fec0000010000 */
[----:B---3--:R-:W-:Y:S04]  /*25ce0*/  STL.64 [R1+0x200], R24 ;  /* 0x0002001801007387 */ /* 0x008fe80000100a00 */
[----:B------:R-:W-:Y:S04]  /*25cf0*/  STL.64 [R1+0x208], R26 ;  /* 0x0002081a01007387 */ /* 0x000fe80000100a00 */
        /* <DEDUP_REMOVED lines=190> */
[----:B---3--:R-:W-:Y:S04]  /*268e0*/  STL.64 [R1], R12 ;  /* 0x0000000c01007387 */ /* 0x008fe80000100a00 */
[----:B------:R-:W-:Y:S04]  /*268f0*/  STL.64 [R1+0x8], R14 ;  /* 0x0000080e01007387 */ /* 0x000fe80000100a00 */
[----:B------:R-:W3:Y:S01]  /*26900*/  LDS.128 R248, [R6] ;  /* 0x0000000006f87984 */ /* 0x000ee20000000c00 */
[----:B------:R-:W-:Y:S06]  /*26910*/  BAR.SYNC.DEFER_BLOCKING 0x0 ;  /* 0x0000000000007b1d */ /* 0x000fec0000010000 */
[----:B------:R-:W-:Y:S02]  /*26920*/  STSM.16.M88.4 [R0], R132 ;  /* 0x0000008400007844 */ /* 0x000fe40000000200 */
[----:B------:R-:W-:Y:S06]  /*26930*/  BAR.SYNC.DEFER_BLOCKING 0x0 ;  /* 0x0000000000007b1d */ /* 0x000fec0000010000 */
[----:B---3--:R-:W-:Y:S04]  /*26940*/  STL [R1+0x1598], R248 ;  /* 0x001598f801007387 */ /* 0x008fe80000100800 */
[----:B------:R-:W-:Y:S04]  /*26950*/  STL [R1+0x1580], R249 ;  /* 0x001580f901007387 */ /* 0x000fe80000100800 */
[----:B------:R-:W-:Y:S04]  /*26960*/  STL [R1+0x1550], R251 ;  /* 0x001550fb01007387 */ /* 0x000fe80000100800 */
[----:B------:R-:W-:Y:S04]  /*26970*/  STL [R1+0x1568], R250 ;  /* 0x001568fa01007387 */ /* 0x000fe80000100800 */
[----:B------:R-:W3:Y:S01]  /*26980*/  LDS.128 R240, [R6] ;  /* 0x0000000006f07984 */ /* 0x000ee20000000c00 */
[----:B------:R-:W-:Y:S06]  /*26990*/  BAR.SYNC.DEFER_BLOCKING 0x0 ;  /* 0x0000000000007b1d */ /* 0x000fec0000010000 */
[----:B------:R-:W-:Y:S02]  /*269a0*/  STSM.16.M88.4 [R0], R136 ;  /* 0x0000008800007844 */ /* 0x000fe40000000200 */
[----:B------:R-:W-:Y:S06]  /*269b0*/  BAR.SYNC.DEFER_BLOCKING 0x0 ;  /* 0x0000000000007b1d */ /* 0x000fec0000010000 */
[----:B---3--:R-:W-:Y:S04]  /*269c0*/  STL.64 [R1+0x1530], R240 ;  /* 0x001530f001007387 */ /* 0x008fe80000100a00 */
[----:B------:R-:W-:Y:S04]  /*269d0*/  STL [R1+0x1760], R240 ;  /* 0x001760f001007387 */ /* 0x000fe80000100800 */
[----:B------:R-:W-:Y:S04]  /*269e0*/  STL [R1+0x1770], R240 ;  /* 0x001770f001007387 */ /* 0x000fe80000100800 */
[----:B------:R-:W-:Y:S04]  /*269f0*/  STL [R1+0x1780], R240 ;  /* 0x001780f001007387 */ /* 0x000fe80000100800 */
[----:B------:R-:W3:Y:S01]  /*26a00*/  LDS.128 R236, [R6] ;  /* 0x0000000006ec7984 */ /* 0x000ee20000000c00 */
[----:B------:R-:W-:Y:S06]  /*26a10*/  BAR.SYNC.DEFER_BLOCKING 0x0 ;  /* 0x0000000000007b1d */ /* 0x000fec0000010000 */
[----:B------:R-:W-:Y:S04]  /*26a20*/  STL [R1+0x1790], R240 ;  /* 0x001790f001007387 */ /* 0x000fe80000100800 */
[----:B------:R-:W-:Y:S04]  /*26a30*/  STL [R1+0x17a0], R240 ;  /* 0x0017a0f001007387 */ /* 0x000fe80000100800 */
[----:B------:R-:W-:Y:S04]  /*26a40*/  STL [R1+0x17b0], R240 ;  /* 0x0017b0f001007387 */ /* 0x000fe80000100800 */
[----:B------:R-:W-:Y:S04]  /*26a50*/  STL [R1+0x17c0], R240 ;  /* 0x0017c0f001007387 */ /* 0x000fe80000100800 */
[----:B------:R-:W-:Y:S01]  /*26a60*/  STSM.16.M88.4 [R0], R152 ;  /* 0x0000009800007844 */ /* 0x000fe20000000200 */
[----:B------:R-:W-:Y:S06]  /*26a70*/  BAR.SYNC.DEFER_BLOCKING 0x0 ;  /* 0x0000000000007b1d */ /* 0x000fec0000010000 */
[----:B------:R-:W-:Y:S04]  /*26a80*/  STL [R1+0x17d0], R240 ;  /* 0x0017d0f001007387 */ /* 0x000fe80000100800 */
[----:B------:R-:W-:Y:S04]  /*26a90*/  STL [R1+0x1508], R243 ;  /* 0x001508f301007387 */ /* 0x000fe80000100800 */
[----:B------:R-:W-:Y:S04]  /*26aa0*/  STL.64 [R1+0x1510], R242 ;  /* 0x001510f201007387 */ /* 0x000fe80000100a00 */
[----:B---3--:R-:W-:Y:S04]  /*26ab0*/  STL.64 [R1+0x1538], R236 ;  /* 0x001538ec01007387 */ /* 0x008fe80000100a00 */
[----:B------:R-:W3:Y:S01]  /*26ac0*/  LDS.128 R84, [R6] ;  /* 0x0000000006547984 */ /* 0x000ee20000000c00 */
[----:B------:R-:W-:Y:S06]  /*26ad0*/  BAR.SYNC.DEFER_BLOCKING 0x0 ;  /* 0x0000000000007b1d */ /* 0x000fec0000010000 */
[----:B------:R-:W-:Y:S04]  /*26ae0*/  STL.64 [R1+0x1558], R236 ;  /* 0x001558ec01007387 */ /* 0x000fe80000100a00 */
[----:B------:R-:W-:Y:S04]  /*26af0*/  STL.64 [R1+0x1518], R238 ;  /* 0x001518ee01007387 */ /* 0x000fe80000100a00 */
[----:B------:R-:W-:Y:S04]  /*26b00*/  STL [R1+0x1750], R238 ;  /* 0x001750ee01007387 */ /* 0x000fe80000100800 */
[----:B------:R-:W-:Y:S01]  /*26b10*/  STSM.16.M88.4 [R0], R156 ;  /* 0x0000009c00007844 */ /* 0x000fe20000000200 */
[----:B------:R-:W-:Y:S06]  /*26b20*/  BAR.SYNC.DEFER_BLOCKING 0x0 ;  /* 0x0000000000007b1d */ /* 0x000fec0000010000 */
[----:B---3--:R-:W-:Y:S04]  /*26b30*/  STL.64 [R1+0x1528], R84 ;  /* 0x0015285401007387 */ /* 0x008fe80000100a00 */
[----:B------:R-:W-:Y:S04]  /*26b40*/  STL.64 [R1+0x1540], R84 ;  /* 0x0015405401007387 */ /* 0x000fe80000100a00 */
[----:B------:R-:W-:Y:S04]  /*26b50*/  STL.64 [R1+0x1560], R84 ;  /* 0x0015605401007387 */ /* 0x000fe80000100a00 */
[----:B------:R-:W-:Y:S04]  /*26b60*/  STL.64 [R1+0x1578], R84 ;  /* 0x0015785401007387 */ /* 0x000fe80000100a00 */
[----:B------:R-:W-:Y:S01]  /*26b70*/  LDS.128 R88, [R6] ;  /* 0x0000000006587984 */ /* 0x000fe20000000c00 */
[----:B------:R-:W-:Y:S06]  /*26b80*/  BAR.SYNC.DEFER_BLOCKING 0x0 ;  /* 0x0000000000007b1d */ /* 0x000fec0000010000 */
[----:B------:R-:W-:Y:S04]  /*26b90*/  STL.64 [R1+0x1590], R84 ;  /* 0x0015905401007387 */ /* 0x000fe80000100a00 */
[----:B------:R-:W-:Y:S04]  /*26ba0*/  STL.64 [R1+0x15a8], R84 ;  /* 0x0015a85401007387 */ /* 0x000fe80000100a00 */
[----:B------:R-:W-:Y:S04]  /*26bb0*/  STL.64 [R1+0x15b8], R84 ;  /* 0x0015b85401007387 */ /* 0x000fe80000100a00 */
[----:B------:R-:W-:Y:S04]  /*26bc0*/  STL.64 [R1+0x15c8], R84 ;  /* 0x0015c85401007387 */ /* 0x000fe80000100a00 */
[----:B------:R-:W-:Y:S04]  /*26bd0*/  STL.64 [R1+0x15d8], R84 ;  /* 0x0015d85401007387 */ /* 0x000fe80000100a00 */
[----:B------:R-:W-:Y:S04]  /*26be0*/  STSM.16.M88.4 [R0], R160 ;  /* 0x000000a000007844 */ /* 0x000fe80000000200 */
[----:B------:R-:W-:Y:S01]  /*26bf0*/  STL.64 [R1+0x15e8], R84 ;  /* 0x0015e85401007387 */ /* 0x000fe20000100a00 */
[----:B------:R-:W-:Y:S06]  /*26c00*/  BAR.SYNC.DEFER_BLOCKING 0x0 ;  /* 0x0000000000007b1d */ /* 0x000fec0000010000 */
        /* <DEDUP_REMOVED lines=24> */
[----:B------:R-:W3:Y:S04]  /*26d90*/  LDS.128 R12, [R6] ;  /* 0x00000000060c7984 */ /* 0x000ee80000000c00 */
        /* <DEDUP_REMOVED lines=68> */
[----:B---3--:R-:W-:Y:S01]  /*271e0*/  STL.64 [R1+0x290], R12 ;  /* 0x0002900c01007387 */ /* 0x008fe20000100a00 */
[----:B------:R-:W-:-:S03]  /*271f0*/  IMAD.MOV.U32 R9, RZ, RZ, R15 ;  /* 0x000000ffff097224 */ /* 0x000fc600078e000f */
[----:B------:R-:W-:Y:S04]  /*27200*/  STL [R1+0x298], R14 ;  /* 0x0002980e01007387 */ /* 0x000fe80000100800 */
[----:B------:R-:W3:Y:S04]  /*27210*/  LDL.LU R224, [R1+0x340] ;  /* 0x0003400001e07983 */ /* 0x000ee80000300800 */
[----:B------:R-:W3:Y:S04]  /*27220*/  LDL.LU R225, [R1+0x344] ;  /* 0x0003440001e17983 */ /* 0x000ee80000300800 */
[----:B------:R-:W-:Y:S01]  /*27230*/  LDS.128 R92, [R6] ;  /* 0x00000000065c7984 */ /* 0x000fe20000000c00 */
[----:B------:R-:W-:Y:S06]  /*27240*/  BAR.SYNC.DEFER_BLOCKING 0x0 ;  /* 0x0000000000007b1d */ /* 0x000fec0000010000 */
[----:B------:R-:W3:Y:S04]  /*27250*/  LDL.LU R226, [R1+0x348] ;  /* 0x0003480001e27983 */ /* 0x000ee80000300800 */
[----:B------:R-:W3:Y:S04]  /*27260*/  LDL.LU R227, [R1+0x34c] ;  /* 0x00034c0001e37983 */ /* 0x000ee80000300800 */
[----:B------:R-:W2:Y:S04]  /*27270*/  LDL.LU R204, [R1+0x330] ;  /* 0x0003300001cc7983 */ /* 0x000ea80000300800 */
[----:B------:R-:W2:Y:S04]  /*27280*/  LDL.LU R205, [R1+0x334] ;  /* 0x0003340001cd7983 */ /* 0x000ea80000300800 */
[----:B------:R-:W-:Y:S01]  /*27290*/  STSM.16.M88.4 [R0], R192 ;  /* 0x000000c000007844 */ /* 0x000fe20000000200 */
[----:B------:R-:W-:Y:S06]  /*272a0*/  BAR.SYNC.DEFER_BLOCKING 0x0 ;  /* 0x0000000000007b1d */ /* 0x000fec0000010000 */
[----:B------:R-:W2:Y:S04]  /*272b0*/  LDL.LU R206, [R1+0x338] ;  /* 0x0003380001ce7983 */ /* 0x000ea80000300800 */
[----:B------:R-:W2:Y:S04]  /*272c0*/  LDL.LU R207, [R1+0x33c] ;  /* 0x00033c0001cf7983 */ /* 0x000ea80000300800 */
[----:B------:R-:W4:Y:S04]  /*272d0*/  LDL.LU R200, [R1+0x320] ;  /* 0x0003200001c87983 */ /* 0x000f280000300800 */
[----:B------:R-:W4:Y:S04]  /*272e0*/  LDL.LU R201, [R1+0x324] ;  /* 0x0003240001c97983 */ /* 0x000f280000300800 */
[----:B------:R-:W-:Y:S01]  /*272f0*/  LDS.128 R96, [R6] ;  /* 0x0000000006607984 */ /* 0x000fe20000000c00 */
[----:B------:R-:W-:Y:S06]  /*27300*/  BAR.SYNC.DEFER_BLOCKING 0x0 ;  /* 0x0000000000007b1d */ /* 0x000fec0000010000 */
[----:B------:R-:W4:Y:S04]  /*27310*/  LDL.LU R202, [R1+0x328] ;  /* 0x0003280001ca7983 */ /* 0x000f280000300800 */
[----:B------:R-:W4:Y:S04]  /*27320*/  LDL.LU R203, [R1+0x32c] ;  /* 0x00032c0001cb7983 */ /* 0x000f280000300800 */
[----:B------:R-:W3:Y:S04]  /*27330*/  LDL.LU R24, [R1+0x310] ;  /* 0x0003100001187983 */ /* 0x000ee80000300800 */
[----:B------:R-:W3:Y:S04]  /*27340*/  LDL.LU R25, [R1+0x314] ;  /* 0x0003140001197983 */ /* 0x000ee80000300800 */
[----:B------:R-:W-:Y:S01]  /*27350*/  STSM.16.M88.4 [R0], R208 ;  /* 0x000000d000007844 */ /* 0x000fe20000000200 */
[----:B------:R-:W-:Y:S06]  /*27360*/  BAR.SYNC.DEFER_BLOCKING 0x0 ;  /* 0x0000000000007b1d */ /* 0x000fec0000010000 */
[----:B------:R-:W3:Y:S04]  /*27370*/  LDL.LU R26, [R1+0x318] ;  /* 0x00031800011a7983 */ /* 0x000ee80000300800 */
[----:B------:R-:W3:Y:S04]  /*27380*/  LDL.LU R27, [R1+0x31c] ;  /* 0x00031c00011b7983 */ /* 0x000ee80000300800 */
[----:B------:R-:W2:Y:S04]  /*27390*/  LDL.LU R196, [R1+0x300] ;  /* 0x0003000001c47983 */ /* 0x000ea80000300800 */
[----:B------:R-:W2:Y:S04]  /*273a0*/  LDL.LU R197, [R1+0x304] ;  /* 0x0003040001c57983 */ /* 0x000ea80000300800 */
[----:B------:R-:W-:Y:S01]  /*273b0*/  LDS.128 R100, [R6] ;  /* 0x0000000006647984 */ /* 0x000fe20000000c00 */
[----:B------:R-:W-:Y:S06]  /*273c0*/  BAR.SYNC.DEFER_BLOCKING 0x0 ;  /* 0x0000000000007b1d */ /* 0x000fec0000010000 */
[----:B------:R-:W2:Y:S04]  /*273d0*/  LDL.LU R198, [R1+0x308] ;  /* 0x0003080001c67983 */ /* 0x000ea80000300800 */
[----:B------:R-:W2:Y:S04]  /*273e0*/  LDL.LU R199, [R1+0x30c] ;  /* 0x00030c0001c77983 */ /* 0x000ea80000300800 */
[----:B------:R-:W4:Y:S04]  /*273f0*/  LDL.LU R28, [R1+0x2f0] ;  /* 0x0002f000011c7983 */ /* 0x000f280000300800 */
[----:B------:R-:W4:Y:S04]  /*27400*/  LDL.LU R29, [R1+0x2f4] ;  /* 0x0002f400011d7983 */ /* 0x000f280000300800 */
[----:B------:R-:W4:Y:S04]  /*27410*/  LDL.LU R30, [R1+0x2f8] ;  /* 0x0002f800011e7983 */ /* 0x000f280000300800 */
[----:B------:R-:W4:Y:S04]  /*27420*/  LDL.LU R31, [R1+0x2fc] ;  /* 0x0002fc00011f7983 */ /* 0x000f280000300800 */
[----:B------:R-:W3:Y:S04]  /*27430*/  LDL.LU R176, [R1+0x2e0] ;  /* 0x0002e00001b07983 */ /* 0x000ee80000300800 */
[----:B------:R-:W3:Y:S04]  /*27440*/  LDL.LU R177, [R1+0x2e4] ;  /* 0x0002e40001b17983 */ /* 0x000ee80000300800 */
[----:B------:R-:W3:Y:S04]  /*27450*/  LDL.LU R178, [R1+0x2e8] ;  /* 0x0002e80001b27983 */ /* 0x000ee80000300800 */
[----:B------:R-:W3:Y:S04]  /*27460*/  LDL.LU R179, [R1+0x2ec] ;  /* 0x0002ec0001b37983 */ /* 0x000ee80000300800 */
[----:B------:R-:W-:Y:S01]  /*27470*/  STSM.16.M88.4 [R0], R212 ;  /* 0x000000d400007844 */ /* 0x000fe20000000200 */
[----:B------:R-:W-:Y:S06]  /*27480*/  BAR.SYNC.DEFER_BLOCKING 0x0 ;  /* 0x0000000000007b1d */ /* 0x000fec0000010000 */
[----:B------:R-:W-:Y:S02]  /*27490*/  LDS.128 R104, [R6] ;  /* 0x0000000006687984 */ /* 0x000fe40000000c00 */
[----:B------:R-:W-:Y:S06]  /*274a0*/  BAR.SYNC.DEFER_BLOCKING 0x0 ;  /* 0x0000000000007b1d */ /* 0x000fec0000010000 */
[----:B------:R-:W-:Y:S02]  /*274b0*/  STSM.16.M88.4 [R0], R216 ;  /* 0x000000d800007844 */ /* 0x000fe40000000200 */
        /* <DEDUP_REMOVED lines=19> */
[----:B---3--:R-:W-:Y:S02]  /*275f0*/  STSM.16.M88.4 [R0], R176 ;  /* 0x000000b000007844 */ /* 0x008fe40000000200 */
[----:B------:R-:W-:Y:S06]  /*27600*/  BAR.SYNC.DEFER_BLOCKING 0x0 ;  /* 0x0000000000007b1d */ /* 0x000fec0000010000 */
[----:B------:R-:W-:Y:S02]  /*27610*/  LDS.128 R128, [R6] ;  /* 0x0000000006807984 */ /* 0x000fe40000000c00 */
[----:B------:R-:W-:Y:S06]  /*27620*/  BAR.SYNC.DEFER_BLOCKING 0x0 ;  /* 0x0000000000007b1d */ /* 0x000fec0000010000 */
[----:B----4-:R-:W-:Y:S02]  /*27630*/  STSM.16.M88.4 [R0], R28 ;  /* 0x0000001c00007844 */ /* 0x010fe40000000200 */
[----:B------:R-:W-:Y:S06]  /*27640*/  BAR.SYNC.DEFER_BLOCKING 0x0 ;  /* 0x0000000000007b1d */ /* 0x000fec0000010000 */
[----:B------:R-:W-:Y:S02]  /*27650*/  LDS.128 R132, [R6] ;  /* 0x0000000006847984 */ /* 0x000fe40000000c00 */
[----:B------:R-:W-:Y:S06]  /*27660*/  BAR.SYNC.DEFER_BLOCKING 0x0 ;  /* 0x0000000000007b1d */ /* 0x000fec0000010000 */
[----:B--2---:R-:W-:Y:S02]  /*27670*/  STSM.16.M88.4 [R0], R196 ;  /* 0x000000c400007844 */ /* 0x004fe40000000200 */
[----:B------:R-:W-:Y:S06]  /*27680*/  BAR.SYNC.DEFER_BLOCKING 0x0 ;  /* 0x0000000000007b1d */ /* 0x000fec0000010000 */
[----:B------:R-:W-:Y:S02]  /*27690*/  LDS.128 R136, [R6] ;  /* 0x0000000006887984 */ /* 0x000fe40000000c00 */
[----:B------:R-:W-:Y:S06]  /*276a0*/  BAR.SYNC.DEFER_BLOCKING 0x0 ;  /* 0x0000000000007b1d */ /* 0x000fec0000010000 */
[----:B------:R2:W-:Y:S02]  /*276b0*/  STSM.16.M88.4 [R0], R24 ;  /* 0x0000001800007844 */ /* 0x0005e40000000200 */
[----:B------:R-:W-:Y:S06]  /*276c0*/  BAR.SYNC.DEFER_BLOCKING 0x0 ;  /* 0x0000000000007b1d */ /* 0x000fec0000010000 */
[----:B--2---:R-:W2:Y:S04]  /*276d0*/  LDL.LU R24, [R1+0x350] ;  /* 0x0003500001187983 */ /* 0x004ea80000300800 */
[----:B------:R-:W2:Y:S04]  /*276e0*/  LDL.LU R25, [R1+0x354] ;  /* 0x0003540001197983 */ /* 0x000ea80000300800 */
[----:B------:R-:W2:Y:S04]  /*276f0*/  LDL.LU R26, [R1+0x358] ;  /* 0x00035800011a7983 */ /* 0x000ea80000300800 */
[----:B------:R-:W2:Y:S04]  /*27700*/  LDL.LU R27, [R1+0x35c] ;  /* 0x00035c00011b7983 */ /* 0x000ea80000300800 */
[----:B------:R-:W3:Y:S04]  /*27710*/  LDL.LU R176, [R1+0x360] ;  /* 0x0003600001b07983 */ /* 0x000ee80000300800 */
[----:B------:R-:W3:Y:S04]  /*27720*/  LDL.LU R177, [R1+0x364] ;  /* 0x0003640001b17983 */ /* 0x000ee80000300800 */
[----:B------:R-:W3:Y:S04]  /*27730*/  LDL.LU R178, [R1+0x368] ;  /* 0x0003680001b27983 */ /* 0x000ee80000300800 */
[----:B------:R-:W3:Y:S04]  /*27740*/  LDL.LU R179, [R1+0x36c] ;  /* 0x00036c0001b37983 */ /* 0x000ee80000300800 */
[----:B------:R-:W-:Y:S01]  /*27750*/  LDS.128 R140, [R6] ;  /* 0x00000000068c7984 */ /* 0x000fe20000000c00 */
[----:B------:R-:W-:Y:S06]  /*27760*/  BAR.SYNC.DEFER_BLOCKING 0x0 ;  /* 0x0000000000007b1d */ /* 0x000fec0000010000 */
[----:B------:R-:W4:Y:S04]  /*27770*/  LDL.LU R28, [R1+0x370] ;  /* 0x00037000011c7983 */ /* 0x000f280000300800 */
[----:B------:R-:W4:Y:S04]  /*27780*/  LDL.LU R29, [R1+0x374] ;  /* 0x00037400011d7983 */ /* 0x000f280000300800 */
[----:B------:R-:W4:Y:S04]  /*27790*/  LDL.LU R30, [R1+0x378] ;  /* 0x00037800011e7983 */ /* 0x000f280000300800 */
[----:B------:R-:W4:Y:S04]  /*277a0*/  LDL.LU R31, [R1+0x37c] ;  /* 0x00037c00011f7983 */ /* 0x000f280000300800 */
[----:B------:R-:W-:Y:S01]  /*277b0*/  STSM.16.M88.4 [R0], R200 ;  /* 0x000000c800007844 */ /* 0x000fe20000000200 */
[----:B------:R-:W-:Y:S06]  /*277c0*/  BAR.SYNC.DEFER_BLOCKING 0x0 ;  /* 0x0000000000007b1d */ /* 0x000fec0000010000 */
[----:B------:R-:W4:Y:S04]  /*277d0*/  LDL.LU R196, [R1+0x380] ;  /* 0x0003800001c47983 */ /* 0x000f280000300800 */
[----:B------:R-:W4:Y:S04]  /*277e0*/  LDL.LU R197, [R1+0x384] ;  /* 0x0003840001c57983 */ /* 0x000f280000300800 */
[----:B------:R-:W4:Y:S04]  /*277f0*/  LDL.LU R198, [R1+0x388] ;  /* 0x0003880001c67983 */ /* 0x000f280000300800 */
[----:B------:R-:W4:Y:S04]  /*27800*/  LDL.LU R199, [R1+0x38c] ;  /* 0x00038c0001c77983 */ /* 0x000f280000300800 */
[----:B------:R-:W-:Y:S01]  /*27810*/  LDS.128 R144, [R6] ;  /* 0x0000000006907984 */ /* 0x000fe20000000c00 */
[----:B------:R-:W-:Y:S06]  /*27820*/  BAR.SYNC.DEFER_BLOCKING 0x0 ;  /* 0x0000000000007b1d */ /* 0x000fec0000010000 */
[----:B------:R-:W-:Y:S02]  /*27830*/  STSM.16.M88.4 [R0], R204 ;  /* 0x000000cc00007844 */ /* 0x000fe40000000200 */
[----:B------:R-:W-:Y:S06]  /*27840*/  BAR.SYNC.DEFER_BLOCKING 0x0 ;  /* 0x0000000000007b1d */ /* 0x000fec0000010000 */
[----:B------:R-:W-:Y:S02]  /*27850*/  LDS.128 R148, [R6] ;  /* 0x0000000006947984 */ /* 0x000fe40000000c00 */
[----:B------:R-:W-:Y:S06]  /*27860*/  BAR.SYNC.DEFER_BLOCKING 0x0 ;  /* 0x0000000000007b1d */ /* 0x000fec0000010000 */
[----:B------:R0:W-:Y:S02]  /*27870*/  STSM.16.M88.4 [R0], R224 ;  /* 0x000000e000007844 */ /* 0x0001e40000000200 */
[----:B------:R-:W-:Y:S06]  /*27880*/  BAR.SYNC.DEFER_BLOCKING 0x0 ;  /* 0x0000000000007b1d */ /* 0x000fec0000010000 */
[----:B0-----:R-:W4:Y:S04]  /*27890*/  LDL.LU R224, [R1+0x390] ;  /* 0x0003900001e07983 */ /* 0x001f280000300800 */
[----:B------:R-:W4:Y:S04]  /*278a0*/  LDL.LU R225, [R1+0x394] ;  /* 0x0003940001e17983 */ /* 0x000f280000300800 */
[----:B------:R-:W4:Y:S04]  /*278b0*/  LDL.LU R226, [R1+0x398] ;  /* 0x0003980001e27983 */ /* 0x000f280000300800 */
[----:B------:R-:W4:Y:S04]  /*278c0*/  LDL.LU R227, [R1+0x39c] ;  /* 0x00039c0001e37983 */ /* 0x000f280000300800 */
[----:B------:R-:W-:Y:S01]  /*278d0*/  LDS.128 R152, [R6] ;  /* 0x0000000006987984 */ /* 0x000fe20000000c00 */
[----:B------:R-:W-:Y:S06]  /*278e0*/  BAR.SYNC.DEFER_BLOCKING 0x0 ;  /* 0x0000000000007b1d */ /* 0x000fec0000010000 */
        /* <DEDUP_REMOVED lines=8> */
[----:B--2---:R0:W-:Y:S01]  /*27970*/  STSM.16.M88.4 [R0], R24 ;  /* 0x0000001800007844 */ /* 0x0041e20000000200 */
[----:B------:R-:W-:Y:S06]  /*27980*/  BAR.SYNC.DEFER_BLOCKING 0x0 ;  /* 0x0000000000007b1d */ /* 0x000fec0000010000 */
[----:B0-----:R-:W2:Y:S04]  /*27990*/  LDL.LU R24, [R1+0x3c0] ;  /* 0x0003c00001187983 */ /* 0x001ea80000300800 */
[----:B------:R-:W2:Y:S04]  /*279a0*/  LDL.LU R25, [R1+0x3c4] ;  /* 0x0003c40001197983 */ /* 0x000ea80000300800 */
[----:B------:R-:W2:Y:S04]  /*279b0*/  LDL.LU R26, [R1+0x3c8] ;  /* 0x0003c800011a7983 */ /* 0x000ea80000300800 */
[----:B------:R-:W-:Y:S01]  /*279c0*/  LDS.128 R156, [R6] ;  /* 0x00000000069c7984 */ /* 0x000fe20000000c00 */
[----:B------:R-:W-:Y:S06]  /*279d0*/  BAR.SYNC.DEFER_BLOCKING 0x0 ;  /* 0x0000000000007b1d */ /* 0x000fec0000010000 */
[----:B------:R-:W2:Y:S04]  /*279e0*/  LDL.LU R27, [R1+0x3cc] ;  /* 0x0003cc00011b7983 */ /* 0x000ea80000300800 */
[----:B---3--:R-:W-:Y:S01]  /*279f0*/  STSM.16.M88.4 [R0], R176 ;  /* 0x000000b000007844 */ /* 0x008fe20000000200 */
[----:B------:R-:W-:Y:S06]  /*27a00*/  BAR.SYNC.DEFER_BLOCKING 0x0 ;  /* 0x0000000000007b1d */ /* 0x000fec0000010000 */
[----:B------:R-:W-:Y:S02]  /*27a10*/  LDS.128 R160, [R6] ;  /* 0x0000000006a07984 */ /* 0x000fe40000000c00 */
[----:B------:R-:W-:Y:S06]  /*27a20*/  BAR.SYNC.DEFER_BLOCKING 0x0 ;  /* 0x0000000000007b1d */ /* 0x000fec0000010000 */
[----:B----4-:R-:W-:Y:S02]  /*27a30*/  STSM.16.M88.4 [R0], R28 ;  /* 0x0000001c00007844 */ /* 0x010fe40000000200 */
[----:B------:R-:W-:Y:S06]  /*27a40*/  BAR.SYNC.DEFER_BLOCKING 0x0 ;  /* 0x0000000000007b1d */ /* 0x000fec0000010000 */
[----:B------:R-:W-:Y:S02]  /*27a50*/  LDS.128 R164, [R6] ;  /* 0x0000000006a47984 */ /* 0x000fe40000000c00 */
[----:B------:R-:W-:Y:S06]  /*27a60*/  BAR.SYNC.DEFER_BLOCKING 0x0 ;  /* 0x0000000000007b1d */ /* 0x000fec0000010000 */
[----:B------:R-:W-:Y:S02]  /*27a70*/  STSM.16.M88.4 [R0], R196 ;  /* 0x000000c400007844 */ /* 0x000fe40000000200 */
[----:B------:R-:W-:Y:S06]  /*27a80*/  BAR.SYNC.DEFER_BLOCKING 0x0 ;  /* 0x0000000000007b1d */ /* 0x000fec0000010000 */
[----:B------:R-:W-:Y:S02]  /*27a90*/  LDS.128 R168, [R6] ;  /* 0x0000000006a87984 */ /* 0x000fe40000000c00 */
[----:B------:R-:W-:Y:S06]  /*27aa0*/  BAR.SYNC.DEFER_BLOCKING 0x0 ;  /* 0x0000000000007b1d */ /* 0x000fec0000010000 */
[----:B------:R0:W-:Y:S02]  /*27ab0*/  STSM.16.M88.4 [R0], R224 ;  /* 0x000000e000007844 */ /* 0x0001e40000000200 */
[----:B------:R-:W-:Y:S06]  /*27ac0*/  BAR.SYNC.DEFER_BLOCKING 0x0 ;  /* 0x0000000000007b1d */ /* 0x000fec0000010000 */
[----:B0-----:R-:W3:Y:S04]  /*27ad0*/  LDL.LU R224, [R1+0x3d0] ;  /* 0x0003d00001e07983 */ /* 0x001ee80000300800 */
[----:B------:R-:W3:Y:S04]  /*27ae0*/  LDL.LU R225, [R1+0x3d4] ;  /* 0x0003d40001e17983 */ /* 0x000ee80000300800 */
[----:B------:R-:W3:Y:S04]  /*27af0*/  LDL.LU R226, [R1+0x3d8] ;  /* 0x0003d80001e27983 */ /* 0x000ee80000300800 */
[----:B------:R-:W3:Y:S04]  /*27b00*/  LDL.LU R227, [R1+0x3dc] ;  /* 0x0003dc0001e37983 */ /* 0x000ee80000300800 */
[----:B------:R-:W4:Y:S04]  /*27b10*/  LDL.LU R196, [R1+0x3e0] ;  /* 0x0003e00001c47983 */ /* 0x000f280000300800 */
[----:B------:R-:W4:Y:S04]  /*27b20*/  LDL.LU R197, [R1+0x3e4] ;  /* 0x0003e40001c57983 */ /* 0x000f280000300800 */
[----:B------:R-:W4:Y:S04]  /*27b30*/  LDL.LU R198, [R1+0x3e8] ;  /* 0x0003e80001c67983 */ /* 0x000f280000300800 */
[----:B------:R-:W4:Y:S04]  /*27b40*/  LDL.LU R199, [R1+0x3ec] ;  /* 0x0003ec0001c77983 */ /* 0x000f280000300800 */
[----:B------:R-:W-:Y:S01]  /*27b50*/  LDS.128 R172, [R6] ;  /* 0x0000000006ac7984 */ /* 0x000fe20000000c00 */
        /* <DEDUP_REMOVED lines=17> */
[----:B--2---:R0:W-:Y:S02]  /*27c70*/  STSM.16.M88.4 [R0], R24 ;  /* 0x0000001800007844 */ /* 0x0041e40000000200 */
[----:B------:R-:W-:Y:S06]  /*27c80*/  BAR.SYNC.DEFER_BLOCKING 0x0 ;  /* 0x0000000000007b1d */ /* 0x000fec0000010000 */
        /* <DEDUP_REMOVED lines=8> */
[----:B------:R-:W-:Y:S01]  /*27d10*/  LDS.128 R184, [R6] ;  /* 0x0000000006b87984 */ /* 0x000fe20000000c00 */
[----:B------:R-:W-:Y:S06]  /*27d20*/  BAR.SYNC.DEFER_BLOCKING 0x0 ;  /* 0x0000000000007b1d */ /* 0x000fec0000010000 */
[----:B------:R-:W2:Y:S04]  /*27d30*/  LDL.LU R28, [R1+0x560] ;  /* 0x00056000011c7983 */ /* 0x000ea80000300800 */
[----:B------:R-:W2:Y:S04]  /*27d40*/  LDL.LU R29, [R1+0x564] ;  /* 0x00056400011d7983 */ /* 0x000ea80000300800 */
[----:B------:R-:W2:Y:S04]  /*27d50*/  LDL.LU R30, [R1+0x568] ;  /* 0x00056800011e7983 */ /* 0x000ea80000300800 */
[----:B------:R-:W2:Y:S04]  /*27d60*/  LDL.LU R31, [R1+0x56c] ;  /* 0x00056c00011f7983 */ /* 0x000ea80000300800 */
[----:B---3--:R0:W-:Y:S01]  /*27d70*/  STSM.16.M88.4 [R0], R224 ;  /* 0x000000e000007844 */ /* 0x0081e20000000200 */
[----:B------:R-:W-:Y:S06]  /*27d80*/  BAR.SYNC.DEFER_BLOCKING 0x0 ;  /* 0x0000000000007b1d */ /* 0x000fec0000010000 */
[----:B0-----:R-:W3:Y:S04]  /*27d90*/  LDL.LU R224, [R1+0x570] ;  /* 0x0005700001e07983 */ /* 0x001ee80000300800 */
[----:B------:R-:W3:Y:S04]  /*27da0*/  LDL.LU R225, [R1+0x574] ;  /* 0x0005740001e17983 */ /* 0x000ee80000300800 */
[----:B------:R-:W3:Y:S04]  /*27db0*/  LDL.LU R226, [R1+0x578] ;  /* 0x0005780001e27983 */ /* 0x000ee80000300800 */
[----:B------:R-:W-:Y:S01]  /*27dc0*/  LDS.128 R188, [R6] ;  /* 0x0000000006bc7984 */ /* 0x000fe20000000c00 */
[----:B------:R-:W-:Y:S06]  /*27dd0*/  BAR.SYNC.DEFER_BLOCKING 0x0 ;  /* 0x0000000000007b1d */ /* 0x000fec0000010000 */
[----:B------:R-:W3:Y:S04]  /*27de0*/  LDL.LU R227, [R1+0x57c] ;  /* 0x00057c0001e37983 */ /* 0x000ee80000300800 */
[----:B----4-:R-:W-:Y:S01]  /*27df0*/  STSM.16.M88.4 [R0], R196 ;  /* 0x000000c400007844 */ /* 0x010fe20000000200 */
        /* <DEDUP_REMOVED lines=11> */
[----:B--2---:R0:W-:Y:S02]  /*27eb0*/  STSM.16.M88.4 [R0], R24 ;  /* 0x0000001800007844 */ /* 0x0041e40000000200 */
[----:B------:R-:W-:Y:S06]  /*27ec0*/  BAR.SYNC.DEFER_BLOCKING 0x0 ;  /* 0x0000000000007b1d */ /* 0x000fec0000010000 */
[----:B0-----:R-:W2:Y:S04]  /*27ed0*/  LDL.LU R24, [R1+0x580] ;  /* 0x0005800001187983 */ /* 0x001ea80000300800 */
[----:B------:R-:W2:Y:S04]  /*27ee0*/  LDL.LU R25, [R1+0x584] ;  /* 0x0005840001197983 */ /* 0x000ea80000300800 */
[----:B------:R-:W2:Y:S04]  /*27ef0*/  LDL.LU R26, [R1+0x588] ;  /* 0x00058800011a7983 */ /* 0x000ea80000300800 */
[----:B------:R-:W-:Y:S01]  /*27f00*/  LDS.128 R204, [R6] ;  /* 0x0000000006cc7984 */ /* 0x000fe20000000c00 */
[----:B------:R-:W-:Y:S06]  /*27f10*/  BAR.SYNC.DEFER_BLOCKING 0x0 ;  /* 0x0000000000007b1d */ /* 0x000fec0000010000 */
[----:B------:R-:W2:Y:S04]  /*27f20*/  LDL.LU R27, [R1+0x58c] ;  /* 0x00058c00011b7983 */ /* 0x000ea80000300800 */
        /* <DEDUP_REMOVED lines=8> */
[----:B---3--:R0:W-:Y:S02]  /*27fb0*/  STSM.16.M88.4 [R0], R224 ;  /* 0x000000e000007844 */ /* 0x0081e40000000200 */
        /* <DEDUP_REMOVED lines=52> */
[----:B------:R-:W0:Y:S01]  /*28300*/  LDS.128 R12, [R6] ;  /* 0x00000000060c7984 */ /* 0x000e220000000c00 */
[----:B------:R-:W-:Y:S06]  /*28310*/  BAR.SYNC.DEFER_BLOCKING 0x0 ;  /* 0x0000000000007b1d */ /* 0x000fec0000010000 */
[----:B------:R-:W3:Y:S04]  /*28320*/  LDL.LU R31, [R1+0x76c] ;  /* 0x00076c00011f7983 */ /* 0x000ee80000300800 */
[----:B------:R-:W-:Y:S04]  /*28330*/  STSM.16.M88.4 [R0], R36 ;  /* 0x0000002400007844 */ /* 0x000fe80000000200 */
[----:B0-----:R-:W-:Y:S04]  /*28340*/  STL.64 [R1+0x2e0], R12 ;  /* 0x0002e00c01007387 */ /* 0x001fe80000100a00 */
[----:B------:R-:W-:Y:S01]  /*28350*/  STL.64 [R1+0x2e8], R14 ;  /* 0x0002e80e01007387 */ /* 0x000fe20000100a00 */
[----:B------:R-:W-:Y:S06]  /*28360*/  BAR.SYNC.DEFER_BLOCKING 0x0 ;  /* 0x0000000000007b1d */ /* 0x000fec0000010000 */
[----:B------:R-:W0:Y:S02]  /*28370*/  LDS.128 R12, [R6] ;  /* 0x00000000060c7984 */ /* 0x000e240000000c00 */
[----:B------:R-:W-:Y:S06]  /*28380*/  BAR.SYNC.DEFER_BLOCKING 0x0 ;  /* 0x0000000000007b1d */ /* 0x000fec0000010000 */
[----:B------:R-:W-:Y:S04]  /*28390*/  STSM.16.M88.4 [R0], R32 ;  /* 0x0000002000007844 */ /* 0x000fe80000000200 */
[----:B0-----:R-:W-:Y:S04]  /*283a0*/  STL.64 [R1+0x2d0], R12 ;  /* 0x0002d00c01007387 */ /* 0x001fe80000100a00 */
[----:B------:R-:W-:Y:S01]  /*283b0*/  STL.64 [R1+0x2d8], R14 ;  /* 0x0002d80e01007387 */ /* 0x000fe20000100a00 */
[----:B------:R-:W-:Y:S06]  /*283c0*/  BAR.SYNC.DEFER_BLOCKING 0x0 ;  /* 0x0000000000007b1d */ /* 0x000fec0000010000 */
[----:B------:R-:W0:Y:S02]  /*283d0*/  LDS.128 R12, [R6] ;  /* 0x00000000060c7984 */ /* 0x000e240000000c00 */
[----:B------:R-:W-:Y:S01]  /*283e0*/  BAR.SYNC.DEFER_BLOCKING 0x0 ;  /* 0x0000000000007b1d */ /* 0x000fe20000010000 */
[----:B0-----:R-:W-:-:S05]  /*283f0*/  IMAD.MOV.U32 R252, RZ, RZ, R13 ;  /* 0x000000fffffc7224 */ /* 0x001fca00078e000d */
[----:B------:R-:W-:Y:S04]  /*28400*/  STL [R1+0x300], R12 ;  /* 0x0003000c01007387 */ /* 0x000fe80000100800 */
[----:B------:R-:W-:Y:S04]  /*28410*/  STL.64 [R1+0x308], R14 ;  /* 0x0003080e01007387 */ /* 0x000fe80000100a00 */
        /* <DEDUP_REMOVED lines=14> */
[----:B------:R-:W2:Y:S04]  /*28500*/  LDL.LU R27, [R1+0x78c] ;  /* 0x00078c00011b7983 */ /* 0x000ea80000300800 */
[----:B------:R-:W0:Y:S01]  /*28510*/  LDS.128 R12, [R6] ;  /* 0x00000000060c7984 */ /* 0x000e220000000c00 */
[----:B------:R-:W-:Y:S06]  /*28520*/  BAR.SYNC.DEFER_BLOCKING 0x0 ;  /* 0x0000000000007b1d */ /* 0x000fec0000010000 */
[----:B0-----:R-:W-:Y:S04]  /*28530*/  STL [R1+0x2f4], R13 ;  /* 0x0002f40d01007387 */ /* 0x001fe80000100800 */
[----:B------:R-:W-:Y:S04]  /*28540*/  STL.64 [R1+0x2f8], R14 ;  /* 0x0002f80e01007387 */ /* 0x000fe80000100a00 */
        /* <DEDUP_REMOVED lines=11> */
[----:B---3--:R0:W-:Y:S04]  /*28600*/  STSM.16.M88.4 [R0], R28 ;  /* 0x0000001c00007844 */ /* 0x0081e80000000200 */
[----:B------:R-:W3:Y:S01]  /*28610*/  LDL.LU R35, [R1+0x7dc] ;  /* 0x0007dc0001237983 */ /* 0x000ee20000300800 */
[----:B------:R-:W-:Y:S01]  /*28620*/  BAR.SYNC.DEFER_BLOCKING 0x0 ;  /* 0x0000000000007b1d */ /* 0x000fe20000010000 */
[----:B------:R-:W-:-:S05]  /*28630*/  IMAD.MOV.U32 R252, RZ, RZ, R12 ;  /* 0x000000fffffc7224 */ /* 0x000fca00078e000c */
[----:B0-----:R-:W3:Y:S04]  /*28640*/  LDL.LU R28, [R1+0x7c0] ;  /* 0x0007c000011c7983 */ /* 0x001ee80000300800 */
[----:B------:R-:W3:Y:S04]  /*28650*/  LDL.LU R29, [R1+0x7c4] ;  /* 0x0007c400011d7983 */ /* 0x000ee80000300800 */
[----:B------:R-:W3:Y:S04]  /*28660*/  LDL.LU R30, [R1+0x7c8] ;  /* 0x0007c800011e7983 */ /* 0x000ee80000300800 */
[----:B------:R-:W3:Y:S04]  /*28670*/  LDL.LU R31, [R1+0x7cc] ;  /* 0x0007cc00011f7983 */ /* 0x000ee80000300800 */
[----:B------:R-:W0:Y:S01]  /*28680*/  LDS.128 R12, [R6] ;  /* 0x00000000060c7984 */ /* 0x000e220000000c00 */
[----:B------:R-:W-:Y:S06]  /*28690*/  BAR.SYNC.DEFER_BLOCKING 0x0 ;  /* 0x0000000000007b1d */ /* 0x000fec0000010000 */
[----:B0-----:R-:W-:Y:S04]  /*286a0*/  STL.64 [R1+0x350], R12 ;  /* 0x0003500c01007387 */ /* 0x001fe80000100a00 */
[----:B------:R-:W-:Y:S04]  /*286b0*/  STL.64 [R1+0x358], R14 ;  /* 0x0003580e01007387 */ /* 0x000fe80000100a00 */
[----:B----4-:R-:W-:Y:S01]  /*286c0*/  STSM.16.M88.4 [R0], R68 ;  /* 0x0000004400007844 */ /* 0x010fe20000000200 */
        /* <DEDUP_REMOVED lines=8> */
[----:B------:R-:W-:Y:S06]  /*28750*/  BAR.SYNC.DEFER_BLOCKING 0x0 ;  /* 0x0000000000007b1d */ /* 0x000fec0000010000 */
[----:B--2---:R2:W-:Y:S04]  /*28760*/  STSM.16.M88.4 [R0], R24 ;  /* 0x0000001800007844 */ /* 0x0045e80000000200 */
[----:B0-----:R-:W-:Y:S04]  /*28770*/  STL.64 [R1+0x370], R12 ;  /* 0x0003700c01007387 */ /* 0x001fe80000100a00 */
[----:B------:R-:W-:Y:S01]  /*28780*/  STL.64 [R1+0x378], R14 ;  /* 0x0003780e01007387 */ /* 0x000fe20000100a00 */
[----:B------:R-:W-:Y:S06]  /*28790*/  BAR.SYNC.DEFER_BLOCKING 0x0 ;  /* 0x0000000000007b1d */ /* 0x000fec0000010000 */
[----:B--2---:R-:W2:Y:S04]  /*287a0*/  LDL.LU R24, [R1+0x7e0] ;  /* 0x0007e00001187983 */ /* 0x004ea80000300800 */
[----:B------:R-:W2:Y:S04]  /*287b0*/  LDL.LU R25, [R1+0x7e4] ;  /* 0x0007e40001197983 */ /* 0x000ea80000300800 */
[----:B------:R-:W2:Y:S04]  /*287c0*/  LDL.LU R26, [R1+0x7e8] ;  /* 0x0007e800011a7983 */ /* 0x000ea80000300800 */
[----:B------:R-:W2:Y:S04]  /*287d0*/  LDL.LU R27, [R1+0x7ec] ;  /* 0x0007ec00011b7983 */ /* 0x000ea80000300800 */
[----:B------:R-:W0:Y:S01]  /*287e0*/  LDS.128 R12, [R6] ;  /* 0x00000000060c7984 */ /* 0x000e220000000c00 */
[----:B------:R-:W-:Y:S06]  /*287f0*/  BAR.SYNC.DEFER_BLOCKING 0x0 ;  /* 0x0000000000007b1d */ /* 0x000fec0000010000 */
        /* <DEDUP_REMOVED lines=12> */
[----:B---3--:R-:W-:Y:S04]  /*288c0*/  STSM.16.M88.4 [R0], R32 ;  /* 0x0000002000007844 */ /* 0x008fe80000000200 */
[----:B0-----:R-:W-:Y:S04]  /*288d0*/  STL.64 [R1+0x3b0], R12 ;  /* 0x0003b00c01007387 */ /* 0x001fe80000100a00 */
[----:B------:R-:W-:Y:S01]  /*288e0*/  STL.64 [R1+0x3b8], R14 ;  /* 0x0003b80e01007387 */ /* 0x000fe20000100a00 */
[----:B------:R-:W-:Y:S06]  /*288f0*/  BAR.SYNC.DEFER_BLOCKING 0x0 ;  /* 0x0000000000007b1d */ /* 0x000fec0000010000 */
[----:B------:R-:W0:Y:S02]  /*28900*/  LDS.128 R12, [R6] ;  /* 0x00000000060c7984 */ /* 0x000e240000000c00 */
[----:B------:R-:W-:Y:S06]  /*28910*/  BAR.SYNC.DEFER_BLOCKING 0x0 ;  /* 0x0000000000007b1d */ /* 0x000fec0000010000 */
[----:B0-----:R-:W-:Y:S04]  /*28920*/  STL.64 [R1+0x3e0], R12 ;  /* 0x0003e00c01007387 */ /* 0x001fe80000100a00 */
[----:B------:R-:W-:Y:S04]  /*28930*/  STL.64 [R1+0x3e8], R14 ;  /* 0x0003e80e01007387 */ /* 0x000fe80000100a00 */
[----:B------:R-:W3:Y:S04]  /*28940*/  LDL.LU R68, [R1+0x7f0] ;  /* 0x0007f00001447983 */ /* 0x000ee80000300800 */
[----:B------:R-:W3:Y:S04]  /*28950*/  LDL.LU R69, [R1+0x7f4] ;  /* 0x0007f40001457983 */ /* 0x000ee80000300800 */
[----:B------:R-:W3:Y:S04]  /*28960*/  LDL.LU R70, [R1+0x7f8] ;  /* 0x0007f80001467983 */ /* 0x000ee80000300800 */
[----:B------:R-:W3:Y:S04]  /*28970*/  LDL.LU R71, [R1+0x7fc] ;  /* 0x0007fc0001477983 */ /* 0x000ee80000300800 */
[----:B------:R-:W4:Y:S04]  /*28980*/  LDL.LU R44, [R1+0x9a0] ;  /* 0x0009a000012c7983 */ /* 0x000f280000300800 */
[----:B------:R-:W4:Y:S04]  /*28990*/  LDL.LU R45, [R1+0x9a4] ;  /* 0x0009a400012d7983 */ /* 0x000f280000300800 */
[----:B------:R-:W4:Y:S04]  /*289a0*/  LDL.LU R46, [R1+0x9a8] ;  /* 0x0009a800012e7983 */ /* 0x000f280000300800 */
[----:B------:R-:W4:Y:S04]  /*289b0*/  LDL.LU R47, [R1+0x9ac] ;  /* 0x0009ac00012f7983 */ /* 0x000f280000300800 */
[----:B------:R0:W-:Y:S01]  /*289c0*/  STSM.16.M88.4 [R0], R28 ;  /* 0x0000001c00007844 */ /* 0x0001e20000000200 */
[----:B------:R-:W-:Y:S06]  /*289d0*/  BAR.SYNC.DEFER_BLOCKING 0x0 ;  /* 0x0000000000007b1d */ /* 0x000fec0000010000 */
[----:B0-----:R-:W4:Y:S04]  /*289e0*/  LDL.LU R28, [R1+0x990] ;  /* 0x00099000011c7983 */ /* 0x001f280000300800 */
[----:B------:R-:W4:Y:S04]  /*289f0*/  LDL.LU R29, [R1+0x994] ;  /* 0x00099400011d7983 */ /* 0x000f280000300800 */
[----:B------:R-:W4:Y:S04]  /*28a00*/  LDL.LU R30, [R1+0x998] ;  /* 0x00099800011e7983 */ /* 0x000f280000300800 */
[----:B------:R-:W4:Y:S04]  /*28a10*/  LDL.LU R31, [R1+0x99c] ;  /* 0x00099c00011f7983 */ /* 0x000f280000300800 */
[----:B------:R-:W0:Y:S01]  /*28a20*/  LDS.128 R12, [R6] ;  /* 0x00000000060c7984 */ /* 0x000e220000000c00 */
[----:B------:R-:W-:Y:S06]  /*28a30*/  BAR.SYNC.DEFER_BLOCKING 0x0 ;  /* 0x0000000000007b1d */ /* 0x000fec0000010000 */
[----:B0-----:R-:W-:Y:S04]  /*28a40*/  STL.64 [R1+0x3d0], R12 ;  /* 0x0003d00c01007387 */ /* 0x001fe80000100a00 */
[----:B------:R-:W-:Y:S04]  /*28a50*/  STL.64 [R1+0x3d8], R14 ;  /* 0x0003d80e01007387 */ /* 0x000fe80000100a00 */
        /* <DEDUP_REMOVED lines=11> */
[----:B--2---:R0:W-:Y:S04]  /*28b10*/  STSM.16.M88.4 [R0], R24 ;  /* 0x0000001800007844 */ /* 0x0041e80000000200 */
[----:B------:R-:W2:Y:S01]  /*28b20*/  LDL.LU R35, [R1+0x9ec] ;  /* 0x0009ec0001237983 */ /* 0x000ea20000300800 */
[----:B------:R-:W-:Y:S06]  /*28b30*/  BAR.SYNC.DEFER_BLOCKING 0x0 ;  /* 0x0000000000007b1d */ /* 0x000fec0000010000 */
[----:B0-----:R-:W2:Y:S04]  /*28b40*/  LDL.LU R24, [R1+0x9d0] ;  /* 0x0009d00001187983 */ /* 0x001ea80000300800 */
[----:B------:R-:W2:Y:S04]  /*28b50*/  LDL.LU R25, [R1+0x9d4] ;  /* 0x0009d40001197983 */ /* 0x000ea80000300800 */
[----:B------:R-:W2:Y:S04]  /*28b60*/  LDL.LU R26, [R1+0x9d8] ;  /* 0x0009d800011a7983 */ /* 0x000ea80000300800 */
[----:B------:R-:W2:Y:S04]  /*28b70*/  LDL.LU R27, [R1+0x9dc] ;  /* 0x0009dc00011b7983 */ /* 0x000ea80000300800 */
[----:B------:R-:W0:Y:S01]  /*28b80*/  LDS.128 R12, [R6] ;  /* 0x00000000060c7984 */ /* 0x000e220000000c00 */
[----:B------:R-:W-:Y:S06]  /*28b90*/  BAR.SYNC.DEFER_BLOCKING 0x0 ;  /* 0x0000000000007b1d */ /* 0x000fec0000010000 */
[----:B0-----:R-:W-:Y:S04]  /*28ba0*/  STL.64 [R1+0x450], R12 ;  /* 0x0004500c01007387 */ /* 0x001fe80000100a00 */
[----:B------:R-:W-:Y:S04]  /*28bb0*/  STL.64 [R1+0x458], R14 ;  /* 0x0004580e01007387 */ /* 0x000fe80000100a00 */
[----:B---3--:R-:W-:Y:S01]  /*28bc0*/  STSM.16.M88.4 [R0], R68 ;  /* 0x0000004400007844 */ /* 0x008fe20000000200 */
[----:B------:R-:W-:Y:S06]  /*28bd0*/  BAR.SYNC.DEFER_BLOCKING 0x0 ;  /* 0x0000000000007b1d */ /* 0x000fec0000010000 */
[----:B------:R-:W0:Y:S02]  /*28be0*/  LDS.128 R12, [R6] ;  /* 0x00000000060c7984 */ /* 0x000e240000000c00 */
[----:B------:R-:W-:Y:S06]  /*28bf0*/  BAR.SYNC.DEFER_BLOCKING 0x0 ;  /* 0x0000000000007b1d */ /* 0x000fec0000010000 */
[----:B----4-:R-:W-:Y:S04]  /*28c00*/  STSM.16.M88.4 [R0], R44 ;  /* 0x0000002c00007844 */ /* 0x010fe80000000200 */
[----:B0-----:R-:W-:Y:S04]  /*28c10*/  STL.64 [R1+0x440], R12 ;  /* 0x0004400c01007387 */ /* 0x001fe80000100a00 */
[----:B------:R-:W-:Y:S01]  /*28c20*/  STL.64 [R1+0x448], R14 ;  /* 0x0004480e01007387 */ /* 0x000fe20000100a00 */
[----:B------:R-:W-:Y:S06]  /*28c30*/  BAR.SYNC.DEFER_BLOCKING 0x0 ;  /* 0x0000000000007b1d */ /* 0x000fec0000010000 */
[----:B------:R-:W0:Y:S02]  /*28c40*/  LDS.128 R12, [R6] ;  /* 0x00000000060c7984 */ /* 0x000e240000000c00 */
[----:B------:R-:W-:Y:S06]  /*28c50*/  BAR.SYNC.DEFER_BLOCKING 0x0 ;  /* 0x0000000000007b1d */ /* 0x000fec0000010000 */
[----:B------:R3:W-:Y:S04]  /*28c60*/  STSM.16.M88.4 [R0], R28 ;  /* 0x0000001c00007844 */ /* 0x0007e80000000200 */
[----:B0-----:R-:W-:Y:S04]  /*28c70*/  STL.64 [R1+0x460], R12 ;  /* 0x0004600c01007387 */ /* 0x001fe80000100a00 */
[----:B------:R-:W-:Y:S01]  /*28c80*/  STL.64 [R1+0x468], R14 ;  /* 0x0004680e01007387 */ /* 0x000fe20000100a00 */
[----:B------:R-:W-:Y:S06]  /*28c90*/  BAR.SYNC.DEFER_BLOCKING 0x0 ;  /* 0x0000000000007b1d */ /* 0x000fec0000010000 */
[----:B---3--:R-:W3:Y:S04]  /*28ca0*/  LDL.LU R28, [R1+0x9f0] ;  /* 0x0009f000011c7983 */ /* 0x008ee80000300800 */
[----:B------:R-:W3:Y:S04]  /*28cb0*/  LDL.LU R29, [R1+0x9f4] ;  /* 0x0009f400011d7983 */ /* 0x000ee80000300800 */
[----:B------:R-:W3:Y:S04]  /*28cc0*/  LDL.LU R30, [R1+0x9f8] ;  /* 0x0009f800011e7983 */ /* 0x000ee80000300800 */
[----:B------:R-:W3:Y:S04]  /*28cd0*/  LDL.LU R31, [R1+0x9fc] ;  /* 0x0009fc00011f7983 */ /* 0x000ee80000300800 */
        /* <DEDUP_REMOVED lines=14> */
[----:B--2---:R-:W-:Y:S04]  /*28dc0*/  STSM.16.M88.4 [R0], R32 ;  /* 0x0000002000007844 */ /* 0x004fe80000000200 */
[----:B0-----:R-:W-:Y:S04]  /*28dd0*/  STL.64 [R1+0x410], R12 ;  /* 0x0004100c01007387 */ /* 0x001fe80000100a00 */
[----:B------:R-:W-:Y:S01]  /*28de0*/  STL.64 [R1+0x418], R14 ;  /* 0x0004180e01007387 */ /* 0x000fe20000100a00 */
[----:B------:R-:W-:Y:S06]  /*28df0*/  BAR.SYNC.DEFER_BLOCKING 0x0 ;  /* 0x0000000000007b1d */ /* 0x000fec0000010000 */
[----:B------:R-:W0:Y:S02]  /*28e00*/  LDS.128 R12, [R6] ;  /* 0x00000000060c7984 */ /* 0x000e240000000c00 */
[----:B------:R-:W-:Y:S06]  /*28e10*/  BAR.SYNC.DEFER_BLOCKING 0x0 ;  /* 0x0000000000007b1d */ /* 0x000fec0000010000 */
[----:B0-----:R-:W-:Y:S04]  /*28e20*/  STL.64 [R1+0x3f0], R12 ;  /* 0x0003f00c01007387 */ /* 0x001fe80000100a00 */
[----:B------:R-:W-:Y:S04]  /*28e30*/  STL.64 [R1+0x3f8], R14 ;  /* 0x0003f80e01007387 */ /* 0x000fe80000100a00 */
[----:B------:R-:W2:Y:S04]  /*28e40*/  LDL.LU R68, [R1+0xbb0] ;  /* 0x000bb00001447983 */ /* 0x000ea80000300800 */
[----:B------:R-:W2:Y:S04]  /*28e50*/  LDL.LU R69, [R1+0xbb4] ;  /* 0x000bb40001457983 */ /* 0x000ea80000300800 */
[----:B------:R-:W2:Y:S04]  /*28e60*/  LDL.LU R70, [R1+0xbb8] ;  /* 0x000bb80001467983 */ /* 0x000ea80000300800 */
[----:B------:R-:W2:Y:S04]  /*28e70*/  LDL.LU R71, [R1+0xbbc] ;  /* 0x000bbc0001477983 */ /* 0x000ea80000300800 */
        /* <DEDUP_REMOVED lines=18> */
[----:B---3--:R0:W-:Y:S01]  /*28fa0*/  STSM.16.M88.4 [R0], R28 ;  /* 0x0000001c00007844 */ /* 0x0081e20000000200 */
[----:B------:R-:W-:Y:S06]  /*28fb0*/  BAR.SYNC.DEFER_BLOCKING 0x0 ;  /* 0x0000000000007b1d */ /* 0x000fec0000010000 */
[----:B------:R-:W3:Y:S04]  /*28fc0*/  LDL.LU R36, [R1+0xbf0] ;  /* 0x000bf00001247983 */ /* 0x000ee80000300800 */
[----:B------:R-:W3:Y:S04]  /*28fd0*/  LDL.LU R37, [R1+0xbf4] ;  /* 0x000bf40001257983 */ /* 0x000ee80000300800 */
[----:B------:R-:W3:Y:S04]  /*28fe0*/  LDL.LU R38, [R1+0xbf8] ;  /* 0x000bf80001267983 */ /* 0x000ee80000300800 */
[----:B------:R-:W3:Y:S04]  /*28ff0*/  LDL.LU R39, [R1+0xbfc] ;  /* 0x000bfc0001277983 */ /* 0x000ee80000300800 */
[----:B------:R-:W1:Y:S01]  /*29000*/  LDS.128 R12, [R6] ;  /* 0x00000000060c7984 */ /* 0x000e620000000c00 */
[----:B------:R-:W-:Y:S06]  /*29010*/  BAR.SYNC.DEFER_BLOCKING 0x0 ;  /* 0x0000000000007b1d */ /* 0x000fec0000010000 */
[----:B------:R-:W3:Y:S04]  /*29020*/  LDL.LU R32, [R1+0xdc0] ;  /* 0x000dc00001207983 */ /* 0x000ee80000300800 */
[----:B------:R-:W3:Y:S04]  /*29030*/  LDL.LU R33, [R1+0xdc4] ;  /* 0x000dc40001217983 */ /* 0x000ee80000300800 */
[----:B------:R-:W3:Y:S04]  /*29040*/  LDL.LU R34, [R1+0xdc8] ;  /* 0x000dc80001227983 */ /* 0x000ee80000300800 */
[----:B------:R-:W3:Y:S04]  /*29050*/  LDL.LU R35, [R1+0xdcc] ;  /* 0x000dcc0001237983 */ /* 0x000ee80000300800 */
[----:B0-----:R-:W3:Y:S04]  /*29060*/  LDL.LU R28, [R1+0xdd0] ;  /* 0x000dd000011c7983 */ /* 0x001ee80000300800 */
[----:B------:R-:W3:Y:S04]  /*29070*/  LDL.LU R29, [R1+0xdd4] ;  /* 0x000dd400011d7983 */ /* 0x000ee80000300800 */
[----:B------:R-:W3:Y:S04]  /*29080*/  LDL.LU R30, [R1+0xdd8] ;  /* 0x000dd800011e7983 */ /* 0x000ee80000300800 */
[----:B------:R-:W3:Y:S04]  /*29090*/  LDL.LU R31, [R1+0xddc] ;  /* 0x000ddc00011f7983 */ /* 0x000ee80000300800 */
[----:B-1----:R-:W-:Y:S04]  /*290a0*/  STL.64 [R1+0x390], R12 ;  /* 0x0003900c01007387 */ /* 0x002fe80000100a00 */
[----:B------:R-:W-:Y:S04]  /*290b0*/  STL.64 [R1+0x398], R14 ;  /* 0x0003980e01007387 */ /* 0x000fe80000100a00 */
[----:B--2---:R-:W-:Y:S01]  /*290c0*/  STSM.16.M88.4 [R0], R68 ;  /* 0x0000004400007844 */ /* 0x004fe20000000200 */
        /* <DEDUP_REMOVED lines=13> */
[----:B-1----:R-:W2:Y:S04]  /*291a0*/  LDL.LU R24, [R1+0xde0] ;  /* 0x000de00001187983 */ /* 0x002ea80000300800 */
        /* <DEDUP_REMOVED lines=21> */
[----:B---3--:R0:W-:Y:S01]  /*29300*/  STSM.16.M88.4 [R0], R36 ;  /* 0x0000002400007844 */ /* 0x0081e20000000200 */
[----:B------:R-:W-:Y:S06]  /*29310*/  BAR.SYNC.DEFER_BLOCKING 0x0 ;  /* 0x0000000000007b1d */ /* 0x000fec0000010000 */
[----:B0-----:R-:W3:Y:S04]  /*29320*/  LDL.LU R36, [R1+0xe10] ;  /* 0x000e100001247983 */ /* 0x001ee80000300800 */
[----:B------:R-:W3:Y:S04]  /*29330*/  LDL.LU R37, [R1+0xe14] ;  /* 0x000e140001257983 */ /* 0x000ee80000300800 */
[----:B------:R-:W3:Y:S04]  /*29340*/  LDL.LU R38, [R1+0xe18] ;  /* 0x000e180001267983 */ /* 0x000ee80000300800 */
[----:B------:R-:W3:Y:S04]  /*29350*/  LDL.LU R39, [R1+0xe1c] ;  /* 0x000e1c0001277983 */ /* 0x000ee80000300800 */
[----:B------:R-:W0:Y:S01]  /*29360*/  LDS.128 R80, [R6] ;  /* 0x0000000006507984 */ /* 0x000e220000000c00 */
[----:B------:R-:W-:Y:S06]  /*29370*/  BAR.SYNC.DEFER_BLOCKING 0x0 ;  /* 0x0000000000007b1d */ /* 0x000fec0000010000 */
[----:B------:R-:W3:Y:S04]  /*29380*/  LDL.LU R40, [R1+0xe20] ;  /* 0x000e200001287983 */ /* 0x000ee80000300800 */
[----:B------:R-:W3:Y:S04]  /*29390*/  LDL.LU R41, [R1+0xe24] ;  /* 0x000e240001297983 */ /* 0x000ee80000300800 */
[----:B------:R-:W3:Y:S04]  /*293a0*/  LDL.LU R42, [R1+0xe28] ;  /* 0x000e2800012a7983 */ /* 0x000ee80000300800 */
[----:B------:R-:W3:Y:S04]  /*293b0*/  LDL.LU R43, [R1+0xe2c] ;  /* 0x000e2c00012b7983 */ /* 0x000ee80000300800 */
[----:B------:R1:W-:Y:S01]  /*293c0*/  STSM.16.M88.4 [R0], R32 ;  /* 0x0000002000007844 */ /* 0x0003e20000000200 */
[----:B------:R-:W-:Y:S06]  /*293d0*/  BAR.SYNC.DEFER_BLOCKING 0x0 ;  /* 0x0000000000007b1d */ /* 0x000fec0000010000 */
[----:B-1----:R-:W3:Y:S04]  /*293e0*/  LDL.LU R32, [R1+0xe30] ;  /* 0x000e300001207983 */ /* 0x002ee80000300800 */
[----:B------:R-:W3:Y:S04]  /*293f0*/  LDL.LU R33, [R1+0xe34] ;  /* 0x000e340001217983 */ /* 0x000ee80000300800 */
[----:B------:R-:W3:Y:S04]  /*29400*/  LDL.LU R34, [R1+0xe38] ;  /* 0x000e380001227983 */ /* 0x000ee80000300800 */
[----:B------:R-:W1:Y:S01]  /*29410*/  LDS.128 R76, [R6] ;  /* 0x00000000064c7984 */ /* 0x000e620000000c00 */
[----:B------:R-:W-:Y:S06]  /*29420*/  BAR.SYNC.DEFER_BLOCKING 0x0 ;  /* 0x0000000000007b1d */ /* 0x000fec0000010000 */
[----:B------:R-:W3:Y:S04]  /*29430*/  LDL.LU R35, [R1+0xe3c] ;  /* 0x000e3c0001237983 */ /* 0x000ee80000300800 */
[----:B------:R0:W-:Y:S01]  /*29440*/  STSM.16.M88.4 [R0], R28 ;  /* 0x0000001c00007844 */ /* 0x0001e20000000200 */
[----:B------:R-:W-:Y:S06]  /*29450*/  BAR.SYNC.DEFER_BLOCKING 0x0 ;  /* 0x0000000000007b1d */ /* 0x000fec0000010000 */
[----:B0-----:R-:W3:Y:S04]  /*29460*/  LDL.LU R28, [R1+0xe40] ;  /* 0x000e4000011c7983 */ /* 0x001ee80000300800 */
[----:B------:R-:W3:Y:S04]  /*29470*/  LDL.LU R29, [R1+0xe44] ;  /* 0x000e4400011d7983 */ /* 0x000ee80000300800 */
[----:B------:R-:W3:Y:S04]  /*29480*/  LDL.LU R30, [R1+0xe48] ;  /* 0x000e4800011e7983 */ /* 0x000ee80000300800 */
[----:B------:R-:W0:Y:S01]  /*29490*/  LDS.128 R72, [R6] ;  /* 0x0000000006487984 */ /* 0x000e220000000c00 */
[----:B------:R-:W-:Y:S06]  /*294a0*/  BAR.SYNC.DEFER_BLOCKING 0x0 ;  /* 0x0000000000007b1d */ /* 0x000fec0000010000 */
[----:B------:R-:W3:Y:S04]  /*294b0*/  LDL.LU R31, [R1+0xe4c] ;  /* 0x000e4c00011f7983 */ /* 0x000ee80000300800 */
[----:B--2---:R2:W-:Y:S01]  /*294c0*/  STSM.16.M88.4 [R0], R24 ;  /* 0x0000001800007844 */ /* 0x0045e20000000200 */
[----:B------:R-:W-:Y:S06]  /*294d0*/  BAR.SYNC.DEFER_BLOCKING 0x0 ;  /* 0x0000000000007b1d */ /* 0x000fec0000010000 */
[----:B--2---:R-:W2:Y:S04]  /*294e0*/  LDL.LU R24, [R1+0xe50] ;  /* 0x000e500001187983 */ /* 0x004ea80000300800 */
[----:B------:R-:W2:Y:S04]  /*294f0*/  LDL.LU R25, [R1+0xe54] ;  /* 0x000e540001197983 */ /* 0x000ea80000300800 */
[----:B------:R-:W2:Y:S04]  /*29500*/  LDL.LU R26, [R1+0xe58] ;  /* 0x000e5800011a7983 */ /* 0x000ea80000300800 */
[----:B------:R-:W0:Y:S01]  /*29510*/  LDS.128 R68, [R6] ;  /* 0x0000000006447984 */ /* 0x000e220000000c00 */
[----:B------:R-:W-:Y:S06]  /*29520*/  BAR.SYNC.DEFER_BLOCKING 0x0 ;  /* 0x0000000000007b1d */ /* 0x000fec0000010000 */
[----:B------:R-:W2:Y:S04]  /*29530*/  LDL.LU R27, [R1+0xe5c] ;  /* 0x000e5c00011b7983 */ /* 0x000ea80000300800 */
[----:B----4-:R-:W-:Y:S01]  /*29540*/  STSM.16.M88.4 [R0], R64 ;  /* 0x0000004000007844 */ /* 0x010fe20000000200 */
[----:B------:R-:W-:Y:S06]  /*29550*/  BAR.SYNC.DEFER_BLOCKING 0x0 ;  /* 0x0000000000007b1d */ /* 0x000fec0000010000 */
[----:B------:R-:W4:Y:S02]  /*29560*/  LDS.128 R64, [R6] ;  /* 0x0000000006407984 */ /* 0x000f240000000c00 */
[----:B------:R-:W-:Y:S06]  /*29570*/  BAR.SYNC.DEFER_BLOCKING 0x0 ;  /* 0x0000000000007b1d */ /* 0x000fec0000010000 */
[----:B------:R-:W-:Y:S02]  /*29580*/  STSM.16.M88.4 [R0], R44 ;  /* 0x0000002c00007844 */ /* 0x000fe40000000200 */
[----:B------:R-:W-:Y:S06]  /*29590*/  BAR.SYNC.DEFER_BLOCKING 0x0 ;  /* 0x0000000000007b1d */ /* 0x000fec0000010000 */
[----:B------:R-:W4:Y:S02]  /*295a0*/  LDS.128 R60, [R6] ;  /* 0x00000000063c7984 */ /* 0x000f240000000c00 */
[----:B------:R-:W-:Y:S06]  /*295b0*/  BAR.SYNC.DEFER_BLOCKING 0x0 ;  /* 0x0000000000007b1d */ /* 0x000fec0000010000 */
[----:B---3--:R3:W-:Y:S02]  /*295c0*/  STSM.16.M88.4 [R0], R36 ;  /* 0x0000002400007844 */ /* 0x0087e40000000200 */
[----:B------:R-:W-:Y:S06]  /*295d0*/  BAR.SYNC.DEFER_BLOCKING 0x0 ;  /* 0x0000000000007b1d */ /* 0x000fec0000010000 */
[----:B---3--:R-:W3:Y:S04]  /*295e0*/  LDL.LU R36, [R1+0xe60] ;  /* 0x000e600001247983 */ /* 0x008ee80000300800 */
[----:B------:R-:W3:Y:S04]  /*295f0*/  LDL.LU R37, [R1+0xe64] ;  /* 0x000e640001257983 */ /* 0x000ee80000300800 */
[----:B------:R-:W3:Y:S04]  /*29600*/  LDL.LU R38, [R1+0xe68] ;  /* 0x000e680001267983 */ /* 0x000ee80000300800 */
[----:B------:R-:W4:Y:S01]  /*29610*/  LDS.128 R56, [R6] ;  /* 0x0000000006387984 */ /* 0x000f220000000c00 */
[----:B------:R-:W-:Y:S06]  /*29620*/  BAR.SYNC.DEFER_BLOCKING 0x0 ;  /* 0x0000000000007b1d */ /* 0x000fec0000010000 */
[----:B------:R-:W3:Y:S04]  /*29630*/  LDL.LU R39, [R1+0xe6c] ;  /* 0x000e6c0001277983 */ /* 0x000ee80000300800 */
[----:B------:R-:W-:Y:S01]  /*29640*/  STSM.16.M88.4 [R0], R40 ;  /* 0x0000002800007844 */ /* 0x000fe20000000200 */
[----:B------:R-:W-:Y:S06]  /*29650*/  BAR.SYNC.DEFER_BLOCKING 0x0 ;  /* 0x0000000000007b1d */ /* 0x000fec0000010000 */
[----:B------:R-:W4:Y:S02]  /*29660*/  LDS.128 R52, [R6] ;  /* 0x0000000006347984 */ /* 0x000f240000000c00 */
[----:B------:R-:W-:Y:S06]  /*29670*/  BAR.SYNC.DEFER_BLOCKING 0x0 ;  /* 0x0000000000007b1d */ /* 0x000fec0000010000 */
[----:B------:R1:W-:Y:S02]  /*29680*/  STSM.16.M88.4 [R0], R32 ;  /* 0x0000002000007844 */ /* 0x0003e40000000200 */
[----:B------:R-:W-:Y:S06]  /*29690*/  BAR.SYNC.DEFER_BLOCKING 0x0 ;  /* 0x0000000000007b1d */ /* 0x000fec0000010000 */
[----:B-1----:R-:W4:Y:S04]  /*296a0*/  LDL.LU R32, [R1+0xe70] ;  /* 0x000e700001207983 */ /* 0x002f280000300800 */
[----:B------:R-:W4:Y:S04]  /*296b0*/  LDL.LU R33, [R1+0xe74] ;  /* 0x000e740001217983 */ /* 0x000f280000300800 */
[----:B------:R-:W4:Y:S04]  /*296c0*/  LDL.LU R34, [R1+0xe78] ;  /* 0x000e780001227983 */ /* 0x000f280000300800 */
[----:B------:R-:W4:Y:S04]  /*296d0*/  LDL.LU R35, [R1+0xe7c] ;  /* 0x000e7c0001237983 */ /* 0x000f280000300800 */
[----:B------:R-:W1:Y:S01]  /*296e0*/  LDS.128 R48, [R6] ;  /* 0x0000000006307984 */ /* 0x000e620000000c00 */
[----:B------:R-:W-:Y:S06]  /*296f0*/  BAR.SYNC.DEFER_BLOCKING 0x0 ;  /* 0x0000000000007b1d */ /* 0x000fec0000010000 */
[----:B------:R0:W-:Y:S02]  /*29700*/  STSM.16.M88.4 [R0], R28 ;  /* 0x0000001c00007844 */ /* 0x0001e40000000200 */
[----:B------:R-:W-:Y:S06]  /*29710*/  BAR.SYNC.DEFER_BLOCKING 0x0 ;  /* 0x0000000000007b1d */ /* 0x000fec0000010000 */
[----:B0-----:R-:W4:Y:S04]  /*29720*/  LDL.LU R28, [R1+0xe80] ;  /* 0x000e8000011c7983 */ /* 0x001f280000300800 */
[----:B------:R-:W4:Y:S04]  /*29730*/  LDL.LU R29, [R1+0xe84] ;  /* 0x000e8400011d7983 */ /* 0x000f280000300800 */
[----:B------:R-:W4:Y:S04]  /*29740*/  LDL.LU R30, [R1+0xe88] ;  /* 0x000e8800011e7983 */ /* 0x000f280000300800 */
[----:B------:R-:W4:Y:S04]  /*29750*/  LDL.LU R31, [R1+0xe8c] ;  /* 0x000e8c00011f7983 */ /* 0x000f280000300800 */
[----:B------:R-:W0:Y:S01]  /*29760*/  LDS.128 R44, [R6] ;  /* 0x00000000062c7984 */ /* 0x000e220000000c00 */
[----:B------:R-:W-:Y:S06]  /*29770*/  BAR.SYNC.DEFER_BLOCKING 0x0 ;  /* 0x0000000000007b1d */ /* 0x000fec0000010000 */
[----:B--2---:R2:W-:Y:S02]  /*29780*/  STSM.16.M88.4 [R0], R24 ;  /* 0x0000001800007844 */ /* 0x0045e40000000200 */
[----:B------:R-:W-:Y:S06]  /*29790*/  BAR.SYNC.DEFER_BLOCKING 0x0 ;  /* 0x0000000000007b1d */ /* 0x000fec0000010000 */
[----:B--2---:R-:W2:Y:S04]  /*297a0*/  LDL.LU R24, [R1+0xe90] ;  /* 0x000e900001187983 */ /* 0x004ea80000300800 */
        /* <DEDUP_REMOVED lines=11> */
[----:B------:R-:W0:Y:S01]  /*29860*/  LDS.128 R40, [R6] ;  /* 0x0000000006287984 */ /* 0x000e220000000c00 */
[----:B------:R-:W-:Y:S06]  /*29870*/  BAR.SYNC.DEFER_BLOCKING 0x0 ;  /* 0x0000000000007b1d */ /* 0x000fec0000010000 */
        /* <DEDUP_REMOVED lines=8> */
[----:B---3--:R-:W-:Y:S01]  /*29900*/  STSM.16.M88.4 [R0], R36 ;  /* 0x0000002400007844 */ /* 0x008fe20000000200 */
[----:B------:R-:W-:Y:S06]  /*29910*/  BAR.SYNC.DEFER_BLOCKING 0x0 ;  /* 0x0000000000007b1d */ /* 0x000fec0000010000 */
[----:B------:R-:W3:Y:S02]  /*29920*/  LDS.128 R36, [R6] ;  /* 0x0000000006247984 */ /* 0x000ee40000000c00 */
[----:B------:R-:W-:Y:S06]  /*29930*/  BAR.SYNC.DEFER_BLOCKING 0x0 ;  /* 0x0000000000007b1d */ /* 0x000fec0000010000 */
[----:B----4-:R-:W-:Y:S02]  /*29940*/  STSM.16.M88.4 [R0], R32 ;  /* 0x0000002000007844 */ /* 0x010fe40000000200 */
[----:B------:R-:W-:Y:S06]  /*29950*/  BAR.SYNC.DEFER_BLOCKING 0x0 ;  /* 0x0000000000007b1d */ /* 0x000fec0000010000 */
[----:B------:R-:W4:Y:S02]  /*29960*/  LDS.128 R32, [R6] ;  /* 0x0000000006207984 */ /* 0x000f240000000c00 */
[----:B------:R-:W-:Y:S06]  /*29970*/  BAR.SYNC.DEFER_BLOCKING 0x0 ;  /* 0x0000000000007b1d */ /* 0x000fec0000010000 */
[----:B------:R-:W-:Y:S02]  /*29980*/  STSM.16.M88.4 [R0], R28 ;  /* 0x0000001c00007844 */ /* 0x000fe40000000200 */
[----:B------:R-:W-:Y:S06]  /*29990*/  BAR.SYNC.DEFER_BLOCKING 0x0 ;  /* 0x0000000000007b1d */ /* 0x000fec0000010000 */
[----:B------:R-:W4:Y:S02]  /*299a0*/  LDS.128 R28, [R6] ;  /* 0x00000000061c7984 */ /* 0x000f240000000c00 */
[----:B------:R-:W-:Y:S06]  /*299b0*/  BAR.SYNC.DEFER_BLOCKING 0x0 ;  /* 0x0000000000007b1d */ /* 0x000fec0000010000 */
[----:B--2---:R-:W-:Y:S02]  /*299c0*/  STSM.16.M88.4 [R0], R24 ;  /* 0x0000001800007844 */ /* 0x004fe40000000200 */
[----:B------:R-:W-:Y:S06]  /*299d0*/  BAR.SYNC.DEFER_BLOCKING 0x0 ;  /* 0x0000000000007b1d */ /* 0x000fec0000010000 */
[----:B------:R-:W2:Y:S02]  /*299e0*/  LDS.128 R24, [R6] ;  /* 0x0000000006187984 */ /* 0x000ea40000000c00 */
[----:B------:R-:W-:Y:S06]  /*299f0*/  BAR.SYNC.DEFER_BLOCKING 0x0 ;  /* 0x0000000000007b1d */ /* 0x000fec0000010000 */
[----:B------:R-:W-:Y:S02]  /*29a00*/  STSM.16.M88.4 [R0], R20 ;  /* 0x0000001400007844 */ /* 0x000fe40000000200 */
        /* <DEDUP_REMOVED lines=9> */
[----:B------:R1:W2:Y:S02]  /*29aa0*/  LDS.128 R12, [R6] ;  /* 0x00000000060c7984 */ /* 0x0002a40000000c00 */
[----:B------:R-:W-:Y:S06]  /*29ab0*/  BAR.SYNC.DEFER_BLOCKING 0x0 ;  /* 0x0000000000007b1d */ /* 0x000fec0000010000 */
[----:B-1----:R-:W3:Y:S04]  /*29ac0*/  LDL.LU R6, [R1+0x17e0] ;  /* 0x0017e00001067983 */ /* 0x002ee80000300800 */
[----:B------:R1:W-:Y:S04]  /*29ad0*/  STSM.16.M88.4 [R0], R248 ;  /* 0x000000f800007844 */ /* 0x0003e80000000200 */
[----:B-1----:R-:W4:Y:S01]  /*29ae0*/  LDL.LU R250, [R1+0x260] ;  /* 0x0002600001fa7983 */ /* 0x002f220000300800 */
[----:B------:R-:W-:Y:S01]  /*29af0*/  IMAD R11, R5, UR4, RZ ;  /* 0x00000004050b7c24 */ /* 0x000fe2000f8e02ff */
[----:B------:R-:W-:-:S02]  /*29b00*/  ULDC.64 UR4, c[0x0][0x220] ;  /* 0x0000880000047ab9 */ /* 0x000fc40000000a00 */
[----:B------:R-:W2:Y:S01]  /*29b10*/  LDL.LU R251, [R1+0x250] ;  /* 0x0002500001fb7983 */ /* 0x000ea20000300800 */
[----:B------:R-:W-:-:S03]  /*29b20*/  IMAD R3, R3, 0x80, R11 ;  /* 0x0000008003037824 */ /* 0x000fc600078e020b */
[----:B------:R-:W2:Y:S01]  /*29b30*/  LDL.LU R249, [R1+0x240] ;  /* 0x0002400001f97983 */ /* 0x000ea20000300800 */
[----:B------:R-:W-:Y:S01]  /*29b40*/  BAR.SYNC.DEFER_BLOCKING 0x0 ;  /* 0x0000000000007b1d */ /* 0x000fe20000010000 */
[----:B------:R-:W-:Y:S01]  /*29b50*/  LEA R244, P4, R3, UR8, 0x1 ;  /* 0x0000000803f47c11 */ /* 0x000fe2000f8808ff */
[----:B------:R-:W-:-:S03]  /*29b60*/  IMAD R0, R10, 0x80, R3 ;  /* 0x000000800a007824 */ /* 0x000fc600078e0203 */
[----:B------:R-:W-:Y:S01]  /*29b70*/  LEA.HI.X.SX32 R245, R3, UR9, 0x1, P4 ;  /* 0x0000000903f57c11 */ /* 0x000fe2000a0f0eff */
[----:B------:R-:W-:Y:S01]  /*29b80*/  ULDC.64 UR8, c[0x0][0x228] ;  /* 0x00008a0000087ab9 */ /* 0x000fe20000000a00 */
[----:B------:R-:W-:Y:S01]  /*29b90*/  LEA R246, P3, R11, UR4, 0x1 ;  /* 0x000000040bf67c11 */ /* 0x000fe2000f8608ff */
[----:B------:R-:W-:Y:S01]  /*29ba0*/  IMAD R84, R2, 0x80, R0 ;  /* 0x0000008002547824 */ /* 0x000fe200078e0200 */
[----:B------:R-:W-:Y:S01]  /*29bb0*/  ISETP.GE.AND P4, PT, R5, UR8, PT ;  /* 0x0000000805007c0c */ /* 0x000fe2000bf86270 */
[----:B------:R-:W2:Y:S01]  /*29bc0*/  LDL.LU R248, [R1+0x230] ;  /* 0x0002300001f87983 */ /* 0x000ea20000300800 */
[----:B------:R-:W-:Y:S01]  /*29bd0*/  LEA R10, P5, R0, UR14, 0x1 ;  /* 0x0000000e000a7c11 */ /* 0x000fe2000f8a08ff */
[----:B------:R-:W-:Y:S01]  /*29be0*/  ULDC UR4, c[0x0][0x228] ;  /* 0x00008a0000047ab9 */ /* 0x000fe20000000800 */
[----:B------:R-:W-:Y:S01]  /*29bf0*/  ISETP.LT.AND P4, PT, R4, UR23, !P4 ;  /* 0x0000001704007c0c */ /* 0x000fe2000e781270 */
[----:B------:R-:W-:Y:S01]  /*29c00*/  ULDC UR8, c[0x0][0x228] ;  /* 0x00008a0000087ab9 */ /* 0x000fe20000000800 */
[----:B------:R-:W-:Y:S01]  /*29c10*/  LEA.HI.X.SX32 R247, R11, UR5, 0x1, P3 ;  /* 0x000000050bf77c11 */ /* 0x000fe200098f0eff */
[----:B------:R-:W-:Y:S01]  /*29c20*/  ULDC UR5, c[0x0][0x248] ;  /* 0x0000920000057ab9 */ /* 0x000fe20000000800 */
[----:B------:R-:W-:-:S02]  /*29c30*/  LEA R2, P6, R84, UR16, 0x1 ;  /* 0x0000001054027c11 */ /* 0x000fc4000f8c08ff */
[----:B------:R-:W-:Y:S01]  /*29c40*/  LEA.HI.X.SX32 R11, R0, UR15, 0x1, P5 ;  /* 0x0000000f000b7c11 */ /* 0x000fe2000a8f0eff */
[----:B------:R-:W-:Y:S01]  /*29c50*/  IMAD R0, R4, UR5, RZ ;  /* 0x0000000504007c24 */ /* 0x000fe2000f8e02ff */
[----:B------:R-:W-:Y:S01]  /*29c60*/  LEA.HI.X.SX32 R3, R84, UR17, 0x1, P6 ;  /* 0x0000001154037c11 */ /* 0x000fe2000b0f0eff */
[----:B------:R-:W-:Y:S01]  /*29c70*/  ULDC.64 UR14, c[0x0][0x228] ;  /* 0x00008a00000e7ab9 */ /* 0x000fe20000000a00 */
[----:B------:R-:W-:Y:S01]  /*29c80*/  ULDC UR5, c[0x0][0x248] ;  /* 0x0000920000057ab9 */ /* 0x000fe20000000800 */
[----:B------:R-:W-:Y:S01]  /*29c90*/  IMAD.WIDE R84, R0, 0x2, R246 ;  /* 0x0000000200547825 */ /* 0x000fe200078e02f6 */
[----:B------:R-:W-:Y:S01]  /*29ca0*/  ISETP.GE.AND P3, PT, R4, UR15, PT ;  /* 0x0000000f04007c0c */ /* 0x000fe2000bf66270 */
[----:B------:R-:W-:Y:S01]  /*29cb0*/  ULDC UR15, c[0x0][0x228] ;  /* 0x00008a00000f7ab9 */ /* 0x000fe20000000800 */
[----:B------:R-:W-:Y:S02]  /*29cc0*/  ULDC.64 UR16, c[0x0][0x228] ;  /* 0x00008a0000107ab9 */ /* 0x000fe40000000a00 */
[----:B------:R-:W-:Y:S01]  /*29cd0*/  ISETP.LT.AND P5, PT, R8, UR11, !P3 ;  /* 0x0000000b08007c0c */ /* 0x000fe2000dfa1270 */
[----:B------:R-:W-:Y:S01]  /*29ce0*/  IMAD.WIDE R242, R0, 0x2, R244 ;  /* 0x0000000200f27825 */ /* 0x000fe200078e02f4 */
[----:B------:R-:W-:Y:S01]  /*29cf0*/  ISETP.LT.AND P6, PT, R7, UR13, !P3 ;  /* 0x0000000d07007c0c */ /* 0x000fe2000dfc1270 */
[----:B------:R-:W-:Y:S01]  /*29d00*/  ULDC UR13, c[0x0][0x228] ;  /* 0x00008a00000d7ab9 */ /* 0x000fe20000000800 */
[----:B------:R-:W-:Y:S01]  /*29d10*/  ULDC UR11, c[0x0][0x228] ;  /* 0x00008a00000b7ab9 */ /* 0x000fe20000000800 */
[----:B----4-:R1:W-:Y:S04]  /*29d20*/  @P4 STG.E.U16 desc[UR6][R84.64], R250 ;  /* 0x000000fa54004986 */ /* 0x0103e8000c101506 */
[----:B-1----:R-:W4:Y:S01]  /*29d30*/  LDL.LU.64 R84, [R1+0x17d8] ;  /* 0x0017d80001547983 */ /* 0x002f220000300a00 */
[----:B---3--:R-:W-:Y:S01]  /*29d40*/  ISETP.LT.AND P3, PT, R6, UR4, !P3 ;  /* 0x0000000406007c0c */ /* 0x008fe2000df61270 */
[----:B------:R-:W-:Y:S01]  /*29d50*/  IMAD.WIDE R238, R0, 0x2, R10 ;  /* 0x0000000200ee7825 */ /* 0x000fe200078e020a */
[----:B------:R-:W-:-:S02]  /*29d60*/  PRMT R240, R250, 0x7632, R240 ;  /* 0x00007632faf07816 */ /* 0x000fc400000000f0 */
[----:B------:R-:W3:Y:S01]  /*29d70*/  LDL.LU R250, [R1+0x264] ;  /* 0x0002640001fa7983 */ /* 0x000ee20000300800 */
[----:B------:R-:W-:Y:S01]  /*29d80*/  ISETP.LT.AND P4, PT, R5, UR15, !P2 ;  /* 0x0000000f05007c0c */ /* 0x000fe2000d781270 */
[C---:B------:R-:W-:Y:S01]  /*29d90*/  IMAD.WIDE R236, R0.reuse, 0x2, R2 ;  /* 0x0000000200ec7825 */ /* 0x040fe200078e0202 */
[----:B--2---:R-:W-:Y:S01]  /*29da0*/  PRMT R86, R251, 0x7632, R86 ;  /* 0x00007632fb567816 */ /* 0x004fe20000000056 */
[----:B------:R-:W-:Y:S02]  /*29db0*/  ULDC UR15, c[0x0][0x228] ;  /* 0x00008a00000f7ab9 */ /* 0x000fe40000000800 */
[----:B------:R-:W-:Y:S01]  /*29dc0*/  VIADD R0, R0, UR5 ;  /* 0x0000000500007c36 */ /* 0x000fe20008000000 */
[----:B------:R-:W-:Y:S02]  /*29dd0*/  ULDC UR5, c[0x0][0x248] ;  /* 0x0000920000057ab9 */ /* 0x000fe40000000800 */
[----:B------:R1:W-:Y:S04]  /*29de0*/  @P3 STG.E.U16 desc[UR6][R242.64], R240 ;  /* 0x000000f0f2003986 */ /* 0x0003e8000c101506 */
[----:B------:R2:W-:Y:S04]  /*29df0*/  @P6 STG.E.U16 desc[UR6][R238.64], R251 ;  /* 0x000000fbee006986 */ /* 0x0005e8000c101506 */
[----:B------:R0:W-:Y:S01]  /*29e00*/  @P5 STG.E.U16 desc[UR6][R236.64], R86 ;  /* 0x00000056ec005986 */ /* 0x0001e2000c101506 */
[----:B-1----:R-:W-:-:S03]  /*29e10*/  IMAD.WIDE R240, R0, 0x2, R246 ;  /* 0x0000000200f07825 */ /* 0x002fc600078e02f6 */
[----:B--2---:R-:W2:Y:S01]  /*29e20*/  LDL.LU R251, [R1+0x254] ;  /* 0x0002540001fb7983 */ /* 0x004ea20000300800 */
[----:B0-----:R-:W-:-:S03]  /*29e30*/  VIADD R86, R4, 0x4 ;  /* 0x0000000404567836 */ /* 0x001fc60000000000 */
[----:B------:R0:W-:Y:S02]  /*29e40*/  @P4 STG.E.U16 desc[UR6][R240.64], R249 ;  /* 0x000000f9f0004986 */ /* 0x0001e4000c101506 */
[----:B------:R-:W-:Y:S02]  /*29e50*/  ISETP.GE.AND P3, PT, R86, UR19, PT ;  /* 0x0000001356007c0c */ /* 0x000fe4000bf66270 */
[----:B------:R-:W2:Y:S04]  /*29e60*/  LDL.LU R86, [R1+0x17d4] ;  /* 0x0017d40001567983 */ /* 0x000ea80000300800 */
[----:B0-----:R-:W2:Y:S01]  /*29e70*/  LDL.LU R240, [R1+0x17d0] ;  /* 0x0017d00001f07983 */ /* 0x001ea20000300800 */
[----:B------:R-:W-:Y:S02]  /*29e80*/  ISETP.LT.AND P6, PT, R6, UR13, !P2 ;  /* 0x0000000d06007c0c */ /* 0x000fe4000d7c1270 */
[----:B----4-:R-:W-:Y:S01]  /*29e90*/  PRMT R85, R249, 0x7632, R85 ;  /* 0x00007632f9557816 */ /* 0x010fe20000000055 */
[----:B------:R-:W-:Y:S01]  /*29ea0*/  IMAD.WIDE R242, R0, 0x2, R244 ;  /* 0x0000000200f27825 */ /* 0x000fe200078e02f4 */
[----:B------:R-:W4:Y:S01]  /*29eb0*/  LDL.LU R249, [R1+0x244] ;  /* 0x0002440001f97983 */ /* 0x000f220000300800 */
[----:B------:R-:W-:Y:S01]  /*29ec0*/  ISETP.LT.AND P5, PT, R7, UR11, !P2 ;  /* 0x0000000b07007c0c */ /* 0x000fe2000d7a1270 */
[----:B------:R-:W-:Y:S01]  /*29ed0*/  ULDC UR13, c[0x0][0x228] ;  /* 0x00008a00000d7ab9 */ /* 0x000fe20000000800 */
[----:B------:R-:W-:Y:S01]  /*29ee0*/  ISETP.LT.AND P2, PT, R8, UR8, !P2 ;  /* 0x0000000808007c0c */ /* 0x000fe2000d741270 */
[----:B------:R-:W-:Y:S01]  /*29ef0*/  IMAD.WIDE R238, R0, 0x2, R10 ;  /* 0x0000000200ee7825 */ /* 0x000fe200078e020a */
[----:B------:R-:W-:-:S02]  /*29f00*/  ISETP.LT.AND P4, PT, R5, UR15, !P1 ;  /* 0x0000000f05007c0c */ /* 0x000fc4000cf81270 */
[----:B------:R-:W-:Y:S01]  /*29f10*/  PRMT R84, R248, 0x7632, R84 ;  /* 0x00007632f8547816 */ /* 0x000fe20000000054 */
[C---:B------:R-:W-:Y:S01]  /*29f20*/  IMAD.WIDE R236, R0.reuse, 0x2, R2 ;  /* 0x0000000200ec7825 */ /* 0x040fe200078e0202 */
[----:B------:R-:W-:Y:S01]  /*29f30*/  @P6 STG.E.U16 desc[UR6][R242.64], R85 ;  /* 0x00000055f2006986 */ /* 0x000fe2000c101506 */
[----:B------:R-:W-:Y:S01]  /*29f40*/  ULDC UR11, c[0x0][0x228] ;  /* 0x00008a00000b7ab9 */ /* 0x000fe20000000800 */
[----:B------:R-:W-:Y:S01]  /*29f50*/  ULDC UR8, c[0x0][0x228] ;  /* 0x00008a0000087ab9 */ /* 0x000fe20000000800 */
[----:B------:R-:W-:Y:S01]  /*29f60*/  VIADD R0, R0, UR5 ;  /* 0x0000000500007c36 */ /* 0x000fe20008000000 */
[----:B------:R-:W-:Y:S01]  /*29f70*/  ISETP.LT.AND P6, PT, R6, UR13, !P1 ;  /* 0x0000000d06007c0c */ /* 0x000fe2000cfc1270 */
[----:B------:R0:W-:Y:S01]  /*29f80*/  @P5 STG.E.U16 desc[UR6][R238.64], R248 ;  /* 0x000000f8ee005986 */ /* 0x0001e2000c101506 */
[----:B------:R-:W-:Y:S01]  /*29f90*/  VIADD R241, R4, 0x5 ;  /* 0x0000000504f17836 */ /* 0x000fe20000000000 */
[----:B------:R-:W-:Y:S01]  /*29fa0*/  ULDC UR5, c[0x0][0x248] ;  /* 0x0000920000057ab9 */ /* 0x000fe20000000800 */
[----:B------:R-:W-:Y:S01]  /*29fb0*/  ULDC UR13, c[0x0][0x228] ;  /* 0x00008a00000d7ab9 */ /* 0x000fe20000000800 */
[----:B------:R1:W-:Y:S04]  /*29fc0*/  @P2 STG.E.U16 desc[UR6][R236.64], R84 ;  /* 0x00000054ec002986 */ /* 0x0003e8000c101506 */
[----:B0-----:R-:W4:Y:S01]  /*29fd0*/  LDL.LU R248, [R1+0x234] ;  /* 0x0002340001f87983 */ /* 0x001f220000300800 */
[----:B-1----:R-:W-:-:S05]  /*29fe0*/  IMAD.WIDE R84, R0, 0x2, R246 ;  /* 0x0000000200547825 */ /* 0x002fca00078e02f6 */
[----:B---3--:R0:W-:Y:S04]  /*29ff0*/  @P4 STG.E.U16 desc[UR6][R84.64], R250 ;  /* 0x000000fa54004986 */ /* 0x0081e8000c101506 */
[----:B0-----:R-:W3:Y:S01]  /*2a000*/  LDL.LU.64 R84, [R1+0x17c8] ;  /* 0x0017c80001547983 */ /* 0x001ee20000300a00 */
[----:B------:R-:W-:Y:S02]  /*2a010*/  ISETP.LT.AND P5, PT, R7, UR11, !P1 ;  /* 0x0000000b07007c0c */ /* 0x000fe4000cfa1270 */
[----:B--2---:R-:W-:Y:S01]  /*2a020*/  PRMT R240, R250, 0x7632, R240 ;  /* 0x00007632faf07816 */ /* 0x004fe200000000f0 */
[----:B------:R-:W-:Y:S01]  /*2a030*/  IMAD.WIDE R242, R0, 0x2, R244 ;  /* 0x0000000200f27825 */ /* 0x000fe200078e02f4 */
[----:B------:R-:W-:Y:S01]  /*2a040*/  ISETP.LT.AND P1, PT, R8, UR8, !P1 ;  /* 0x0000000808007c0c */ /* 0x000fe2000cf21270 */
[----:B------:R-:W2:Y:S01]  /*2a050*/  LDL.LU R250, [R1+0x268] ;  /* 0x0002680001fa7983 */ /* 0x000ea20000300800 */
[----:B------:R-:W-:Y:S01]  /*2a060*/  ISETP.LT.AND P4, PT, R5, UR22, !P0 ;  /* 0x0000001605007c0c */ /* 0x000fe2000c781270 */
[----:B------:R-:W-:Y:S01]  /*2a070*/  IMAD.WIDE R238, R0, 0x2, R10 ;  /* 0x0000000200ee7825 */ /* 0x000fe200078e020a */
[----:B------:R-:W-:-:S03]  /*2a080*/  PRMT R86, R251, 0x7632, R86 ;  /* 0x00007632fb567816 */ /* 0x000fc60000000056 */
[C---:B------:R-:W-:Y:S01]  /*2a090*/  IMAD.WIDE R236, R0.reuse, 0x2, R2 ;  /* 0x0000000200ec7825 */ /* 0x040fe200078e0202 */
[----:B------:R0:W-:Y:S01]  /*2a0a0*/  @P6 STG.E.U16 desc[UR6][R242.64], R240 ;  /* 0x000000f0f2006986 */ /* 0x0001e2000c101506 */
[----:B------:R-:W-:Y:S01]  /*2a0b0*/  ULDC UR11, c[0x0][0x228] ;  /* 0x00008a00000b7ab9 */ /* 0x000fe20000000800 */
[----:B------:R-:W-:Y:S01]  /*2a0c0*/  ULDC UR8, c[0x0][0x228] ;  /* 0x00008a0000087ab9 */ /* 0x000fe20000000800 */
[----:B------:R-:W-:Y:S01]  /*2a0d0*/  VIADD R0, R0, UR5 ;  /* 0x0000000500007c36 */ /* 0x000fe20008000000 */
[----:B------:R1:W-:Y:S01]  /*2a0e0*/  @P5 STG.E.U16 desc[UR6][R238.64], R251 ;  /* 0x000000fbee005986 */ /* 0x0003e2000c101506 */
[----:B------:R-:W-:Y:S01]  /*2a0f0*/  ISETP.GE.AND P2, PT, R241, UR17, PT ;  /* 0x00000011f1007c0c */ /* 0x000fe2000bf46270 */
[----:B------:R-:W-:Y:S01]  /*2a100*/  ULDC UR5, c[0x0][0x248] ;  /* 0x0000920000057ab9 */ /* 0x000fe20000000800 */
[----:B------:R-:W-:Y:S01]  /*2a110*/  ULDC.64 UR22, c[0x0][0x228] ;  /* 0x00008a0000167ab9 */ /* 0x000fe20000000a00 */
[----:B------:R1:W-:Y:S01]  /*2a120*/  @P1 STG.E.U16 desc[UR6][R236.64], R86 ;  /* 0x00000056ec001986 */ /* 0x0003e2000c101506 */
[----:B------:R-:W-:Y:S01]  /*2a130*/  ISETP.LT.AND P6, PT, R6, UR11, !P0 ;  /* 0x0000000b06007c0c */ /* 0x000fe2000c7c1270 */
[----:B------:R-:W-:Y:S01]  /*2a140*/  ULDC UR11, c[0x0][0x228] ;  /* 0x00008a00000b7ab9 */ /* 0x000fe20000000800 */
[----:B------:R-:W-:Y:S01]  /*2a150*/  ISETP.LT.AND P5, PT, R7, UR8, !P0 ;  /* 0x0000000807007c0c */ /* 0x000fe2000c7a1270 */
[----:B0-----:R-:W-:Y:S01]  /*2a160*/  IMAD.WIDE R240, R0, 0x2, R246 ;  /* 0x0000000200f07825 */ /* 0x001fe200078e02f6 */
[----:B------:R-:W-:Y:S01]  /*2a170*/  ISETP.LT.AND P0, PT, R8, UR14, !P0 ;  /* 0x0000000e08007c0c */ /* 0x000fe2000c701270 */
[----:B------:R-:W-:Y:S01]  /*2a180*/  ULDC.64 UR14, c[0x0][0x228] ;  /* 0x00008a00000e7ab9 */ /* 0x000fe20000000a00 */
[----:B------:R-:W-:Y:S01]  /*2a190*/  ULDC UR8, c[0x0][0x228] ;  /* 0x00008a0000087ab9 */ /* 0x000fe20000000800 */
[----:B-1----:R-:W2:Y:S01]  /*2a1a0*/  LDL.LU R251, [R1+0x258] ;  /* 0x0002580001fb7983 */ /* 0x002ea20000300800 */
[----:B------:R-:W-:-:S05]  /*2a1b0*/  VIADD R86, R4, 0x6 ;  /* 0x0000000604567836 */ /* 0x000fca0000000000 */
[----:B------:R-:W-:Y:S01]  /*2a1c0*/  ISETP.GE.AND P1, PT, R86, UR15, PT ;  /* 0x0000000f56007c0c */ /* 0x000fe2000bf26270 */
[----:B------:R-:W-:Y:S01]  /*2a1d0*/  IMAD.WIDE R242, R0, 0x2, R244 ;  /* 0x0000000200f27825 */ /* 0x000fe200078e02f4 */
[----:B------:R-:W2:Y:S01]  /*2a1e0*/  LDL.LU R86, [R1+0x17c4] ;  /* 0x0017c40001567983 */ /* 0x000ea20000300800 */
[----:B------:R-:W-:-:S03]  /*2a1f0*/  ULDC UR15, c[0x0][0x228] ;  /* 0x00008a00000f7ab9 */ /* 0x000fc60000000800 */
[----:B----4-:R0:W-:Y:S04]  /*2a200*/  @P4 STG.E.U16 desc[UR6][R240.64], R249 ;  /* 0x000000f9f0004986 */ /* 0x0101e8000c101506 */
[----:B0-----:R-:W4:Y:S01]  /*2a210*/  LDL.LU R240, [R1+0x17c0] ;  /* 0x0017c00001f07983 */ /* 0x001f220000300800 */
[----:B------:R-:W-:Y:S01]  /*2a220*/  ISETP.LT.AND P4, PT, R5, UR13, !P3 ;  /* 0x0000000d05007c0c */ /* 0x000fe2000df81270 */
[----:B------:R-:W-:-:S04]  /*2a230*/  IMAD.WIDE R238, R0, 0x2, R10 ;  /* 0x0000000200ee7825 */ /* 0x000fc800078e020a */
[----:B------:R-:W-:-:S04]  /*2a240*/  IMAD.WIDE R236, R0, 0x2, R2 ;  /* 0x0000000200ec7825 */ /* 0x000fc800078e0202 */
[----:B------:R-:W-:Y:S01]  /*2a250*/  VIADD R0, R0, UR5 ;  /* 0x0000000500007c36 */ /* 0x000fe20008000000 */
[----:B------:R-:W-:Y:S01]  /*2a260*/  ULDC UR5, c[0x0][0x248] ;  /* 0x0000920000057ab9 */ /* 0x000fe20000000800 */
[----:B---3--:R-:W-:Y:S02]  /*2a270*/  PRMT R85, R249, 0x7632, R85 ;  /* 0x00007632f9557816 */ /* 0x008fe40000000055 */
[----:B------:R-:W3:Y:S01]  /*2a280*/  LDL.LU R249, [R1+0x248] ;  /* 0x0002480001f97983 */ /* 0x000ee20000300800 */
[----:B------:R-:W-:-:S03]  /*2a290*/  PRMT R84, R248, 0x7632, R84 ;  /* 0x00007632f8547816 */ /* 0x000fc60000000054 */
[----:B------:R-:W-:Y:S04]  /*2a2a0*/  @P6 STG.E.U16 desc[UR6][R242.64], R85 ;  /* 0x00000055f2006986 */ /* 0x000fe8000c101506 */
[----:B------:R0:W-:Y:S04]  /*2a2b0*/  @P5 STG.E.U16 desc[UR6][R238.64], R248 ;  /* 0x000000f8ee005986 */ /* 0x0001e8000c101506 */
[----:B------:R1:W-:Y:S04]  /*2a2c0*/  @P0 STG.E.U16 desc[UR6][R236.64], R84 ;  /* 0x00000054ec000986 */ /* 0x0003e8000c101506 */
[----:B0-----:R-:W3:Y:S01]  /*2a2d0*/  LDL.LU R248, [R1+0x238] ;  /* 0x0002380001f87983 */ /* 0x001ee20000300800 */
[----:B-1----:R-:W-:-:S05]  /*2a2e0*/  IMAD.WIDE R84, R0, 0x2, R246 ;  /* 0x0000000200547825 */ /* 0x002fca00078e02f6 */
[----:B--2---:R0:W-:Y:S04]  /*2a2f0*/  @P4 STG.E.U16 desc[UR6][R84.64], R250 ;  /* 0x000000fa54004986 */ /* 0x0041e8000c101506 */
[----:B0-----:R-:W2:Y:S01]  /*2a300*/  LDL.LU.64 R84, [R1+0x17b8] ;  /* 0x0017b80001547983 */ /* 0x001ea20000300a00 */
[----:B----4-:R-:W-:-:S03]  /*2a310*/  PRMT R240, R250, 0x7632, R240 ;  /* 0x00007632faf07816 */ /* 0x010fc600000000f0 */
[----:B------:R-:W4:Y:S01]  /*2a320*/  LDL.LU R250, [R1+0x26c] ;  /* 0x00026c0001fa7983 */ /* 0x000f220000300800 */
[----:B------:R-:W-:Y:S02]  /*2a330*/  ISETP.LT.AND P6, PT, R6, UR11, !P3 ;  /* 0x0000000b06007c0c */ /* 0x000fe4000dfc1270 */
[----:B------:R-:W-:Y:S01]  /*2a340*/  ISETP.LT.AND P5, PT, R7, UR8, !P3 ;  /* 0x0000000807007c0c */ /* 0x000fe2000dfa1270 */
[----:B------:R-:W-:Y:S01]  /*2a350*/  VIADD R241, R4, 0x7 ;  /* 0x0000000704f17836 */ /* 0x000fe20000000000 */
[----:B------:R-:W-:Y:S01]  /*2a360*/  ISETP.LT.AND P3, PT, R8, UR12, !P3 ;  /* 0x0000000c08007c0c */ /* 0x000fe2000df61270 */
[C---:B------:R-:W-:Y:S01]  /*2a370*/  IMAD.WIDE R242, R0.reuse, 0x2, R244 ;  /* 0x0000000200f27825 */ /* 0x040fe200078e02f4 */
[----:B------:R-:W-:Y:S01]  /*2a380*/  PRMT R86, R251, 0x7632, R86 ;  /* 0x00007632fb567816 */ /* 0x000fe20000000056 */
[----:B------:R-:W-:Y:S01]  /*2a390*/  ULDC.64 UR12, c[0x0][0x228] ;  /* 0x00008a00000c7ab9 */ /* 0x000fe20000000a00 */
[----:B------:R-:W-:Y:S01]  /*2a3a0*/  ULDC UR8, c[0x0][0x228] ;  /* 0x00008a0000087ab9 */ /* 0x000fe20000000800 */
[C---:B------:R-:W-:Y:S01]  /*2a3b0*/  IMAD.WIDE R238, R0.reuse, 0x2, R10 ;  /* 0x0000000200ee7825 */ /* 0x040fe200078e020a */
[----:B------:R-:W-:Y:S01]  /*2a3c0*/  ISETP.GE.AND P0, PT, R241, UR13, PT ;  /* 0x0000000df1007c0c */ /* 0x000fe2000bf06270 */
[----:B------:R-:W-:Y:S01]  /*2a3d0*/  ULDC UR13, c[0x0][0x228] ;  /* 0x00008a00000d7ab9 */ /* 0x000fe20000000800 */
[----:B------:R-:W-:Y:S01]  /*2a3e0*/  ULDC UR11, c[0x0][0x228] ;  /* 0x00008a00000b7ab9 */ /* 0x000fe20000000800 */
[C---:B------:R-:W-:Y:S01]  /*2a3f0*/  IMAD.WIDE R236, R0.reuse, 0x2, R2 ;  /* 0x0000000200ec7825 */ /* 0x040fe200078e0202 */
[----:B------:R0:W-:Y:S04]  /*2a400*/  @P6 STG.E.U16 desc[UR6][R242.64], R240 ;  /* 0x000000f0f2006986 */ /* 0x0001e8000c101506 */
[----:B------:R1:W-:Y:S04]  /*2a410*/  @P5 STG.E.U16 desc[UR6][R238.64], R251 ;  /* 0x000000fbee005986 */ /* 0x0003e8000c101506 */
[----:B------:R3:W-:Y:S01]  /*2a420*/  @P3 STG.E.U16 desc[UR6][R236.64], R86 ;  /* 0x00000056ec003986 */ /* 0x0007e2000c101506 */
[----:B------:R-:W-:Y:S01]  /*2a430*/  ISETP.LT.AND P3, PT, R5, UR13, !P2 ;  /* 0x0000000d05007c0c */ /* 0x000fe2000d761270 */
[----:B------:R-:W-:Y:S01]  /*2a440*/  VIADD R0, R0, UR5 ;  /* 0x0000000500007c36 */ /* 0x000fe20008000000 */
[----:B------:R-:W-:Y:S01]  /*2a450*/  ISETP.LT.AND P5, PT, R6, UR11, !P2 ;  /* 0x0000000b06007c0c */ /* 0x000fe2000d7a1270 */
[----:B------:R-:W-:Y:S01]  /*2a460*/  ULDC UR13, c[0x0][0x228] ;  /* 0x00008a00000d7ab9 */ /* 0x000fe20000000800 */
[----:B------:R-:W-:Y:S01]  /*2a470*/  ISETP.LT.AND P4, PT, R7, UR8, !P2 ;  /* 0x0000000807007c0c */ /* 0x000fe2000d781270 */
[----:B0-----:R-:W-:Y:S01]  /*2a480*/  IMAD.WIDE R240, R0, 0x2, R246 ;  /* 0x0000000200f07825 */ /* 0x001fe200078e02f6 */
[----:B------:R-:W-:Y:S01]  /*2a490*/  ISETP.LT.AND P6, PT, R8, UR20, !P2 ;  /* 0x0000001408007c0c */ /* 0x000fe2000d7c1270 */
[----:B-1----:R-:W4:Y:S01]  /*2a4a0*/  LDL.LU R251, [R1+0x25c] ;  /* 0x00025c0001fb7983 */ /* 0x002f220000300800 */
[----:B------:R-:W-:Y:S01]  /*2a4b0*/  ULDC UR5, c[0x0][0x248] ;  /* 0x0000920000057ab9 */ /* 0x000fe20000000800 */
[----:B---3--:R-:W-:Y:S01]  /*2a4c0*/  VIADD R86, R4, 0x8 ;  /* 0x0000000804567836 */ /* 0x008fe20000000000 */
[----:B------:R-:W-:-:S03]  /*2a4d0*/  ULDC UR11, c[0x0][0x228] ;  /* 0x00008a00000b7ab9 */ /* 0x000fc60000000800 */
[----:B------:R0:W-:Y:S01]  /*2a4e0*/  @P3 STG.E.U16 desc[UR6][R240.64], R249 ;  /* 0x000000f9f0003986 */ /* 0x0001e2000c101506 */
[----:B------:R-:W-:Y:S01]  /*2a4f0*/  IMAD.WIDE R242, R0, 0x2, R244 ;  /* 0x0000000200f27825 */ /* 0x000fe200078e02f4 */
[----:B------:R-:W-:Y:S01]  /*2a500*/  ULDC UR8, c[0x0][0x228] ;  /* 0x00008a0000087ab9 */ /* 0x000fe20000000800 */
[----:B------:R-:W-:Y:S01]  /*2a510*/  ISETP.GE.AND P2, PT, R86, UR23, PT ;  /* 0x0000001756007c0c */ /* 0x000fe2000bf46270 */
[----:B------:R-:W-:Y:S01]  /*2a520*/  ULDC.64 UR20, c[0x0][0x228] ;  /* 0x00008a0000147ab9 */ /* 0x000fe20000000a00 */
[----:B------:R-:W3:Y:S04]  /*2a530*/  LDL.LU R86, [R1+0x17b4] ;  /* 0x0017b40001567983 */ /* 0x000ee80000300800 */
[----:B0-----:R-:W3:Y:S01]  /*2a540*/  LDL.LU R240, [R1+0x17b0] ;  /* 0x0017b00001f07983 */ /* 0x001ee20000300800 */
[----:B------:R-:W-:Y:S01]  /*2a550*/  ISETP.LT.AND P3, PT, R5, UR13, !P1 ;  /* 0x0000000d05007c0c */ /* 0x000fe2000cf61270 */
[----:B------:R-:W-:Y:S01]  /*2a560*/  IMAD.WIDE R238, R0, 0x2, R10 ;  /* 0x0000000200ee7825 */ /* 0x000fe200078e020a */
[----:B------:R-:W-:-:S03]  /*2a570*/  ULDC UR13, c[0x0][0x228] ;  /* 0x00008a00000d7ab9 */ /* 0x000fc60000000800 */
[----:B------:R-:W-:-:S04]  /*2a580*/  IMAD.WIDE R236, R0, 0x2, R2 ;  /* 0x0000000200ec7825 */ /* 0x000fc800078e0202 */
[----:B------:R-:W-:Y:S01]  /*2a590*/  VIADD R0, R0, UR5 ;  /* 0x0000000500007c36 */ /* 0x000fe20008000000 */
[----:B------:R-:W-:Y:S01]  /*2a5a0*/  ULDC UR5, c[0x0][0x248] ;  /* 0x0000920000057ab9 */ /* 0x000fe20000000800 */
[----:B--2---:R-:W-:Y:S02]  /*2a5b0*/  PRMT R85, R249, 0x7632, R85 ;  /* 0x00007632f9557816 */ /* 0x004fe40000000055 */
[----:B------:R-:W2:Y:S01]  /*2a5c0*/  LDL.LU R249, [R1+0x24c] ;  /* 0x00024c0001f97983 */ /* 0x000ea20000300800 */
[----:B------:R-:W-:-:S03]  /*2a5d0*/  PRMT R84, R248, 0x7632, R84 ;  /* 0x00007632f8547816 */ /* 0x000fc60000000054 */
[----:B------:R-:W-:Y:S04]  /*2a5e0*/  @P5 STG.E.U16 desc[UR6][R242.64], R85 ;  /* 0x00000055f2005986 */ /* 0x000fe8000c101506 */
[----:B------:R0:W-:Y:S04]  /*2a5f0*/  @P4 STG.E.U16 desc[UR6][R238.64], R248 ;  /* 0x000000f8ee004986 */ /* 0x0001e8000c101506 */
[----:B------:R1:W-:Y:S04]  /*2a600*/  @P6 STG.E.U16 desc[UR6][R236.64], R84 ;  /* 0x00000054ec006986 */ /* 0x0003e8000c101506 */
[----:B0-----:R-:W2:Y:S01]  /*2a610*/  LDL.LU R248, [R1+0x23c] ;  /* 0x00023c0001f87983 */ /* 0x001ea20000300800 */
[----:B-1----:R-:W-:-:S05]  /*2a620*/  IMAD.WIDE R84, R0, 0x2, R246 ;  /* 0x0000000200547825 */ /* 0x002fca00078e02f6 */
[----:B----4-:R0:W-:Y:S04]  /*2a630*/  @P3 STG.E.U16 desc[UR6][R84.64], R250 ;  /* 0x000000fa54003986 */ /* 0x0101e8000c101506 */
[----:B0-----:R-:W2:Y:S01]  /*2a640*/  LDL.LU.64 R84, [R1+0x17a8] ;  /* 0x0017a80001547983 */ /* 0x001ea20000300a00 */
[----:B------:R-:W-:Y:S02]  /*2a650*/  ISETP.LT.AND P5, PT, R6, UR11, !P1 ;  /* 0x0000000b06007c0c */ /* 0x000fe4000cfa1270 */
[----:B------:R-:W-:Y:S01]  /*2a660*/  ISETP.LT.AND P4, PT, R7, UR8, !P1 ;  /* 0x0000000807007c0c */ /* 0x000fe2000cf81270 */
[----:B------:R-:W-:Y:S01]  /*2a670*/  IMAD.WIDE R242, R0, 0x2, R244 ;  /* 0x0000000200f27825 */ /* 0x000fe200078e02f4 */
[----:B------:R-:W-:Y:S01]  /*2a680*/  ISETP.LT.AND P6, PT, R8, UR10, !P1 ;  /* 0x0000000a08007c0c */ /* 0x000fe2000cfc1270 */
[----:B------:R-:W-:Y:S01]  /*2a690*/  ULDC.64 UR10, c[0x0][0x228] ;  /* 0x00008a00000a7ab9 */ /* 0x000fe20000000a00 */
[----:B------:R-:W-:Y:S01]  /*2a6a0*/  ISETP.LT.AND P3, PT, R5, UR13, !P0 ;  /* 0x0000000d05007c0c */ /* 0x000fe2000c761270 */
[----:B------:R-:W-:Y:S01]  /*2a6b0*/  IMAD.WIDE R238, R0, 0x2, R10 ;  /* 0x0000000200ee7825 */ /* 0x000fe200078e020a */
[----:B------:R-:W-:Y:S01]  /*2a6c0*/  ULDC UR8, c[0x0][0x228] ;  /* 0x00008a0000087ab9 */ /* 0x000fe20000000800 */
[----:B------:R-:W-:-:S02]  /*2a6d0*/  ULDC UR13, c[0x0][0x228] ;  /* 0x00008a00000d7ab9 */ /* 0x000fc40000000800 */
[----:B------:R-:W-:-:S04]  /*2a6e0*/  IMAD.WIDE R236, R0, 0x2, R2 ;  /* 0x0000000200ec7825 */ /* 0x000fc800078e0202 */
[----:B------:R-:W-:Y:S02]  /*2a6f0*/  VIADD R241, R4, 0x9 ;  /* 0x0000000904f17836 */ /* 0x000fe40000000000 */
[----:B------:R-:W-:Y:S01]  /*2a700*/  VIADD R0, R0, UR5 ;  /* 0x0000000500007c36 */ /* 0x000fe20008000000 */
[----:B------:R-:W-:Y:S02]  /*2a710*/  ULDC UR5, c[0x0][0x248] ;  /* 0x0000920000057ab9 */ /* 0x000fe40000000800 */
[----:B------:R-:W-:Y:S01]  /*2a720*/  ISETP.GE.AND P1, PT, R241, UR11, PT ;  /* 0x0000000bf1007c0c */ /* 0x000fe2000bf26270 */
[----:B------:R-:W-:Y:S01]  /*2a730*/  ULDC UR11, c[0x0][0x228] ;  /* 0x00008a00000b7ab9 */ /* 0x000fe20000000800 */
[----:B---3--:R-:W-:Y:S02]  /*2a740*/  PRMT R86, R251, 0x7632, R86 ;  /* 0x00007632fb567816 */ /* 0x008fe40000000056 */
[----:B------:R-:W-:Y:S02]  /*2a750*/  PRMT R240, R250, 0x7632, R240 ;  /* 0x00007632faf07816 */ /* 0x000fe400000000f0 */
[----:B------:R-:W3:Y:S04]  /*2a760*/  LDL.LU R250, [R1+0x220] ;  /* 0x0002200001fa7983 */ /* 0x000ee80000300800 */
[----:B------:R0:W-:Y:S04]  /*2a770*/  @P5 STG.E.U16 desc[UR6][R242.64], R240 ;  /* 0x000000f0f2005986 */ /* 0x0001e8000c101506 */
[----:B------:R1:W-:Y:S04]  /*2a780*/  @P4 STG.E.U16 desc[UR6][R238.64], R251 ;  /* 0x000000fbee004986 */ /* 0x0003e8000c101506 */
[----:B------:R4:W-:Y:S01]  /*2a790*/  @P6 STG.E.U16 desc[UR6][R236.64], R86 ;  /* 0x00000056ec006986 */ /* 0x0009e2000c101506 */
[----:B------:R-:W-:Y:S01]  /*2a7a0*/  ISETP.LT.AND P5, PT, R6, UR11, !P0 ;  /* 0x0000000b06007c0c */ /* 0x000fe2000c7a1270 */
[----:B------:R-:W-:Y:S01]  /*2a7b0*/  ULDC UR11, c[0x0][0x228] ;  /* 0x00008a00000b7ab9 */ /* 0x000fe20000000800 */
[----:B0-----:R-:W-:Y:S01]  /*2a7c0*/  IMAD.WIDE R240, R0, 0x2, R246 ;  /* 0x0000000200f07825 */ /* 0x001fe200078e02f6 */
[----:B------:R-:W-:Y:S01]  /*2a7d0*/  ISETP.LT.AND P4, PT, R7, UR8, !P0 ;  /* 0x0000000807007c0c */ /* 0x000fe2000c781270 */
[----:B------:R-:W-:Y:S01]  /*2a7e0*/  ULDC UR8, c[0x0][0x228] ;  /* 0x00008a0000087ab9 */ /* 0x000fe20000000800 */
[----:B------:R-:W-:Y:S01]  /*2a7f0*/  ISETP.LT.AND P6, PT, R8, UR18, !P0 ;  /* 0x0000001208007c0c */ /* 0x000fe2000c7c1270 */
[----:B-1----:R-:W3:Y:S01]  /*2a800*/  LDL.LU R251, [R1+0x210] ;  /* 0x0002100001fb7983 */ /* 0x002ee20000300800 */
[----:B--2---:R-:W-:Y:S01]  /*2a810*/  PRMT R85, R249, 0x7632, R85 ;  /* 0x00007632f9557816 */ /* 0x004fe20000000055 */
[----:B----4-:R-:W-:-:S02]  /*2a820*/  VIADD R86, R4, 0xa ;  /* 0x0000000a04567836 */ /* 0x010fc40000000000 */
[----:B------:R0:W-:Y:S01]  /*2a830*/  @P3 STG.E.U16 desc[UR6][R240.64], R249 ;  /* 0x000000f9f0003986 */ /* 0x0001e2000c101506 */
[----:B------:R-:W-:Y:S01]  /*2a840*/  IMAD.WIDE R242, R0, 0x2, R244 ;  /* 0x0000000200f27825 */ /* 0x000fe200078e02f4 */
[----:B------:R-:W-:Y:S01]  /*2a850*/  PRMT R84, R248, 0x7632, R84 ;  /* 0x00007632f8547816 */ /* 0x000fe20000000054 */
[----:B------:R-:W-:Y:S01]  /*2a860*/  ULDC.64 UR18, c[0x0][0x228] ;  /* 0x00008a0000127ab9 */ /* 0x000fe20000000a00 */
[----:B------:R-:W-:Y:S02]  /*2a870*/  ISETP.GE.AND P0, PT, R86, UR21, PT ;  /* 0x0000001556007c0c */ /* 0x000fe4000bf06270 */
[----:B------:R-:W2:Y:S04]  /*2a880*/  LDL.LU R86, [R1+0x17a4] ;  /* 0x0017a40001567983 */ /* 0x000ea80000300800 */
[----:B0-----:R-:W4:Y:S04]  /*2a890*/  LDL.LU R240, [R1+0x17a0] ;  /* 0x0017a00001f07983 */ /* 0x001f280000300800 */
[----:B------:R-:W2:Y:S01]  /*2a8a0*/  LDL.LU R249, [R1+0x200] ;  /* 0x0002000001f97983 */ /* 0x000ea20000300800 */
[----:B------:R-:W-:Y:S01]  /*2a8b0*/  ISETP.LT.AND P3, PT, R5, UR13, !P2 ;  /* 0x0000000d05007c0c */ /* 0x000fe2000d761270 */
[----:B------:R-:W-:Y:S01]  /*2a8c0*/  IMAD.WIDE R238, R0, 0x2, R10 ;  /* 0x0000000200ee7825 */ /* 0x000fe200078e020a */
[----:B------:R-:W-:-:S03]  /*2a8d0*/  ULDC UR13, c[0x0][0x228] ;  /* 0x00008a00000d7ab9 */ /* 0x000fc60000000800 */
[C---:B------:R-:W-:Y:S01]  /*2a8e0*/  IMAD.WIDE R236, R0.reuse, 0x2, R2 ;  /* 0x0000000200ec7825 */ /* 0x040fe200078e0202 */
[----:B------:R-:W-:Y:S03]  /*2a8f0*/  @P5 STG.E.U16 desc[UR6][R242.64], R85 ;  /* 0x00000055f2005986 */ /* 0x000fe6000c101506 */
[----:B------:R-:W-:Y:S01]  /*2a900*/  VIADD R0, R0, UR5 ;  /* 0x0000000500007c36 */ /* 0x000fe20008000000 */
[----:B------:R0:W-:Y:S01]  /*2a910*/  @P4 STG.E.U16 desc[UR6][R238.64], R248 ;  /* 0x000000f8ee004986 */ /* 0x0001e2000c101506 */
[----:B------:R-:W-:Y:S01]  /*2a920*/  ISETP.LT.AND P5, PT, R6, UR11, !P2 ;  /* 0x0000000b06007c0c */ /* 0x000fe2000d7a1270 */
[----:B------:R-:W-:Y:S01]  /*2a930*/  VIADD R241, R4, 0xb ;  /* 0x0000000b04f17836 */ /* 0x000fe20000000000 */
[----:B------:R-:W-:Y:S01]  /*2a940*/  ULDC UR5, c[0x0][0x248] ;  /* 0x0000920000057ab9 */ /* 0x000fe20000000800 */
[----:B------:R1:W-:Y:S04]  /*2a950*/  @P6 STG.E.U16 desc[UR6][R236.64], R84 ;  /* 0x00000054ec006986 */ /* 0x0003e8000c101506 */
[----:B0-----:R-:W2:Y:S01]  /*2a960*/  LDL.LU R248, [R1+0x1f0] ;  /* 0x0001f00001f87983 */ /* 0x001ea20000300800 */
[----:B------:R-:W-:Y:S01]  /*2a970*/  ISETP.LT.AND P4, PT, R7, UR8, !P2 ;  /* 0x0000000807007c0c */ /* 0x000fe2000d781270 */
[----:B------:R-:W-:Y:S01]  /*2a980*/  IMAD.WIDE R242, R0, 0x2, R244 ;  /* 0x0000000200f27825 */ /* 0x000fe200078e02f4 */
[----:B------:R-:W-:-:S03]  /*2a990*/  ULDC UR11, c[0x0][0x228] ;  /* 0x00008a00000b7ab9 */ /* 0x000fc60000000800 */
[----:B-1----:R-:W-:Y:S01]  /*2a9a0*/  IMAD.WIDE R84, R0, 0x2, R246 ;  /* 0x0000000200547825 */ /* 0x002fe200078e02f6 */
[----:B------:R-:W-:Y:S01]  /*2a9b0*/  ISETP.LT.AND P6, PT, R8, UR16, !P2 ;  /* 0x0000001008007c0c */ /* 0x000fe2000d7c1270 */
[----:B------:R-:W-:-:S03]  /*2a9c0*/  ULDC UR8, c[0x0][0x228] ;  /* 0x00008a0000087ab9 */ /* 0x000fc60000000800 */
[----:B---3--:R0:W-:Y:S01]  /*2a9d0*/  @P3 STG.E.U16 desc[UR6][R84.64], R250 ;  /* 0x000000fa54003986 */ /* 0x0081e2000c101506 */
[C---:B------:R-:W-:Y:S01]  /*2a9e0*/  IMAD.WIDE R238, R0.reuse, 0x2, R10 ;  /* 0x0000000200ee7825 */ /* 0x040fe200078e020a */
[----:B------:R-:W-:Y:S02]  /*2a9f0*/  ULDC.64 UR16, c[0x0][0x228] ;  /* 0x00008a0000107ab9 */ /* 0x000fe40000000a00 */
[----:B0-----:R-:W3:Y:S01]  /*2aa00*/  LDL.LU.64 R84, [R1+0x1798] ;  /* 0x0017980001547983 */ /* 0x001ee20000300a00 */
[----:B------:R-:W-:Y:S01]  /*2aa10*/  ISETP.LT.AND P3, PT, R5, UR15, !P1 ;  /* 0x0000000f05007c0c */ /* 0x000fe2000cf61270 */
[----:B------:R-:W-:Y:S01]  /*2aa20*/  IMAD.WIDE R236, R0, 0x2, R2 ;  /* 0x0000000200ec7825 */ /* 0x000fe200078e0202 */
[----:B------:R-:W-:-:S03]  /*2aa30*/  ISETP.GE.AND P2, PT, R241, UR19, PT ;  /* 0x00000013f1007c0c */ /* 0x000fc6000bf46270 */
[----:B------:R-:W-:Y:S01]  /*2aa40*/  VIADD R0, R0, UR5 ;  /* 0x0000000500007c36 */ /* 0x000fe20008000000 */
[----:B------:R-:W-:Y:S01]  /*2aa50*/  ULDC UR5, c[0x0][0x248] ;  /* 0x0000920000057ab9 */ /* 0x000fe20000000800 */
[----:B----4-:R-:W-:Y:S02]  /*2aa60*/  PRMT R240, R250, 0x7632, R240 ;  /* 0x00007632faf07816 */ /* 0x010fe400000000f0 */
[----:B------:R-:W4:Y:S01]  /*2aa70*/  LDL.LU R250, [R1+0x224] ;  /* 0x0002240001fa7983 */ /* 0x000f220000300800 */
[----:B--2---:R-:W-:-:S03]  /*2aa80*/  PRMT R86, R251, 0x7632, R86 ;  /* 0x00007632fb567816 */ /* 0x004fc60000000056 */
        /* <DEDUP_REMOVED lines=9> */
[----:B-1----:R-:W4:Y:S01]  /*2ab20*/  LDL.LU R251, [R1+0x214] ;  /* 0x0002140001fb7983 */ /* 0x002f220000300800 */
[----:B------:R-:W-:Y:S01]  /*2ab30*/  IMAD.WIDE R242, R0, 0x2, R244 ;  /* 0x0000000200f27825 */ /* 0x000fe200078e02f4 */
[----:B------:R-:W-:-:S03]  /*2ab40*/  ULDC UR8, c[0x0][0x228] ;  /* 0x00008a0000087ab9 */ /* 0x000fc60000000800 */
[----:B--2---:R-:W-:Y:S01]  /*2ab50*/  VIADD R86, R4, 0xc ;  /* 0x0000000c04567836 */ /* 0x004fe20000000000 */
[----:B------:R0:W-:Y:S04]  /*2ab60*/  @P3 STG.E.U16 desc[UR6][R240.64], R249 ;  /* 0x000000f9f0003986 */ /* 0x0001e8000c101506 */
[----:B------:R-:W-:Y:S02]  /*2ab70*/  ISETP.GE.AND P1, PT, R86, UR17, PT ;  /* 0x0000001156007c0c */ /* 0x000fe4000bf26270 */
[----:B------:R-:W2:Y:S04]  /*2ab80*/  LDL.LU R86, [R1+0x1794] ;  /* 0x0017940001567983 */ /* 0x000ea80000300800 */
[----:B0-----:R-:W2:Y:S01]  /*2ab90*/  LDL.LU R240, [R1+0x1790] ;  /* 0x0017900001f07983 */ /* 0x001ea20000300800 */
[----:B------:R-:W-:Y:S01]  /*2aba0*/  ISETP.LT.AND P3, PT, R5, UR14, !P0 ;  /* 0x0000000e05007c0c */ /* 0x000fe2000c761270 */
[----:B------:R-:W-:Y:S01]  /*2abb0*/  IMAD.WIDE R238, R0, 0x2, R10 ;  /* 0x0000000200ee7825 */ /* 0x000fe200078e020a */
[----:B------:R-:W-:-:S03]  /*2abc0*/  ULDC.64 UR14, c[0x0][0x228] ;  /* 0x00008a00000e7ab9 */ /* 0x000fc60000000a00 */
[----:B------:R-:W-:Y:S01]  /*2abd0*/  IMAD.WIDE R236, R0, 0x2, R2 ;  /* 0x0000000200ec7825 */ /* 0x000fe200078e0202 */
[----:B---3--:R-:W-:Y:S02]  /*2abe0*/  PRMT R85, R249, 0x7632, R85 ;  /* 0x00007632f9557816 */ /* 0x008fe40000000055 */
[----:B------:R-:W3:Y:S01]  /*2abf0*/  LDL.LU R249, [R1+0x204] ;  /* 0x0002040001f97983 */ /* 0x000ee20000300800 */
[----:B------:R-:W-:Y:S01]  /*2ac00*/  PRMT R84, R248, 0x7632, R84 ;  /* 0x00007632f8547816 */ /* 0x000fe20000000054 */
[----:B------:R-:W-:Y:S01]  /*2ac10*/  VIADD R0, R0, UR5 ;  /* 0x0000000500007c36 */ /* 0x000fe20008000000 */
[----:B------:R-:W-:Y:S01]  /*2ac20*/  ULDC UR5, c[0x0][0x248] ;  /* 0x0000920000057ab9 */ /* 0x000fe20000000800 */
[----:B------:R-:W-:Y:S04]  /*2ac30*/  @P5 STG.E.U16 desc[UR6][R242.64], R85 ;  /* 0x00000055f2005986 */ /* 0x000fe8000c101506 */
[----:B------:R0:W-:Y:S04]  /*2ac40*/  @P4 STG.E.U16 desc[UR6][R238.64], R248 ;  /* 0x000000f8ee004986 */ /* 0x0001e8000c101506 */
[----:B------:R1:W-:Y:S04]  /*2ac50*/  @P6 STG.E.U16 desc[UR6][R236.64], R84 ;  /* 0x00000054ec006986 */ /* 0x0003e8000c101506 */
[----:B0-----:R-:W3:Y:S01]  /*2ac60*/  LDL.LU R248, [R1+0x1f4] ;  /* 0x0001f40001f87983 */ /* 0x001ee20000300800 */
[----:B-1----:R-:W-:-:S05]  /*2ac70*/  IMAD.WIDE R84, R0, 0x2, R246 ;  /* 0x0000000200547825 */ /* 0x002fca00078e02f6 */
[----:B----4-:R0:W-:Y:S04]  /*2ac80*/  @P3 STG.E.U16 desc[UR6][R84.64], R250 ;  /* 0x000000fa54003986 */ /* 0x0101e8000c101506 */
[----:B0-----:R-:W4:Y:S01]  /*2ac90*/  LDL.LU.64 R84, [R1+0x1788] ;  /* 0x0017880001547983 */ /* 0x001f220000300a00 */
[----:B--2---:R-:W-:-:S03]  /*2aca0*/  PRMT R240, R250, 0x7632, R240 ;  /* 0x00007632faf07816 */ /* 0x004fc600000000f0 */
[----:B------:R-:W2:Y:S01]  /*2acb0*/  LDL.LU R250, [R1+0x228] ;  /* 0x0002280001fa7983 */ /* 0x000ea20000300800 */
[----:B------:R-:W-:Y:S02]  /*2acc0*/  ISETP.LT.AND P5, PT, R6, UR13, !P0 ;  /* 0x0000000d06007c0c */ /* 0x000fe4000c7a1270 */
[----:B------:R-:W-:Y:S01]  /*2acd0*/  ISETP.LT.AND P4, PT, R7, UR11, !P0 ;  /* 0x0000000b07007c0c */ /* 0x000fe2000c781270 */
[----:B------:R-:W-:Y:S01]  /*2ace0*/  IMAD.WIDE R242, R0, 0x2, R244 ;  /* 0x0000000200f27825 */ /* 0x000fe200078e02f4 */
[----:B------:R-:W-:Y:S01]  /*2acf0*/  ISETP.LT.AND P6, PT, R8, UR8, !P0 ;  /* 0x0000000808007c0c */ /* 0x000fe2000c7c1270 */
[----:B------:R-:W-:Y:S01]  /*2ad00*/  ULDC UR8, c[0x0][0x228] ;  /* 0x00008a0000087ab9 */ /* 0x000fe20000000800 */
[----:B------:R-:W-:Y:S01]  /*2ad10*/  ISETP.LT.AND P3, PT, R5, UR12, !P2 ;  /* 0x0000000c05007c0c */ /* 0x000fe2000d761270 */
[C---:B------:R-:W-:Y:S01]  /*2ad20*/  IMAD.WIDE R238, R0.reuse, 0x2, R10 ;  /* 0x0000000200ee7825 */ /* 0x040fe200078e020a */
[----:B------:R-:W-:Y:S01]  /*2ad30*/  PRMT R86, R251, 0x7632, R86 ;  /* 0x00007632fb567816 */ /* 0x000fe20000000056 */
[----:B------:R-:W-:Y:S01]  /*2ad40*/  ULDC UR12, c[0x0][0x228] ;  /* 0x00008a00000c7ab9 */ /* 0x000fe20000000800 */
[----:B------:R-:W-:Y:S01]  /*2ad50*/  ULDC UR11, c[0x0][0x228] ;  /* 0x00008a00000b7ab9 */ /* 0x000fe20000000800 */
[----:B------:R-:W-:-:S02]  /*2ad60*/  IMAD.WIDE R236, R0, 0x2, R2 ;  /* 0x0000000200ec7825 */ /* 0x000fc400078e0202 */
[----:B------:R0:W-:Y:S02]  /*2ad70*/  @P5 STG.E.U16 desc[UR6][R242.64], R240 ;  /* 0x000000f0f2005986 */ /* 0x0001e4000c101506 */
[----:B------:R-:W-:Y:S02]  /*2ad80*/  VIADD R241, R4, 0xd ;  /* 0x0000000d04f17836 */ /* 0x000fe40000000000 */
[----:B------:R-:W-:Y:S01]  /*2ad90*/  VIADD R0, R0, UR5 ;  /* 0x0000000500007c36 */ /* 0x000fe20008000000 */
[----:B------:R1:W-:Y:S01]  /*2ada0*/  @P4 STG.E.U16 desc[UR6][R238.64], R251 ;  /* 0x000000fbee004986 */ /* 0x0003e2000c101506 */
[----:B------:R-:W-:Y:S01]  /*2adb0*/  ISETP.LT.AND P5, PT, R6, UR12, !P2 ;  /* 0x0000000c06007c0c */ /* 0x000fe2000d7a1270 */
[----:B------:R-:W-:Y:S01]  /*2adc0*/  ULDC.64 UR12, c[0x0][0x228] ;  /* 0x00008a00000c7ab9 */ /* 0x000fe20000000a00 */
[----:B------:R-:W-:Y:S01]  /*2add0*/  ISETP.GE.AND P0, PT, R241, UR15, PT ;  /* 0x0000000ff1007c0c */ /* 0x000fe2000bf06270 */
[----:B------:R3:W-:Y:S01]  /*2ade0*/  @P6 STG.E.U16 desc[UR6][R236.64], R86 ;  /* 0x00000056ec006986 */ /* 0x0007e2000c101506 */
[----:B------:R-:W-:Y:S01]  /*2adf0*/  ULDC UR5, c[0x0][0x248] ;  /* 0x0000920000057ab9 */ /* 0x000fe20000000800 */
[----:B0-----:R-:W-:Y:S01]  /*2ae00*/  IMAD.WIDE R240, R0, 0x2, R246 ;  /* 0x0000000200f07825 */ /* 0x001fe200078e02f6 */
[----:B------:R-:W-:Y:S01]  /*2ae10*/  ISETP.LT.AND P4, PT, R7, UR11, !P2 ;  /* 0x0000000b07007c0c */ /* 0x000fe2000d781270 */
[----:B------:R-:W-:Y:S01]  /*2ae20*/  ULDC UR11, c[0x0][0x228] ;  /* 0x00008a00000b7ab9 */ /* 0x000fe20000000800 */
[----:B------:R-:W-:Y:S01]  /*2ae30*/  ISETP.LT.AND P6, PT, R8, UR8, !P2 ;  /* 0x0000000808007c0c */ /* 0x000fe2000d7c1270 */
[----:B------:R-:W-:Y:S01]  /*2ae40*/  IMAD.WIDE R242, R0, 0x2, R244 ;  /* 0x0000000200f27825 */ /* 0x000fe200078e02f4 */
[----:B-1----:R-:W2:Y:S01]  /*2ae50*/  LDL.LU R251, [R1+0x218] ;  /* 0x0002180001fb7983 */ /* 0x002ea20000300800 */
[----:B------:R-:W-:-:S02]  /*2ae60*/  ULDC UR8, c[0x0][0x228] ;  /* 0x00008a0000087ab9 */ /* 0x000fc40000000800 */
[----:B---3--:R-:W-:Y:S01]  /*2ae70*/  VIADD R86, R4, 0xe ;  /* 0x0000000e04567836 */ /* 0x008fe20000000000 */
[----:B------:R0:W-:Y:S04]  /*2ae80*/  @P3 STG.E.U16 desc[UR6][R240.64], R249 ;  /* 0x000000f9f0003986 */ /* 0x0001e8000c101506 */
[----:B------:R-:W-:Y:S01]  /*2ae90*/  ISETP.GE.AND P2, PT, R86, UR13, PT ;  /* 0x0000000d56007c0c */ /* 0x000fe2000bf46270 */
[C---:B------:R-:W-:Y:S01]  /*2aea0*/  IMAD.WIDE R238, R0.reuse, 0x2, R10 ;  /* 0x0000000200ee7825 */ /* 0x040fe200078e020a */
[----:B------:R-:W3:Y:S01]  /*2aeb0*/  LDL.LU R86, [R1+0x1784] ;  /* 0x0017840001567983 */ /* 0x000ee20000300800 */
[----:B------:R-:W-:Y:S01]  /*2aec0*/  ISETP.LT.AND P3, PT, R5, UR22, !P1 ;  /* 0x0000001605007c0c */ /* 0x000fe2000cf61270 */
[----:B------:R-:W-:Y:S01]  /*2aed0*/  ULDC UR13, c[0x0][0x228] ;  /* 0x00008a00000d7ab9 */ /* 0x000fe20000000800 */
[C---:B------:R-:W-:Y:S01]  /*2aee0*/  IMAD.WIDE R236, R0.reuse, 0x2, R2 ;  /* 0x0000000200ec7825 */ /* 0x040fe200078e0202 */
[----:B------:R-:W-:Y:S01]  /*2aef0*/  ULDC.64 UR22, c[0x0][0x228] ;  /* 0x00008a0000167ab9 */ /* 0x000fe20000000a00 */
[----:B0-----:R-:W3:Y:S02]  /*2af00*/  LDL.LU R240, [R1+0x1780] ;  /* 0x0017800001f07983 */ /* 0x001ee40000300800 */
[----:B------:R-:W-:Y:S01]  /*2af10*/  VIADD R0, R0, UR5 ;  /* 0x0000000500007c36 */ /* 0x000fe20008000000 */
[----:B------:R-:W-:Y:S01]  /*2af20*/  ULDC UR5, c[0x0][0x248] ;  /* 0x0000920000057ab9 */ /* 0x000fe20000000800 */
[----:B----4-:R-:W-:-:S02]  /*2af30*/  PRMT R85, R249, 0x7632, R85 ;  /* 0x00007632f9557816 */ /* 0x010fc40000000055 */
[----:B------:R-:W4:Y:S01]  /*2af40*/  LDL.LU R249, [R1+0x208] ;  /* 0x0002080001f97983 */ /* 0x000f220000300800 */
[----:B------:R-:W-:-:S03]  /*2af50*/  PRMT R84, R248, 0x7632, R84 ;  /* 0x00007632f8547816 */ /* 0x000fc60000000054 */
[----:B------:R-:W-:Y:S04]  /*2af60*/  @P5 STG.E.U16 desc[UR6][R242.64], R85 ;  /* 0x00000055f2005986 */ /* 0x000fe8000c101506 */
[----:B------:R0:W-:Y:S04]  /*2af70*/  @P4 STG.E.U16 desc[UR6][R238.64], R248 ;  /* 0x000000f8ee004986 */ /* 0x0001e8000c101506 */
[----:B------:R1:W-:Y:S04]  /*2af80*/  @P6 STG.E.U16 desc[UR6][R236.64], R84 ;  /* 0x00000054ec006986 */ /* 0x0003e8000c101506 */
[----:B0-----:R-:W4:Y:S01]  /*2af90*/  LDL.LU R248, [R1+0x1f8] ;  /* 0x0001f80001f87983 */ /* 0x001f220000300800 */
[----:B-1----:R-:W-:-:S05]  /*2afa0*/  IMAD.WIDE R84, R0, 0x2, R246 ;  /* 0x0000000200547825 */ /* 0x002fca00078e02f6 */
[----:B--2---:R0:W-:Y:S04]  /*2afb0*/  @P3 STG.E.U16 desc[UR6][R84.64], R250 ;  /* 0x000000fa54003986 */ /* 0x0041e8000c101506 */
[----:B0-----:R-:W4:Y:S01]  /*2afc0*/  LDL.LU.64 R84, [R1+0x1778] ;  /* 0x0017780001547983 */ /* 0x001f220000300a00 */
[----:B------:R-:W-:Y:S02]  /*2afd0*/  ISETP.LT.AND P5, PT, R6, UR13, !P1 ;  /* 0x0000000d06007c0c */ /* 0x000fe4000cfa1270 */
[----:B------:R-:W-:Y:S01]  /*2afe0*/  ISETP.LT.AND P4, PT, R7, UR11, !P1 ;  /* 0x0000000b07007c0c */ /* 0x000fe2000cf81270 */
[----:B------:R-:W-:Y:S01]  /*2aff0*/  IMAD.WIDE R242, R0, 0x2, R244 ;  /* 0x0000000200f27825 */ /* 0x000fe200078e02f4 */
[----:B------:R-:W-:Y:S01]  /*2b000*/  ISETP.LT.AND P6, PT, R8, UR8, !P1 ;  /* 0x0000000808007c0c */ /* 0x000fe2000cfc1270 */
[----:B------:R-:W-:Y:S01]  /*2b010*/  ULDC UR11, c[0x0][0x228] ;  /* 0x00008a00000b7ab9 */ /* 0x000fe20000000800 */
[----:B------:R-:W-:Y:S01]  /*2b020*/  ISETP.LT.AND P3, PT, R5, UR10, !P0 ;  /* 0x0000000a05007c0c */ /* 0x000fe2000c761270 */
[C---:B------:R-:W-:Y:S01]  /*2b030*/  IMAD.WIDE R238, R0.reuse, 0x2, R10 ;  /* 0x0000000200ee7825 */ /* 0x040fe200078e020a */
[----:B------:R-:W-:Y:S01]  /*2b040*/  ULDC UR10, c[0x0][0x228] ;  /* 0x00008a00000a7ab9 */ /* 0x000fe20000000800 */
[----:B------:R-:W-:Y:S01]  /*2b050*/  ULDC UR8, c[0x0][0x228] ;  /* 0x00008a0000087ab9 */ /* 0x000fe20000000800 */
[----:B------:R-:W-:Y:S01]  /*2b060*/  ULDC UR13, c[0x0][0x228] ;  /* 0x00008a00000d7ab9 */ /* 0x000fe20000000800 */
[----:B------:R-:W-:-:S04]  /*2b070*/  IMAD.WIDE R236, R0, 0x2, R2 ;  /* 0x0000000200ec7825 */ /* 0x000fc800078e0202 */
[----:B------:R-:W-:Y:S02]  /*2b080*/  VIADD R241, R4, 0xf ;  /* 0x0000000f04f17836 */ /* 0x000fe40000000000 */
[----:B------:R-:W-:Y:S01]  /*2b090*/  VIADD R0, R0, UR5 ;  /* 0x0000000500007c36 */ /* 0x000fe20008000000 */
[----:B------:R-:W-:Y:S02]  /*2b0a0*/  ULDC UR5, c[0x0][0x248] ;  /* 0x0000920000057ab9 */ /* 0x000fe40000000800 */
[----:B------:R-:W-:Y:S02]  /*2b0b0*/  ISETP.GE.AND P1, PT, R241, UR23, PT ;  /* 0x00000017f1007c0c */ /* 0x000fe4000bf26270 */
[----:B---3--:R-:W-:Y:S02]  /*2b0c0*/  PRMT R86, R251, 0x7632, R86 ;  /* 0x00007632fb567816 */ /* 0x008fe40000000056 */
[----:B------:R-:W-:Y:S02]  /*2b0d0*/  PRMT R240, R250, 0x7632, R240 ;  /* 0x00007632faf07816 */ /* 0x000fe400000000f0 */
[----:B------:R-:W2:Y:S04]  /*2b0e0*/  LDL.LU R250, [R1+0x22c] ;  /* 0x00022c0001fa7983 */ /* 0x000ea80000300800 */
[----:B------:R0:W-:Y:S04]  /*2b0f0*/  @P5 STG.E.U16 desc[UR6][R242.64], R240 ;  /* 0x000000f0f2005986 */ /* 0x0001e8000c101506 */
[----:B------:R1:W-:Y:S01]  /*2b100*/  @P4 STG.E.U16 desc[UR6][R238.64], R251 ;  /* 0x000000fbee004986 */ /* 0x0003e2000c101506 */
[----:B------:R-:W-:-:S03]  /*2b110*/  ISETP.LT.AND P5, PT, R6, UR11, !P0 ;  /* 0x0000000b06007c0c */ /* 0x000fc6000c7a1270 */
[----:B------:R3:W-:Y:S01]  /*2b120*/  @P6 STG.E.U16 desc[UR6][R236.64], R86 ;  /* 0x00000056ec006986 */ /* 0x0007e2000c101506 */
[----:B------:R-:W-:Y:S01]  /*2b130*/  ISETP.LT.AND P4, PT, R7, UR10, !P0 ;  /* 0x0000000a07007c0c */ /* 0x000fe2000c781270 */
[----:B------:R-:W-:Y:S01]  /*2b140*/  ULDC.64 UR10, c[0x0][0x228] ;  /* 0x00008a00000a7ab9 */ /* 0x000fe20000000a00 */
[----:B0-----:R-:W-:Y:S01]  /*2b150*/  IMAD.WIDE R240, R0, 0x2, R246 ;  /* 0x0000000200f07825 */ /* 0x001fe200078e02f6 */
[----:B------:R-:W-:Y:S01]  /*2b160*/  ISETP.LT.AND P6, PT, R8, UR8, !P0 ;  /* 0x0000000808007c0c */ /* 0x000fe2000c7c1270 */
[----:B------:R-:W-:Y:S01]  /*2b170*/  ULDC UR8, c[0x0][0x228] ;  /* 0x00008a0000087ab9 */ /* 0x000fe20000000800 */
[----:B-1----:R-:W2:Y:S01]  /*2b180*/  LDL.LU R251, [R1+0x21c] ;  /* 0x00021c0001fb7983 */ /* 0x002ea20000300800 */
[----:B---3--:R-:W-:-:S05]  /*2b190*/  VIADD R86, R4, 0x10 ;  /* 0x0000001004567836 */ /* 0x008fca0000000000 */
[----:B------:R-:W-:Y:S02]  /*2b1a0*/  ISETP.GE.AND P0, PT, R86, UR11, PT ;  /* 0x0000000b56007c0c */ /* 0x000fe4000bf06270 */
[----:B----4-:R-:W-:Y:S01]  /*2b1b0*/  PRMT R85, R249, 0x7632, R85 ;  /* 0x00007632f9557816 */ /* 0x010fe20000000055 */
[----:B------:R-:W3:Y:S01]  /*2b1c0*/  LDL.LU R86, [R1+0x1774] ;  /* 0x0017740001567983 */ /* 0x000ee20000300800 */
[----:B------:R-:W-:Y:S01]  /*2b1d0*/  IMAD.WIDE R242, R0, 0x2, R244 ;  /* 0x0000000200f27825 */ /* 0x000fe200078e02f4 */
[----:B------:R-:W-:Y:S01]  /*2b1e0*/  PRMT R84, R248, 0x7632, R84 ;  /* 0x00007632f8547816 */ /* 0x000fe20000000054 */
[----:B------:R-:W-:Y:S01]  /*2b1f0*/  ULDC UR11, c[0x0][0x228] ;  /* 0x00008a00000b7ab9 */ /* 0x000fe20000000800 */
[----:B------:R0:W-:Y:S04]  /*2b200*/  @P3 STG.E.U16 desc[UR6][R240.64], R249 ;  /* 0x000000f9f0003986 */ /* 0x0001e8000c101506 */
[----:B0-----:R-:W4:Y:S04]  /*2b210*/  LDL.LU R240, [R1+0x1770] ;  /* 0x0017700001f07983 */ /* 0x001f280000300800 */
[----:B------:R-:W4:Y:S01]  /*2b220*/  LDL.LU R249, [R1+0x20c] ;  /* 0x00020c0001f97983 */ /* 0x000f220000300800 */
[----:B------:R-:W-:Y:S01]  /*2b230*/  ISETP.LT.AND P3, PT, R5, UR20, !P2 ;  /* 0x0000001405007c0c */ /* 0x000fe2000d761270 */
[----:B------:R-:W-:Y:S01]  /*2b240*/  IMAD.WIDE R238, R0, 0x2, R10 ;  /* 0x0000000200ee7825 */ /* 0x000fe200078e020a */
[----:B------:R-:W-:-:S03]  /*2b250*/  ULDC.64 UR20, c[0x0][0x228] ;  /* 0x00008a0000147ab9 */ /* 0x000fc60000000a00 */
        /* <DEDUP_REMOVED lines=8> */
[----:B0-----:R-:W4:Y:S01]  /*2b2e0*/  LDL.LU R248, [R1+0x1fc] ;  /* 0x0001fc0001f87983 */ /* 0x001f220000300800 */
[----:B------:R-:W-:Y:S01]  /*2b2f0*/  ISETP.LT.AND P4, PT, R7, UR11, !P2 ;  /* 0x0000000b07007c0c */ /* 0x000fe2000d781270 */
[----:B------:R-:W-:Y:S01]  /*2b300*/  IMAD.WIDE R242, R0, 0x2, R244 ;  /* 0x0000000200f27825 */ /* 0x000fe200078e02f4 */
[----:B------:R-:W-:-:S03]  /*2b310*/  ULDC UR13, c[0x0][0x228] ;  /* 0x00008a00000d7ab9 */ /* 0x000fc60000000800 */
[----:B-1----:R-:W-:Y:S01]  /*2b320*/  IMAD.WIDE R84, R0, 0x2, R246 ;  /* 0x0000000200547825 */ /* 0x002fe200078e02f6 */
[----:B------:R-:W-:Y:S01]  /*2b330*/  ISETP.LT.AND P6, PT, R8, UR8, !P2 ;  /* 0x0000000808007c0c */ /* 0x000fe2000d7c1270 */
[----:B------:R-:W-:Y:S01]  /*2b340*/  ULDC UR8, c[0x0][0x228] ;  /* 0x00008a0000087ab9 */ /* 0x000fe20000000800 */
[----:B------:R-:W-:Y:S02]  /*2b350*/  ULDC UR11, c[0x0][0x228] ;  /* 0x00008a00000b7ab9 */ /* 0x000fe40000000800 */
[----:B--2---:R0:W-:Y:S04]  /*2b360*/  @P3 STG.E.U16 desc[UR6][R84.64], R250 ;  /* 0x000000fa54003986 */ /* 0x0041e8000c101506 */
[----:B0-----:R-:W2:Y:S01]  /*2b370*/  LDL.LU.64 R84, [R1+0x1768] ;  /* 0x0017680001547983 */ /* 0x001ea20000300a00 */
[----:B------:R-:W-:Y:S01]  /*2b380*/  IMAD.WIDE R238, R0, 0x2, R10 ;  /* 0x0000000200ee7825 */ /* 0x000fe200078e020a */
[----:B------:R-:W-:Y:S01]  /*2b390*/  ISETP.LT.AND P3, PT, R5, UR18, !P1 ;  /* 0x0000001205007c0c */ /* 0x000fe2000cf61270 */
[----:B------:R-:W-:-:S02]  /*2b3a0*/  ULDC.64 UR18, c[0x0][0x228] ;  /* 0x00008a0000127ab9 */ /* 0x000fc40000000a00 */
[----:B------:R-:W-:Y:S01]  /*2b3b0*/  IMAD.WIDE R236, R0, 0x2, R2 ;  /* 0x0000000200ec7825 */ /* 0x000fe200078e0202 */
[----:B------:R-:W-:-:S03]  /*2b3c0*/  ISETP.GE.AND P2, PT, R241, UR21, PT ;  /* 0x00000015f1007c0c */ /* 0x000fc6000bf46270 */
[----:B------:R-:W-:Y:S01]  /*2b3d0*/  VIADD R0, R0, UR5 ;  /* 0x0000000500007c36 */ /* 0x000fe20008000000 */
[----:B------:R-:W-:Y:S01]  /*2b3e0*/  ULDC UR5, c[0x0][0x248] ;  /* 0x0000920000057ab9 */ /* 0x000fe20000000800 */
[----:B---3--:R-:W-:Y:S02]  /*2b3f0*/  PRMT R86, R251, 0x7632, R86 ;  /* 0x00007632fb567816 */ /* 0x008fe40000000056 */
[----:B----4-:R-:W-:Y:S02]  /*2b400*/  PRMT R240, R250, 0x7632, R240 ;  /* 0x00007632faf07816 */ /* 0x010fe400000000f0 */
        /* <DEDUP_REMOVED lines=11> */
[----:B------:R-:W-:Y:S01]  /*2b4c0*/  IMAD.WIDE R242, R0, 0x2, R244 ;  /* 0x0000000200f27825 */ /* 0x000fe200078e02f4 */
[----:B------:R-:W-:-:S03]  /*2b4d0*/  ULDC UR8, c[0x0][0x228] ;  /* 0x00008a0000087ab9 */ /* 0x000fc60000000800 */
[----:B----4-:R-:W-:Y:S01]  /*2b4e0*/  VIADD R86, R4, 0x12 ;  /* 0x0000001204567836 */ /* 0x010fe20000000000 */
[----:B------:R0:W-:Y:S04]  /*2b4f0*/  @P3 STG.E.U16 desc[UR6][R240.64], R249 ;  /* 0x000000f9f0003986 */ /* 0x0001e8000c101506 */
[----:B------:R-:W-:Y:S02]  /*2b500*/  ISETP.GE.AND P1, PT, R86, UR19, PT ;  /* 0x0000001356007c0c */ /* 0x000fe4000bf26270 */
[----:B------:R-:W4:Y:S04]  /*2b510*/  LDL.LU R86, [R1+0x1764] ;  /* 0x0017640001567983 */ /* 0x000f280000300800 */
[----:B0-----:R-:W4:Y:S01]  /*2b520*/  LDL.LU R240, [R1+0x1760] ;  /* 0x0017600001f07983 */ /* 0x001f220000300800 */
[----:B------:R-:W-:Y:S01]  /*2b530*/  ISETP.LT.AND P3, PT, R5, UR16, !P0 ;  /* 0x0000001005007c0c */ /* 0x000fe2000c761270 */
[----:B------:R-:W-:Y:S01]  /*2b540*/  IMAD.WIDE R238, R0, 0x2, R10 ;  /* 0x0000000200ee7825 */ /* 0x000fe200078e020a */
[----:B------:R-:W-:-:S03]  /*2b550*/  ULDC.64 UR16, c[0x0][0x228] ;  /* 0x00008a0000107ab9 */ /* 0x000fc60000000a00 */
[----:B------:R-:W-:Y:S01]  /*2b560*/  IMAD.WIDE R236, R0, 0x2, R2 ;  /* 0x0000000200ec7825 */ /* 0x000fe200078e0202 */
[----:B--2---:R-:W-:Y:S02]  /*2b570*/  PRMT R85, R249, 0x7632, R85 ;  /* 0x00007632f9557816 */ /* 0x004fe40000000055 */
[----:B------:R-:W-:Y:S01]  /*2b580*/  PRMT R84, R248, 0x7632, R84 ;  /* 0x00007632f8547816 */ /* 0x000fe20000000054 */
[----:B------:R-:W-:Y:S01]  /*2b590*/  VIADD R0, R0, UR5 ;  /* 0x0000000500007c36 */ /* 0x000fe20008000000 */
[----:B------:R-:W2:Y:S01]  /*2b5a0*/  LDL.LU R249, [R1+0x1c0] ;  /* 0x0001c00001f97983 */ /* 0x000ea20000300800 */
[----:B------:R-:W-:-:S03]  /*2b5b0*/  ULDC UR5, c[0x0][0x248] ;  /* 0x0000920000057ab9 */ /* 0x000fc60000000800 */
[----:B------:R-:W-:Y:S04]  /*2b5c0*/  @P5 STG.E.U16 desc[UR6][R242.64], R85 ;  /* 0x00000055f2005986 */ /* 0x000fe8000c101506 */
[----:B------:R0:W-:Y:S04]  /*2b5d0*/  @P4 STG.E.U16 desc[UR6][R238.64], R248 ;  /* 0x000000f8ee004986 */ /* 0x0001e8000c101506 */
[----:B------:R1:W-:Y:S04]  /*2b5e0*/  @P6 STG.E.U16 desc[UR6][R236.64], R84 ;  /* 0x00000054ec006986 */ /* 0x0003e8000c101506 */
[----:B0-----:R-:W2:Y:S01]  /*2b5f0*/  LDL.LU R248, [R1+0x1b0] ;  /* 0x0001b00001f87983 */ /* 0x001ea20000300800 */
[----:B-1----:R-:W-:Y:S01]  /*2b600*/  IMAD.WIDE R84, R0, 0x2, R246 ;  /* 0x0000000200547825 */ /* 0x002fe200078e02f6 */
[----:B------:R-:W-:Y:S01]  /*2b610*/  ISETP.LT.AND P5, PT, R6, UR13, !P0 ;  /* 0x0000000d06007c0c */ /* 0x000fe2000c7a1270 */
[----:B------:R-:W-:Y:S01]  /*2b620*/  ULDC UR13, c[0x0][0x228] ;  /* 0x00008a00000d7ab9 */ /* 0x000fe20000000800 */
[----:B------:R-:W-:Y:S01]  /*2b630*/  ISETP.LT.AND P4, PT, R7, UR11, !P0 ;  /* 0x0000000b07007c0c */ /* 0x000fe2000c781270 */
[----:B------:R-:W-:Y:S01]  /*2b640*/  IMAD.WIDE R242, R0, 0x2, R244 ;  /* 0x0000000200f27825 */ /* 0x000fe200078e02f4 */
[----:B------:R-:W-:Y:S01]  /*2b650*/  ISETP.LT.AND P6, PT, R8, UR8, !P0 ;  /* 0x0000000808007c0c */ /* 0x000fe2000c7c1270 */
[----:B------:R-:W-:Y:S01]  /*2b660*/  ULDC UR8, c[0x0][0x228] ;  /* 0x00008a0000087ab9 */ /* 0x000fe20000000800 */
[----:B------:R-:W-:Y:S01]  /*2b670*/  ULDC UR11, c[0x0][0x228] ;  /* 0x00008a00000b7ab9 */ /* 0x000fe20000000800 */
[----:B------:R-:W-:-:S04]  /*2b680*/  IMAD.WIDE R238, R0, 0x2, R10 ;  /* 0x0000000200ee7825 */ /* 0x000fc800078e020a */
[----:B------:R-:W-:Y:S01]  /*2b690*/  IMAD.WIDE R236, R0, 0x2, R2 ;  /* 0x0000000200ec7825 */ /* 0x000fe200078e0202 */
[----:B---3--:R0:W-:Y:S04]  /*2b6a0*/  @P3 STG.E.U16 desc[UR6][R84.64], R250 ;  /* 0x000000fa54003986 */ /* 0x0081e8000c101506 */
[----:B0-----:R-:W3:Y:S01]  /*2b6b0*/  LDL.LU.64 R84, [R1+0x1758] ;  /* 0x0017580001547983 */ /* 0x001ee20000300a00 */
[----:B------:R-:W-:Y:S02]  /*2b6c0*/  PRMT R87, R251, 0x7632, R87 ;  /* 0x00007632fb577816 */ /* 0x000fe40000000057 */
[----:B----4-:R-:W-:Y:S02]  /*2b6d0*/  PRMT R240, R250, 0x7632, R240 ;  /* 0x00007632faf07816 */ /* 0x010fe400000000f0 */
[----:B------:R-:W4:Y:S04]  /*2b6e0*/  LDL.LU R250, [R1+0x1e4] ;  /* 0x0001e40001fa7983 */ /* 0x000f280000300800 */
[----:B------:R-:W-:Y:S04]  /*2b6f0*/  @P5 STG.E.U16 desc[UR6][R242.64], R240 ;  /* 0x000000f0f2005986 */ /* 0x000fe8000c101506 */
[----:B------:R0:W-:Y:S01]  /*2b700*/  @P4 STG.E.U16 desc[UR6][R238.64], R251 ;  /* 0x000000fbee004986 */ /* 0x0001e2000c101506 */
[----:B------:R-:W-:Y:S01]  /*2b710*/  ISETP.LT.AND P3, PT, R5, UR14, !P2 ;  /* 0x0000000e05007c0c */ /* 0x000fe2000d761270 */
[----:B------:R-:W-:-:S02]  /*2b720*/  ULDC.64 UR14, c[0x0][0x228] ;  /* 0x00008a00000e7ab9 */ /* 0x000fc40000000a00 */
[----:B------:R1:W-:Y:S01]  /*2b730*/  @P6 STG.E.U16 desc[UR6][R236.64], R87 ;  /* 0x00000057ec006986 */ /* 0x0003e2000c101506 */
[----:B------:R-:W-:Y:S02]  /*2b740*/  ISETP.LT.AND P5, PT, R6, UR13, !P2 ;  /* 0x0000000d06007c0c */ /* 0x000fe4000d7a1270 */
[----:B------:R-:W-:Y:S01]  /*2b750*/  ISETP.LT.AND P4, PT, R7, UR11, !P2 ;  /* 0x0000000b07007c0c */ /* 0x000fe2000d781270 */
[----:B------:R-:W-:Y:S01]  /*2b760*/  VIADD R0, R0, UR5 ;  /* 0x0000000500007c36 */ /* 0x000fe20008000000 */
[----:B------:R-:W-:Y:S01]  /*2b770*/  ISETP.LT.AND P6, PT, R8, UR8, !P2 ;  /* 0x0000000808007c0c */ /* 0x000fe2000d7c1270 */
[C---:B------:R-:W-:Y:S01]  /*2b780*/  VIADD R241, R4.reuse, 0x13 ;  /* 0x0000001304f17836 */ /* 0x040fe20000000000 */
[----:B------:R-:W-:Y:S01]  /*2b790*/  ULDC UR5, c[0x0][0x248] ;  /* 0x0000920000057ab9 */ /* 0x000fe20000000800 */
[----:B0-----:R-:W4:Y:S01]  /*2b7a0*/  LDL.LU R251, [R1+0x1d4] ;  /* 0x0001d40001fb7983 */ /* 0x001f220000300800 */
[----:B-1----:R-:W-:Y:S01]  /*2b7b0*/  VIADD R87, R4, 0x14 ;  /* 0x0000001404577836 */ /* 0x002fe20000000000 */
[----:B------:R-:W-:Y:S01]  /*2b7c0*/  ULDC UR11, c[0x0][0x228] ;  /* 0x00008a00000b7ab9 */ /* 0x000fe20000000800 */
[----:B------:R-:W-:Y:S01]  /*2b7d0*/  IMAD.WIDE R238, R0, 0x2, R246 ;  /* 0x0000000200ee7825 */ /* 0x000fe200078e02f6 */
[----:B------:R-:W-:-:S02]  /*2b7e0*/  ULDC UR8, c[0x0][0x228] ;  /* 0x00008a0000087ab9 */ /* 0x000fc40000000800 */
[----:B------:R-:W-:Y:S01]  /*2b7f0*/  ISETP.GE.AND P2, PT, R87, UR15, PT ;  /* 0x0000000f57007c0c */ /* 0x000fe2000bf46270 */
[C---:B------:R-:W-:Y:S01]  /*2b800*/  IMAD.WIDE R242, R0.reuse, 0x2, R244 ;  /* 0x0000000200f27825 */ /* 0x040fe200078e02f4 */
[----:B------:R-:W4:Y:S01]  /*2b810*/  LDL.LU R87, [R1+0x1754] ;  /* 0x0017540001577983 */ /* 0x000f220000300800 */
[----:B------:R-:W-:Y:S01]  /*2b820*/  ISETP.GE.AND P0, PT, R241, UR17, PT ;  /* 0x00000011f1007c0c */ /* 0x000fe2000bf06270 */
[----:B------:R-:W-:Y:S02]  /*2b830*/  ULDC UR15, c[0x0][0x228] ;  /* 0x00008a00000f7ab9 */ /* 0x000fe40000000800 */
[----:B--2---:R0:W-:Y:S01]  /*2b840*/  @P3 STG.E.U16 desc[UR6][R238.64], R249 ;  /* 0x000000f9ee003986 */ /* 0x0041e2000c101506 */
[----:B------:R-:W-:-:S04]  /*2b850*/  IMAD.WIDE R240, R0, 0x2, R10 ;  /* 0x0000000200f07825 */ /* 0x000fc800078e020a */
[C---:B------:R-:W-:Y:S01]  /*2b860*/  IMAD.WIDE R236, R0.reuse, 0x2, R2 ;  /* 0x0000000200ec7825 */ /* 0x040fe200078e0202 */
[----:B0-----:R-:W2:Y:S01]  /*2b870*/  LDL.LU R238, [R1+0x1750] ;  /* 0x0017500001ee7983 */ /* 0x001ea20000300800 */
[----:B------:R-:W-:Y:S02]  /*2b880*/  ISETP.LT.AND P3, PT, R5, UR12, !P1 ;  /* 0x0000000c05007c0c */ /* 0x000fe4000cf61270 */
[----:B------:R-:W-:Y:S01]  /*2b890*/  VIADD R0, R0, UR5 ;  /* 0x0000000500007c36 */ /* 0x000fe20008000000 */
[----:B------:R-:W-:Y:S01]  /*2b8a0*/  ULDC.64 UR12, c[0x0][0x228] ;  /* 0x00008a00000c7ab9 */ /* 0x000fe20000000a00 */
[----:B------:R-:W-:Y:S01]  /*2b8b0*/  ULDC UR5, c[0x0][0x248] ;  /* 0x0000920000057ab9 */ /* 0x000fe20000000800 */
[----:B---3--:R-:W-:Y:S02]  /*2b8c0*/  PRMT R85, R249, 0x7632, R85 ;  /* 0x00007632f9557816 */ /* 0x008fe40000000055 */
[----:B------:R-:W3:Y:S01]  /*2b8d0*/  LDL.LU R249, [R1+0x1c4] ;  /* 0x0001c40001f97983 */ /* 0x000ee20000300800 */
[----:B------:R-:W-:-:S03]  /*2b8e0*/  PRMT R84, R248, 0x7632, R84 ;  /* 0x00007632f8547816 */ /* 0x000fc60000000054 */
[----:B------:R-:W-:Y:S04]  /*2b8f0*/  @P5 STG.E.U16 desc[UR6][R242.64], R85 ;  /* 0x00000055f2005986 */ /* 0x000fe8000c101506 */
[----:B------:R0:W-:Y:S04]  /*2b900*/  @P4 STG.E.U16 desc[UR6][R240.64], R248 ;  /* 0x000000f8f0004986 */ /* 0x0001e8000c101506 */
[----:B------:R1:W-:Y:S04]  /*2b910*/  @P6 STG.E.U16 desc[UR6][R236.64], R84 ;  /* 0x00000054ec006986 */ /* 0x0003e8000c101506 */
[----:B0-----:R-:W2:Y:S01]  /*2b920*/  LDL.LU R248, [R1+0x1b4] ;  /* 0x0001b40001f87983 */ /* 0x001ea20000300800 */
[----:B-1----:R-:W-:-:S05]  /*2b930*/  VIADD R84, R4, 0x15 ;  /* 0x0000001504547836 */ /* 0x002fca0000000000 */
[----:B------:R-:W-:Y:S01]  /*2b940*/  ISETP.GE.AND P4, PT, R84, UR13, PT ;  /* 0x0000000d54007c0c */ /* 0x000fe2000bf86270 */
[----:B------:R-:W-:Y:S01]  /*2b950*/  IMAD.WIDE R84, R0, 0x2, R246 ;  /* 0x0000000200547825 */ /* 0x000fe200078e02f6 */
[----:B----4-:R-:W-:-:S04]  /*2b960*/  PRMT R87, R250, 0x7632, R87 ;  /* 0x00007632fa577816 */ /* 0x010fc80000000057 */
[----:B------:R0:W-:Y:S01]  /*2b970*/  @P3 STG.E.U16 desc[UR6][R84.64], R250 ;  /* 0x000000fa54003986 */ /* 0x0001e2000c101506 */
[----:B------:R-:W-:Y:S01]  /*2b980*/  ISETP.LT.AND P5, PT, R6, UR15, !P1 ;  /* 0x0000000f06007c0c */ /* 0x000fe2000cfa1270 */
[C---:B------:R-:W-:Y:S01]  /*2b990*/  IMAD.WIDE R242, R0.reuse, 0x2, R244 ;  /* 0x0000000200f27825 */ /* 0x040fe200078e02f4 */
[----:B------:R-:W-:Y:S01]  /*2b9a0*/  ISETP.LT.AND P6, PT, R7, UR11, !P1 ;  /* 0x0000000b07007c0c */ /* 0x000fe2000cfc1270 */
[----:B------:R-:W-:Y:S01]  /*2b9b0*/  ULDC UR11, c[0x0][0x228] ;  /* 0x00008a00000b7ab9 */ /* 0x000fe20000000800 */
[----:B------:R-:W-:Y:S01]  /*2b9c0*/  PRMT R86, R251, 0x7632, R86 ;  /* 0x00007632fb567816 */ /* 0x000fe20000000056 */
[----:B------:R-:W-:Y:S01]  /*2b9d0*/  IMAD.WIDE R240, R0, 0x2, R10 ;  /* 0x0000000200f07825 */ /* 0x000fe200078e020a */
[----:B------:R-:W-:Y:S01]  /*2b9e0*/  ULDC UR13, c[0x0][0x228] ;  /* 0x00008a00000d7ab9 */ /* 0x000fe20000000800 */
[----:B0-----:R-:W4:Y:S04]  /*2b9f0*/  LDL.LU.64 R84, [R1+0x1748] ;  /* 0x0017480001547983 */ /* 0x001f280000300a00 */
[----:B------:R-:W2:Y:S01]  /*2ba00*/  LDL.LU R250, [R1+0x1e8] ;  /* 0x0001e80001fa7983 */ /* 0x000ea20000300800 */
[----:B------:R-:W-:Y:S01]  /*2ba10*/  ISETP.LT.AND P1, PT, R8, UR8, !P1 ;  /* 0x0000000808007c0c */ /* 0x000fe2000cf21270 */
[C---:B------:R-:W-:Y:S01]  /*2ba20*/  IMAD.WIDE R236, R0.reuse, 0x2, R2 ;  /* 0x0000000200ec7825 */ /* 0x040fe200078e0202 */
[----:B------:R-:W-:Y:S01]  /*2ba30*/  ULDC UR8, c[0x0][0x228] ;  /* 0x00008a0000087ab9 */ /* 0x000fe20000000800 */
[----:B------:R-:W-:Y:S04]  /*2ba40*/  @P5 STG.E.U16 desc[UR6][R242.64], R87 ;  /* 0x00000057f2005986 */ /* 0x000fe8000c101506 */
[----:B------:R0:W-:Y:S01]  /*2ba50*/  @P6 STG.E.U16 desc[UR6][R240.64], R251 ;  /* 0x000000fbf0006986 */ /* 0x0001e2000c101506 */
[----:B------:R-:W-:-:S02]  /*2ba60*/  VIADD R0, R0, UR5 ;  /* 0x0000000500007c36 */ /* 0x000fc40008000000 */
[----:B------:R-:W-:Y:S01]  /*2ba70*/  VIADD R239, R4, 0x98 ;  /* 0x0000009804ef7836 */ /* 0x000fe20000000000 */
[----:B------:R-:W-:Y:S01]  /*2ba80*/  ISETP.LT.AND P5, PT, R6, UR11, !P0 ;  /* 0x0000000b06007c0c */ /* 0x000fe2000c7a1270 */
[----:B------:R-:W-:Y:S01]  /*2ba90*/  ULDC UR5, c[0x0][0x248] ;  /* 0x0000920000057ab9 */ /* 0x000fe20000000800 */
[----:B------:R1:W-:Y:S01]  /*2baa0*/  @P1 STG.E.U16 desc[UR6][R236.64], R86 ;  /* 0x00000056ec001986 */ /* 0x0003e2000c101506 */
[----:B------:R-:W-:-:S03]  /*2bab0*/  ISETP.LT.AND P1, PT, R5, UR22, !P0 ;  /* 0x0000001605007c0c */ /* 0x000fc6000c721270 */
[----:B0-----:R-:W2:Y:S01]  /*2bac0*/  LDL.LU R251, [R1+0x1d8] ;  /* 0x0001d80001fb7983 */ /* 0x001ea20000300800 */
[----:B------:R-:W-:Y:S01]  /*2bad0*/  ISETP.GE.AND P3, PT, R239, UR9, PT ;  /* 0x00000009ef007c0c */ /* 0x000fe2000bf66270 */
[----:B------:R-:W-:Y:S01]  /*2bae0*/  ULDC UR9, c[0x0][0x228] ;  /* 0x00008a0000097ab9 */ /* 0x000fe20000000800 */
[----:B------:R-:W-:Y:S01]  /*2baf0*/  IMAD.WIDE R242, R0, 0x2, R244 ;  /* 0x0000000200f27825 */ /* 0x000fe200078e02f4 */
[----:B------:R-:W-:-:S03]  /*2bb00*/  ULDC UR11, c[0x0][0x228] ;  /* 0x00008a00000b7ab9 */ /* 0x000fc60000000800 */
[----:B-1----:R-:W-:Y:S01]  /*2bb10*/  IMAD.WIDE R86, R0, 0x2, R246 ;  /* 0x0000000200567825 */ /* 0x002fe200078e02f6 */
[----:B------:R-:W-:Y:S01]  /*2bb20*/  ISETP.LT.AND P6, PT, R7, UR9, !P0 ;  /* 0x0000000907007c0c */ /* 0x000fe2000c7c1270 */
[----:B------:R-:W-:Y:S01]  /*2bb30*/  ULDC.64 UR22, c[0x0][0x228] ;  /* 0x00008a0000167ab9 */ /* 0x000fe20000000a00 */
[----:B------:R-:W-:Y:S01]  /*2bb40*/  ISETP.LT.AND P0, PT, R8, UR8, !P0 ;  /* 0x0000000808007c0c */ /* 0x000fe2000c701270 */
[----:B------:R-:W-:Y:S01]  /*2bb50*/  IMAD.WIDE R240, R0, 0x2, R10 ;  /* 0x0000000200f07825 */ /* 0x000fe200078e020a */
[----:B------:R-:W-:-:S03]  /*2bb60*/  ULDC.64 UR8, c[0x0][0x228] ;  /* 0x00008a0000087ab9 */ /* 0x000fc60000000a00 */
[----:B------:R-:W-:-:S04]  /*2bb70*/  IMAD.WIDE R236, R0, 0x2, R2 ;  /* 0x0000000200ec7825 */ /* 0x000fc800078e0202 */
[----:B------:R-:W-:Y:S01]  /*2bb80*/  VIADD R0, R0, UR5 ;  /* 0x0000000500007c36 */ /* 0x000fe20008000000 */
[----:B------:R-:W-:Y:S01]  /*2bb90*/  ULDC UR5, c[0x0][0x248] ;  /* 0x0000920000057ab9 */ /* 0x000fe20000000800 */
[----:B---3--:R0:W-:Y:S04]  /*2bba0*/  @P1 STG.E.U16 desc[UR6][R86.64], R249 ;  /* 0x000000f956001986 */ /* 0x0081e8000c101506 */
[----:B0-----:R-:W3:Y:S01]  /*2bbb0*/  LDL.LU.64 R86, [R1+0x1740] ;  /* 0x0017400001567983 */ /* 0x001ee20000300a00 */
[----:B----4-:R-:W-:-:S03]  /*2bbc0*/  PRMT R85, R249, 0x7632, R85 ;  /* 0x00007632f9557816 */ /* 0x010fc60000000055 */
[----:B------:R-:W4:Y:S01]  /*2bbd0*/  LDL.LU R249, [R1+0x1c8] ;  /* 0x0001c80001f97983 */ /* 0x000f220000300800 */
[----:B--2---:R-:W-:-:S03]  /*2bbe0*/  PRMT R84, R248, 0x7632, R84 ;  /* 0x00007632f8547816 */ /* 0x004fc60000000054 */
[----:B------:R-:W-:Y:S04]  /*2bbf0*/  @P5 STG.E.U16 desc[UR6][R242.64], R85 ;  /* 0x00000055f2005986 */ /* 0x000fe8000c101506 */
[----:B------:R0:W-:Y:S04]  /*2bc00*/  @P6 STG.E.U16 desc[UR6][R240.64], R248 ;  /* 0x000000f8f0006986 */ /* 0x0001e8000c101506 */
[----:B------:R1:W-:Y:S01]  /*2bc10*/  @P0 STG.E.U16 desc[UR6][R236.64], R84 ;  /* 0x00000054ec000986 */ /* 0x0003e2000c101506 */
[----:B------:R-:W-:Y:S01]  /*2bc20*/  ISETP.LT.AND P0, PT, R5, UR10, !P2 ;  /* 0x0000000a05007c0c */ /* 0x000fe2000d701270 */
[----:B------:R-:W-:Y:S01]  /*2bc30*/  VIADD R239, R4, 0x9b ;  /* 0x0000009b04ef7836 */ /* 0x000fe20000000000 */
[----:B------:R-:W-:Y:S01]  /*2bc40*/  ULDC UR10, c[0x0][0x228] ;  /* 0x00008a00000a7ab9 */ /* 0x000fe20000000800 */
[----:B0-----:R-:W2:Y:S01]  /*2bc50*/  LDL.LU R248, [R1+0x1b8] ;  /* 0x0001b80001f87983 */ /* 0x001ea20000300800 */
[----:B-1----:R-:W-:-:S09]  /*2bc60*/  IMAD.WIDE R84, R0, 0x2, R246 ;  /* 0x0000000200547825 */ /* 0x002fd200078e02f6 */
[----:B------:R0:W-:Y:S04]  /*2bc70*/  @P0 STG.E.U16 desc[UR6][R84.64], R250 ;  /* 0x000000fa54000986 */ /* 0x0001e8000c101506 */
[----:B0-----:R-:W4:Y:S01]  /*2bc80*/  LDL.LU.64 R84, [R1+0x1738] ;  /* 0x0017380001547983 */ /* 0x001f220000300a00 */
[----:B------:R-:W-:Y:S01]  /*2bc90*/  ISETP.GE.AND P1, PT, R239, UR9, PT ;  /* 0x00000009ef007c0c */ /* 0x000fe2000bf26270 */
[----:B------:R-:W-:Y:S01]  /*2bca0*/  ULDC UR9, c[0x0][0x228] ;  /* 0x00008a0000097ab9 */ /* 0x000fe20000000800 */
[----:B------:R-:W-:Y:S02]  /*2bcb0*/  ISETP.LT.AND P5, PT, R6, UR11, !P2 ;  /* 0x0000000b06007c0c */ /* 0x000fe4000d7a1270 */
[----:B------:R-:W-:Y:S01]  /*2bcc0*/  ISETP.LT.AND P6, PT, R7, UR10, !P2 ;  /* 0x0000000a07007c0c */ /* 0x000fe2000d7c1270 */
[----:B------:R-:W-:Y:S01]  /*2bcd0*/  IMAD.WIDE R242, R0, 0x2, R244 ;  /* 0x0000000200f27825 */ /* 0x000fe200078e02f4 */
[----:B------:R-:W-:Y:S01]  /*2bce0*/  ISETP.LT.AND P2, PT, R8, UR9, !P2 ;  /* 0x0000000908007c0c */ /* 0x000fe2000d741270 */
[----:B------:R-:W-:Y:S01]  /*2bcf0*/  ULDC.64 UR10, c[0x0][0x228] ;  /* 0x00008a00000a7ab9 */ /* 0x000fe20000000a00 */
[----:B------:R-:W-:Y:S01]  /*2bd00*/  ULDC UR9, c[0x0][0x228] ;  /* 0x00008a0000097ab9 */ /* 0x000fe20000000800 */
        /* <DEDUP_REMOVED lines=8> */
[----:B------:R-:W-:Y:S04]  /*2bd90*/  @P6 STG.E.U16 desc[UR6][R240.64], R251 ;  /* 0x000000fbf0006986 */ /* 0x000fe8000c101506 */
[----:B------:R0:W-:Y:S01]  /*2bda0*/  @P2 STG.E.U16 desc[UR6][R236.64], R86 ;  /* 0x00000056ec002986 */ /* 0x0001e2000c101506 */
[----:B------:R-:W-:Y:S02]  /*2bdb0*/  ISETP.LT.AND P2, PT, R5, UR20, !P4 ;  /* 0x0000001405007c0c */ /* 0x000fe4000e741270 */
[----:B----4-:R-:W-:Y:S01]  /*2bdc0*/  PRMT R85, R249, 0x7632, R85 ;  /* 0x00007632f9557816 */ /* 0x010fe20000000055 */
[----:B0-----:R-:W-:Y:S01]  /*2bdd0*/  IMAD.WIDE R86, R0, 0x2, R246 ;  /* 0x0000000200567825 */ /* 0x001fe200078e02f6 */
[----:B------:R-:W4:Y:S03]  /*2bde0*/  LDL.LU R251, [R1+0x1dc] ;  /* 0x0001dc0001fb7983 */ /* 0x000f260000300800 */
[----:B------:R-:W-:-:S06]  /*2bdf0*/  VIADD R239, R4, 0x9a ;  /* 0x0000009a04ef7836 */ /* 0x000fcc0000000000 */
[----:B------:R0:W-:Y:S01]  /*2be00*/  @P2 STG.E.U16 desc[UR6][R86.64], R249 ;  /* 0x000000f956002986 */ /* 0x0001e2000c101506 */
[----:B------:R-:W-:Y:S01]  /*2be10*/  ISETP.LT.AND P5, PT, R6, UR13, !P4 ;  /* 0x0000000d06007c0c */ /* 0x000fe2000e7a1270 */
[----:B------:R-:W-:Y:S01]  /*2be20*/  IMAD.WIDE R242, R0, 0x2, R244 ;  /* 0x0000000200f27825 */ /* 0x000fe200078e02f4 */
[----:B--2---:R-:W-:Y:S01]  /*2be30*/  PRMT R84, R248, 0x7632, R84 ;  /* 0x00007632f8547816 */ /* 0x004fe20000000054 */
[----:B------:R-:W-:Y:S01]  /*2be40*/  ULDC UR13, c[0x0][0x228] ;  /* 0x00008a00000d7ab9 */ /* 0x000fe20000000800 */
[----:B------:R-:W-:Y:S01]  /*2be50*/  ULDC.64 UR20, c[0x0][0x228] ;  /* 0x00008a0000147ab9 */ /* 0x000fe20000000a00 */
[----:B0-----:R-:W2:Y:S04]  /*2be60*/  LDL.LU.64 R86, [R1+0x1730] ;  /* 0x0017300001567983 */ /* 0x001ea80000300a00 */
[----:B------:R-:W4:Y:S01]  /*2be70*/  LDL.LU R249, [R1+0x1cc] ;  /* 0x0001cc0001f97983 */ /* 0x000f220000300800 */
[----:B------:R-:W-:Y:S01]  /*2be80*/  ISETP.GE.AND P0, PT, R239, UR11, PT ;  /* 0x0000000bef007c0c */ /* 0x000fe2000bf06270 */
[----:B------:R-:W-:-:S02]  /*2be90*/  ULDC UR11, c[0x0][0x228] ;  /* 0x00008a00000b7ab9 */ /* 0x000fc40000000800 */
[----:B------:R-:W-:Y:S01]  /*2bea0*/  ISETP.LT.AND P6, PT, R7, UR11, !P4 ;  /* 0x0000000b07007c0c */ /* 0x000fe2000e7c1270 */
[----:B------:R-:W-:Y:S01]  /*2beb0*/  VIADD R239, R4, 0x16 ;  /* 0x0000001604ef7836 */ /* 0x000fe20000000000 */
[----:B------:R-:W-:Y:S01]  /*2bec0*/  ISETP.LT.AND P4, PT, R8, UR9, !P4 ;  /* 0x0000000908007c0c */ /* 0x000fe2000e781270 */
[C---:B------:R-:W-:Y:S01]  /*2bed0*/  IMAD.WIDE R240, R0.reuse, 0x2, R10 ;  /* 0x0000000200f07825 */ /* 0x040fe200078e020a */
[----:B------:R-:W-:Y:S01]  /*2bee0*/  @P5 STG.E.U16 desc[UR6][R242.64], R85 ;  /* 0x00000055f2005986 */ /* 0x000fe2000c101506 */
[----:B------:R-:W-:Y:S02]  /*2bef0*/  ULDC UR11, c[0x0][0x228] ;  /* 0x00008a00000b7ab9 */ /* 0x000fe40000000800 */
[----:B------:R-:W-:Y:S01]  /*2bf00*/  IMAD.WIDE R236, R0, 0x2, R2 ;  /* 0x0000000200ec7825 */ /* 0x000fe200078e0202 */
[----:B------:R-:W-:Y:S01]  /*2bf10*/  ISETP.GE.AND P2, PT, R239, UR23, PT ;  /* 0x00000017ef007c0c */ /* 0x000fe2000bf46270 */
[----:B------:R-:W-:Y:S01]  /*2bf20*/  ULDC UR9, c[0x0][0x228] ;  /* 0x00008a0000097ab9 */ /* 0x000fe20000000800 */
[----:B------:R-:W-:-:S03]  /*2bf30*/  ULDC UR23, c[0x0][0x22c] ;  /* 0x00008b0000177ab9 */ /* 0x000fc60000000800 */
[----:B------:R0:W-:Y:S04]  /*2bf40*/  @P6 STG.E.U16 desc[UR6][R240.64], R248 ;  /* 0x000000f8f0006986 */ /* 0x0001e8000c101506 */
[----:B------:R1:W-:Y:S01]  /*2bf50*/  @P4 STG.E.U16 desc[UR6][R236.64], R84 ;  /* 0x00000054ec004986 */ /* 0x0003e2000c101506 */
[----:B------:R-:W-:Y:S01]  /*2bf60*/  ISETP.LT.AND P4, PT, R5, UR18, !P2 ;  /* 0x0000001205007c0c */ /* 0x000fe2000d781270 */
[----:B------:R-:W-:Y:S02]  /*2bf70*/  VIADD R0, R0, UR5 ;  /* 0x0000000500007c36 */ /* 0x000fe40008000000 */
[----:B0-----:R-:W4:Y:S01]  /*2bf80*/  LDL.LU R248, [R1+0x1bc] ;  /* 0x0001bc0001f87983 */ /* 0x001f220000300800 */
[----:B------:R-:W-:Y:S02]  /*2bf90*/  ISETP.LT.AND P5, PT, R6, UR13, !P2 ;  /* 0x0000000d06007c0c */ /* 0x000fe4000d7a1270 */
[----:B------:R-:W-:Y:S01]  /*2bfa0*/  ISETP.LT.AND P6, PT, R7, UR11, !P2 ;  /* 0x0000000b07007c0c */ /* 0x000fe2000d7c1270 */
[----:B-1----:R-:W-:Y:S01]  /*2bfb0*/  IMAD.WIDE R84, R0, 0x2, R246 ;  /* 0x0000000200547825 */ /* 0x002fe200078e02f6 */
[----:B------:R-:W-:Y:S01]  /*2bfc0*/  ISETP.LT.AND P2, PT, R8, UR9, !P2 ;  /* 0x0000000908007c0c */ /* 0x000fe2000d741270 */
[----:B------:R-:W-:Y:S01]  /*2bfd0*/  ULDC UR5, c[0x0][0x248] ;  /* 0x0000920000057ab9 */ /* 0x000fe20000000800 */
[----:B------:R-:W-:Y:S01]  /*2bfe0*/  ULDC UR13, c[0x0][0x228] ;  /* 0x00008a00000d7ab9 */ /* 0x000fe20000000800 */
[----:B------:R-:W-:Y:S01]  /*2bff0*/  VIADD R239, R4, 0x17 ;  /* 0x0000001704ef7836 */ /* 0x000fe20000000000 */
[----:B------:R-:W-:Y:S01]  /*2c000*/  ULDC UR11, c[0x0][0x228] ;  /* 0x00008a00000b7ab9 */ /* 0x000fe20000000800 */
[----:B------:R-:W-:Y:S01]  /*2c010*/  IMAD.WIDE R242, R0, 0x2, R244 ;  /* 0x0000000200f27825 */ /* 0x000fe200078e02f4 */
[----:B------:R-:W-:Y:S01]  /*2c020*/  ULDC UR9, c[0x0][0x228] ;  /* 0x00008a0000097ab9 */ /* 0x000fe20000000800 */
[----:B------:R-:W-:-:S02]  /*2c030*/  ULDC.64 UR18, c[0x0][0x228] ;  /* 0x00008a0000127ab9 */ /* 0x000fc40000000a00 */
[----:B------:R-:W-:-:S04]  /*2c040*/  IMAD.WIDE R240, R0, 0x2, R10 ;  /* 0x0000000200f07825 */ /* 0x000fc800078e020a */
[----:B------:R-:W-:-:S04]  /*2c050*/  IMAD.WIDE R236, R0, 0x2, R2 ;  /* 0x0000000200ec7825 */ /* 0x000fc800078e0202 */
[----:B------:R-:W-:Y:S01]  /*2c060*/  VIADD R0, R0, UR5 ;  /* 0x0000000500007c36 */ /* 0x000fe20008000000 */
[----:B------:R-:W-:Y:S01]  /*2c070*/  ULDC UR5, c[0x0][0x248] ;  /* 0x0000920000057ab9 */ /* 0x000fe20000000800 */
[----:B---3--:R0:W-:Y:S04]  /*2c080*/  @P4 STG.E.U16 desc[UR6][R84.64], R250 ;  /* 0x000000fa54004986 */ /* 0x0081e8000c101506 */
[----:B0-----:R-:W3:Y:S01]  /*2c090*/  LDL.LU.64 R84, [R1+0x1728] ;  /* 0x0017280001547983 */ /* 0x001ee20000300a00 */
[----:B------:R-:W-:Y:S02]  /*2c0a0*/  ISETP.GE.AND P4, PT, R239, UR21, PT ;  /* 0x00000015ef007c0c */ /* 0x000fe4000bf86270 */
[----:B--2---:R-:W-:Y:S02]  /*2c0b0*/  PRMT R87, R250, 0x7632, R87 ;  /* 0x00007632fa577816 */ /* 0x004fe40000000057 */
[----:B------:R-:W2:Y:S01]  /*2c0c0*/  LDL.LU R250, [R1+0x1a0] ;  /* 0x0001a00001fa7983 */ /* 0x000ea20000300800 */
[----:B----4-:R-:W-:-:S03]  /*2c0d0*/  PRMT R86, R251, 0x7632, R86 ;  /* 0x00007632fb567816 */ /* 0x010fc60000000056 */
[----:B------:R-:W-:Y:S04]  /*2c0e0*/  @P5 STG.E.U16 desc[UR6][R242.64], R87 ;  /* 0x00000057f2005986 */ /* 0x000fe8000c101506 */
[----:B------:R0:W-:Y:S04]  /*2c0f0*/  @P6 STG.E.U16 desc[UR6][R240.64], R251 ;  /* 0x000000fbf0006986 */ /* 0x0001e8000c101506 */
[----:B------:R1:W-:Y:S01]  /*2c100*/  @P2 STG.E.U16 desc[UR6][R236.64], R86 ;  /* 0x00000056ec002986 */ /* 0x0003e2000c101506 */
[----:B------:R-:W-:Y:S01]  /*2c110*/  ISETP.LT.AND P2, PT, R5, UR16, !P4 ;  /* 0x0000001005007c0c */ /* 0x000fe2000e741270 */
[----:B------:R-:W-:-:S02]  /*2c120*/  VIADD R239, R4, 0x18 ;  /* 0x0000001804ef7836 */ /* 0x000fc40000000000 */
[----:B0-----:R-:W4:Y:S01]  /*2c130*/  LDL.LU R251, [R1+0x190] ;  /* 0x0001900001fb7983 */ /* 0x001f220000300800 */
[----:B------:R-:W-:Y:S01]  /*2c140*/  ISETP.LT.AND P5, PT, R6, UR13, !P4 ;  /* 0x0000000d06007c0c */ /* 0x000fe2000e7a1270 */
[C---:B------:R-:W-:Y:S01]  /*2c150*/  IMAD.WIDE R242, R0.reuse, 0x2, R244 ;  /* 0x0000000200f27825 */ /* 0x040fe200078e02f4 */
[----:B------:R-:W-:Y:S01]  /*2c160*/  ISETP.LT.AND P6, PT, R7, UR11, !P4 ;  /* 0x0000000b07007c0c */ /* 0x000fe2000e7c1270 */
[----:B------:R-:W-:Y:S02]  /*2c170*/  ULDC UR13, c[0x0][0x228] ;  /* 0x00008a00000d7ab9 */ /* 0x000fe40000000800 */
[----:B-1----:R-:W-:Y:S01]  /*2c180*/  IMAD.WIDE R86, R0, 0x2, R246 ;  /* 0x0000000200567825 */ /* 0x002fe200078e02f6 */
[----:B------:R-:W-:Y:S01]  /*2c190*/  ULDC UR11, c[0x0][0x228] ;  /* 0x00008a00000b7ab9 */ /* 0x000fe20000000800 */
[----:B------:R-:W-:-:S03]  /*2c1a0*/  ULDC.64 UR16, c[0x0][0x228] ;  /* 0x00008a0000107ab9 */ /* 0x000fc60000000a00 */
[----:B------:R0:W-:Y:S04]  /*2c1b0*/  @P2 STG.E.U16 desc[UR6][R86.64], R249 ;  /* 0x000000f956002986 */ /* 0x0001e8000c101506 */
[----:B0-----:R-:W2:Y:S01]  /*2c1c0*/  LDL.LU.64 R86, [R1+0x1720] ;  /* 0x0017200001567983 */ /* 0x001ea20000300a00 */
[----:B------:R-:W-:Y:S01]  /*2c1d0*/  ISETP.LT.AND P4, PT, R8, UR9, !P4 ;  /* 0x0000000908007c0c */ /* 0x000fe2000e781270 */
[C---:B------:R-:W-:Y:S01]  /*2c1e0*/  IMAD.WIDE R240, R0.reuse, 0x2, R10 ;  /* 0x0000000200f07825 */ /* 0x040fe200078e020a */
[----:B------:R-:W-:Y:S01]  /*2c1f0*/  ISETP.GE.AND P2, PT, R239, UR19, PT ;  /* 0x00000013ef007c0c */ /* 0x000fe2000bf46270 */
[----:B------:R-:W-:Y:S02]  /*2c200*/  ULDC UR9, c[0x0][0x228] ;  /* 0x00008a0000097ab9 */ /* 0x000fe40000000800 */
        /* <DEDUP_REMOVED lines=10> */
[----:B--2---:R-:W-:Y:S01]  /*2c2b0*/  PRMT R87, R250, 0x7632, R87 ;  /* 0x00007632fa577816 */ /* 0x004fe20000000057 */
[----:B0-----:R-:W-:Y:S01]  /*2c2c0*/  IMAD.WIDE R84, R0, 0x2, R246 ;  /* 0x0000000200547825 */ /* 0x001fe200078e02f6 */
[----:B------:R-:W2:Y:S01]  /*2c2d0*/  LDL.LU R248, [R1+0x170] ;  /* 0x0001700001f87983 */ /* 0x000ea20000300800 */
[----:B------:R-:W-:Y:S01]  /*2c2e0*/  ISETP.LT.AND P5, PT, R6, UR13, !P2 ;  /* 0x0000000d06007c0c */ /* 0x000fe2000d7a1270 */
[----:B------:R-:W-:-:S07]  /*2c2f0*/  ULDC.64 UR14, c[0x0][0x228] ;  /* 0x00008a00000e7ab9 */ /* 0x000fce0000000a00 */
[----:B------:R0:W-:Y:S04]  /*2c300*/  @P4 STG.E.U16 desc[UR6][R84.64], R250 ;  /* 0x000000fa54004986 */ /* 0x0001e8000c101506 */
[----:B0-----:R-:W2:Y:S04]  /*2c310*/  LDL.LU.64 R84, [R1+0x1718] ;  /* 0x0017180001547983 */ /* 0x001ea80000300a00 */
[----:B------:R-:W2:Y:S01]  /*2c320*/  LDL.LU R250, [R1+0x1a4] ;  /* 0x0001a40001fa7983 */ /* 0x000ea20000300800 */
[----:B------:R-:W-:Y:S01]  /*2c330*/  ISETP.LT.AND P6, PT, R7, UR11, !P2 ;  /* 0x0000000b07007c0c */ /* 0x000fe2000d7c1270 */
[----:B------:R-:W-:Y:S01]  /*2c340*/  VIADD R239, R4, 0x19 ;  /* 0x0000001904ef7836 */ /* 0x000fe20000000000 */
[----:B------:R-:W-:Y:S01]  /*2c350*/  ISETP.LT.AND P2, PT, R8, UR9, !P2 ;  /* 0x0000000908007c0c */ /* 0x000fe2000d741270 */
[----:B------:R-:W-:Y:S01]  /*2c360*/  IMAD.WIDE R242, R0, 0x2, R244 ;  /* 0x0000000200f27825 */ /* 0x000fe200078e02f4 */
[----:B----4-:R-:W-:Y:S01]  /*2c370*/  PRMT R86, R251, 0x7632, R86 ;  /* 0x00007632fb567816 */ /* 0x010fe20000000056 */
[----:B------:R-:W-:-:S02]  /*2c380*/  ULDC UR11, c[0x0][0x228] ;  /* 0x00008a00000b7ab9 */ /* 0x000fc40000000800 */
[----:B------:R-:W-:Y:S01]  /*2c390*/  IMAD.WIDE R240, R0, 0x2, R10 ;  /* 0x0000000200f07825 */ /* 0x000fe200078e020a */
[----:B------:R-:W-:-:S03]  /*2c3a0*/  ISETP.GE.AND P4, PT, R239, UR17, PT ;  /* 0x00000011ef007c0c */ /* 0x000fc6000bf86270 */
[----:B------:R-:W-:Y:S01]  /*2c3b0*/  IMAD.WIDE R236, R0, 0x2, R2 ;  /* 0x0000000200ec7825 */ /* 0x000fe200078e0202 */
[----:B------:R-:W-:Y:S01]  /*2c3c0*/  @P5 STG.E.U16 desc[UR6][R242.64], R87 ;  /* 0x00000057f2005986 */ /* 0x000fe2000c101506 */
[----:B------:R-:W-:-:S03]  /*2c3d0*/  ULDC UR9, c[0x0][0x228] ;  /* 0x00008a0000097ab9 */ /* 0x000fc60000000800 */
[----:B------:R0:W-:Y:S04]  /*2c3e0*/  @P6 STG.E.U16 desc[UR6][R240.64], R251 ;  /* 0x000000fbf0006986 */ /* 0x0001e8000c101506 */
[----:B------:R1:W-:Y:S01]  /*2c3f0*/  @P2 STG.E.U16 desc[UR6][R236.64], R86 ;  /* 0x00000056ec002986 */ /* 0x0003e2000c101506 */
[----:B------:R-:W-:Y:S01]  /*2c400*/  ISETP.LT.AND P2, PT, R5, UR12, !P4 ;  /* 0x0000000c05007c0c */ /* 0x000fe2000e741270 */
[----:B------:R-:W-:Y:S01]  /*2c410*/  VIADD R0, R0, UR5 ;  /* 0x0000000500007c36 */ /* 0x000fe20008000000 */
[----:B------:R-:W-:Y:S01]  /*2c420*/  ULDC UR12, c[0x0][0x228] ;  /* 0x00008a00000c7ab9 */ /* 0x000fe20000000800 */
[----:B0-----:R-:W4:Y:S01]  /*2c430*/  LDL.LU R251, [R1+0x194] ;  /* 0x0001940001fb7983 */ /* 0x001f220000300800 */
[----:B------:R-:W-:Y:S01]  /*2c440*/  ISETP.LT.AND P6, PT, R7, UR11, !P4 ;  /* 0x0000000b07007c0c */ /* 0x000fe2000e7c1270 */
[----:B------:R-:W-:Y:S01]  /*2c450*/  VIADD R239, R4, 0x1a ;  /* 0x0000001a04ef7836 */ /* 0x000fe20000000000 */
[----:B------:R-:W-:Y:S01]  /*2c460*/  ULDC UR5, c[0x0][0x248] ;  /* 0x0000920000057ab9 */ /* 0x000fe20000000800 */
[----:B-1----:R-:W-:Y:S01]  /*2c470*/  IMAD.WIDE R86, R0, 0x2, R246 ;  /* 0x0000000200567825 */ /* 0x002fe200078e02f6 */
[----:B------:R-:W-:Y:S01]  /*2c480*/  ISETP.LT.AND P5, PT, R6, UR12, !P4 ;  /* 0x0000000c06007c0c */ /* 0x000fe2000e7a1270 */
[----:B------:R-:W-:Y:S01]  /*2c490*/  ULDC UR12, c[0x0][0x228] ;  /* 0x00008a00000c7ab9 */ /* 0x000fe20000000800 */
[----:B------:R-:W-:Y:S01]  /*2c4a0*/  ISETP.LT.AND P4, PT, R8, UR9, !P4 ;  /* 0x0000000908007c0c */ /* 0x000fe2000e781270 */
[----:B------:R-:W-:Y:S01]  /*2c4b0*/  IMAD.WIDE R242, R0, 0x2, R244 ;  /* 0x0000000200f27825 */ /* 0x000fe200078e02f4 */
[----:B------:R-:W-:Y:S01]  /*2c4c0*/  ULDC UR11, c[0x0][0x228] ;  /* 0x00008a00000b7ab9 */ /* 0x000fe20000000800 */
[----:B------:R-:W-:-:S02]  /*2c4d0*/  ULDC UR9, c[0x0][0x228] ;  /* 0x00008a0000097ab9 */ /* 0x000fc40000000800 */
        /* <DEDUP_REMOVED lines=9> */
[----:B------:R-:W-:-:S03]  /*2c570*/  PRMT R84, R248, 0x7632, R84 ;  /* 0x00007632f8547816 */ /* 0x000fc60000000054 */
[----:B------:R-:W-:Y:S04]  /*2c580*/  @P5 STG.E.U16 desc[UR6][R242.64], R85 ;  /* 0x00000055f2005986 */ /* 0x000fe8000c101506 */
[----:B------:R0:W-:Y:S04]  /*2c590*/  @P6 STG.E.U16 desc[UR6][R240.64], R248 ;  /* 0x000000f8f0006986 */ /* 0x0001e8000c101506 */
[----:B------:R1:W-:Y:S01]  /*2c5a0*/  @P4 STG.E.U16 desc[UR6][R236.64], R84 ;  /* 0x00000054ec004986 */ /* 0x0003e2000c101506 */
[----:B------:R-:W-:Y:S01]  /*2c5b0*/  ISETP.LT.AND P4, PT, R5, UR22, !P2 ;  /* 0x0000001605007c0c */ /* 0x000fe2000d781270 */
[----:B------:R-:W-:-:S02]  /*2c5c0*/  VIADD R239, R4, 0x1b ;  /* 0x0000001b04ef7836 */ /* 0x000fc40000000000 */
[----:B0-----:R-:W2:Y:S01]  /*2c5d0*/  LDL.LU R248, [R1+0x174] ;  /* 0x0001740001f87983 */ /* 0x001ea20000300800 */
[----:B------:R-:W-:Y:S01]  /*2c5e0*/  ISETP.LT.AND P5, PT, R6, UR12, !P2 ;  /* 0x0000000c06007c0c */ /* 0x000fe2000d7a1270 */
[C---:B------:R-:W-:Y:S01]  /*2c5f0*/  IMAD.WIDE R242, R0.reuse, 0x2, R244 ;  /* 0x0000000200f27825 */ /* 0x040fe200078e02f4 */
[----:B------:R-:W-:Y:S01]  /*2c600*/  ISETP.LT.AND P6, PT, R7, UR11, !P2 ;  /* 0x0000000b07007c0c */ /* 0x000fe2000d7c1270 */
[----:B------:R-:W-:Y:S02]  /*2c610*/  ULDC.64 UR12, c[0x0][0x228] ;  /* 0x00008a00000c7ab9 */ /* 0x000fe40000000a00 */
[----:B-1----:R-:W-:Y:S01]  /*2c620*/  IMAD.WIDE R84, R0, 0x2, R246 ;  /* 0x0000000200547825 */ /* 0x002fe200078e02f6 */
[----:B------:R-:W-:Y:S01]  /*2c630*/  ULDC UR11, c[0x0][0x228] ;  /* 0x00008a00000b7ab9 */ /* 0x000fe20000000800 */
[----:B------:R-:W-:-:S03]  /*2c640*/  ULDC UR22, c[0x0][0x22c] ;  /* 0x00008b0000167ab9 */ /* 0x000fc60000000800 */
[----:B------:R0:W-:Y:S04]  /*2c650*/  @P4 STG.E.U16 desc[UR6][R84.64], R250 ;  /* 0x000000fa54004986 */ /* 0x0001e8000c101506 */
[----:B0-----:R-:W2:Y:S01]  /*2c660*/  LDL.LU.64 R84, [R1+0x1708] ;  /* 0x0017080001547983 */ /* 0x001ea20000300a00 */
[----:B------:R-:W-:Y:S01]  /*2c670*/  ISETP.LT.AND P2, PT, R8, UR9, !P2 ;  /* 0x0000000908007c0c */ /* 0x000fe2000d741270 */
[C---:B------:R-:W-:Y:S01]  /*2c680*/  IMAD.WIDE R240, R0.reuse, 0x2, R10 ;  /* 0x0000000200f07825 */ /* 0x040fe200078e020a */
[----:B------:R-:W-:Y:S01]  /*2c690*/  ISETP.GE.AND P4, PT, R239, UR13, PT ;  /* 0x0000000def007c0c */ /* 0x000fe2000bf86270 */
[----:B------:R-:W-:Y:S01]  /*2c6a0*/  ULDC UR13, c[0x0][0x228] ;  /* 0x00008a00000d7ab9 */ /* 0x000fe20000000800 */
[----:B------:R-:W-:Y:S01]  /*2c6b0*/  ULDC UR9, c[0x0][0x228] ;  /* 0x00008a0000097ab9 */ /* 0x000fe20000000800 */
[----:B------:R-:W-:-:S04]  /*2c6c0*/  IMAD.WIDE R236, R0, 0x2, R2 ;  /* 0x0000000200ec7825 */ /* 0x000fc800078e0202 */
[----:B------:R-:W-:Y:S01]  /*2c6d0*/  VIADD R0, R0, UR5 ;  /* 0x0000000500007c36 */ /* 0x000fe20008000000 */
[----:B------:R-:W-:Y:S01]  /*2c6e0*/  ULDC UR5, c[0x0][0x248] ;  /* 0x0000920000057ab9 */ /* 0x000fe20000000800 */
[----:B---3--:R-:W-:Y:S02]  /*2c6f0*/  PRMT R87, R250, 0x7632, R87 ;  /* 0x00007632fa577816 */ /* 0x008fe40000000057 */
[----:B------:R-:W3:Y:S01]  /*2c700*/  LDL.LU R250, [R1+0x1a8] ;  /* 0x0001a80001fa7983 */ /* 0x000ee20000300800 */
[----:B----4-:R-:W-:-:S03]  /*2c710*/  PRMT R86, R251, 0x7632, R86 ;  /* 0x00007632fb567816 */ /* 0x010fc60000000056 */
        /* <DEDUP_REMOVED lines=8> */
[----:B------:R-:W-:Y:S01]  /*2c7a0*/  ULDC.64 UR20, c[0x0][0x228] ;  /* 0x00008a0000147ab9 */ /* 0x000fe20000000a00 */
[----:B------:R-:W-:-:S06]  /*2c7b0*/  ISETP.LT.AND P6, PT, R7, UR11, !P4 ;  /* 0x0000000b07007c0c */ /* 0x000fcc000e7c1270 */
[----:B------:R0:W-:Y:S01]  /*2c7c0*/  @P2 STG.E.U16 desc[UR6][R86.64], R249 ;  /* 0x000000f956002986 */ /* 0x0001e2000c101506 */
[----:B------:R-:W-:Y:S01]  /*2c7d0*/  VIADD R239, R4, 0x1c ;  /* 0x0000001c04ef7836 */ /* 0x000fe20000000000 */
[----:B------:R-:W-:Y:S01]  /*2c7e0*/  PRMT R84, R248, 0x7632, R84 ;  /* 0x00007632f8547816 */ /* 0x000fe20000000054 */
[----:B------:R-:W-:Y:S01]  /*2c7f0*/  IMAD.WIDE R242, R0, 0x2, R244 ;  /* 0x0000000200f27825 */ /* 0x000fe200078e02f4 */
[----:B------:R-:W-:Y:S01]  /*2c800*/  ULDC UR13, c[0x0][0x228] ;  /* 0x00008a00000d7ab9 */ /* 0x000fe20000000800 */
[----:B------:R-:W-:Y:S01]  /*2c810*/  ULDC UR11, c[0x0][0x228] ;  /* 0x00008a00000b7ab9 */ /* 0x000fe20000000800 */
[----:B0-----:R-:W4:Y:S04]  /*2c820*/  LDL.LU.64 R86, [R1+0x1700] ;  /* 0x0017000001567983 */ /* 0x001f280000300a00 */
[----:B------:R-:W2:Y:S01]  /*2c830*/  LDL.LU R249, [R1+0x188] ;  /* 0x0001880001f97983 */ /* 0x000ea20000300800 */
[----:B------:R-:W-:Y:S01]  /*2c840*/  ISETP.LT.AND P4, PT, R8, UR9, !P4 ;  /* 0x0000000908007c0c */ /* 0x000fe2000e781270 */
        /* <DEDUP_REMOVED lines=8> */
[----:B------:R-:W-:Y:S02]  /*2c8d0*/  VIADD R0, R0, UR5 ;  /* 0x0000000500007c36 */ /* 0x000fe40008000000 */
[----:B0-----:R-:W2:Y:S01]  /*2c8e0*/  LDL.LU R248, [R1+0x178] ;  /* 0x0001780001f87983 */ /* 0x001ea20000300800 */
[----:B------:R-:W-:Y:S02]  /*2c8f0*/  ISETP.LT.AND P5, PT, R6, UR13, !P2 ;  /* 0x0000000d06007c0c */ /* 0x000fe4000d7a1270 */
[----:B------:R-:W-:Y:S01]  /*2c900*/  ISETP.LT.AND P6, PT, R7, UR11, !P2 ;  /* 0x0000000b07007c0c */ /* 0x000fe2000d7c1270 */
[----:B-1----:R-:W-:Y:S01]  /*2c910*/  IMAD.WIDE R84, R0, 0x2, R246 ;  /* 0x0000000200547825 */ /* 0x002fe200078e02f6 */
[----:B------:R-:W-:Y:S01]  /*2c920*/  ISETP.LT.AND P2, PT, R8, UR9, !P2 ;  /* 0x0000000908007c0c */ /* 0x000fe2000d741270 */
[----:B------:R-:W-:Y:S01]  /*2c930*/  ULDC.64 UR18, c[0x0][0x228] ;  /* 0x00008a0000127ab9 */ /* 0x000fe20000000a00 */
[----:B------:R-:W-:Y:S01]  /*2c940*/  ULDC UR5, c[0x0][0x248] ;  /* 0x0000920000057ab9 */ /* 0x000fe20000000800 */
[----:B------:R-:W-:Y:S01]  /*2c950*/  VIADD R239, R4, 0x1d ;  /* 0x0000001d04ef7836 */ /* 0x000fe20000000000 */
[----:B------:R-:W-:Y:S01]  /*2c960*/  ULDC UR13, c[0x0][0x228] ;  /* 0x00008a00000d7ab9 */ /* 0x000fe20000000800 */
        /* <DEDUP_REMOVED lines=10> */
[----:B----4-:R-:W-:Y:S02]  /*2ca10*/  PRMT R87, R250, 0x7632, R87 ;  /* 0x00007632fa577816 */ /* 0x010fe40000000057 */
[----:B------:R-:W4:Y:S01]  /*2ca20*/  LDL.LU R250, [R1+0x1ac] ;  /* 0x0001ac0001fa7983 */ /* 0x000f220000300800 */
[----:B--2---:R-:W-:-:S03]  /*2ca30*/  PRMT R86, R251, 0x7632, R86 ;  /* 0x00007632fb567816 */ /* 0x004fc60000000056 */
        /* <DEDUP_REMOVED lines=14> */
[----:B0-----:R-:W4:Y:S01]  /*2cb20*/  LDL.LU.64 R86, [R1+0x16f0] ;  /* 0x0016f00001567983 */ /* 0x001f220000300a00 */
        /* <DEDUP_REMOVED lines=16> */
[----:B------:R-:W4:Y:S01]  /*2cc30*/  LDL.LU R248, [R1+0x17c] ;  /* 0x00017c0001f87983 */ /* 0x000f220000300800 */
[----:B------:R-:W-:Y:S01]  /*2cc40*/  ISETP.LT.AND P5, PT, R6, UR13, !P2 ;  /* 0x0000000d06007c0c */ /* 0x000fe2000d7a1270 */
[----:B------:R-:W-:-:S07]  /*2cc50*/  ULDC.64 UR14, c[0x0][0x228] ;  /* 0x00008a00000e7ab9 */ /* 0x000fce0000000a00 */
[----:B------:R0:W-:Y:S04]  /*2cc60*/  @P4 STG.E.U16 desc[UR6][R84.64], R250 ;  /* 0x000000fa54004986 */ /* 0x0001e8000c101506 */
[----:B0-----:R-:W4:Y:S04]  /*2cc70*/  LDL.LU.64 R84, [R1+0x16e8] ;  /* 0x0016e80001547983 */ /* 0x001f280000300a00 */
[----:B------:R-:W4:Y:S01]  /*2cc80*/  LDL.LU R250, [R1+0x160] ;  /* 0x0001600001fa7983 */ /* 0x000f220000300800 */
[----:B------:R-:W-:Y:S01]  /*2cc90*/  ISETP.LT.AND P6, PT, R7, UR11, !P2 ;  /* 0x0000000b07007c0c */ /* 0x000fe2000d7c1270 */
[----:B------:R-:W-:Y:S01]  /*2cca0*/  VIADD R239, R4, 0x1f ;  /* 0x0000001f04ef7836 */ /* 0x000fe20000000000 */
[----:B------:R-:W-:Y:S01]  /*2ccb0*/  ISETP.LT.AND P2, PT, R8, UR9, !P2 ;  /* 0x0000000908007c0c */ /* 0x000fe2000d741270 */
[----:B------:R-:W-:Y:S01]  /*2ccc0*/  IMAD.WIDE R242, R0, 0x2, R244 ;  /* 0x0000000200f27825 */ /* 0x000fe200078e02f4 */
[----:B--2---:R-:W-:Y:S01]  /*2ccd0*/  PRMT R86, R251, 0x7632, R86 ;  /* 0x00007632fb567816 */ /* 0x004fe20000000056 */
        /* <DEDUP_REMOVED lines=11> */
[----:B0-----:R-:W2:Y:S01]  /*2cd90*/  LDL.LU R251, [R1+0x150] ;  /* 0x0001500001fb7983 */ /* 0x001ea20000300800 */
[----:B------:R-:W-:Y:S01]  /*2cda0*/  ISETP.LT.AND P6, PT, R7, UR11, !P4 ;  /* 0x0000000b07007c0c */ /* 0x000fe2000e7c1270 */
[----:B------:R-:W-:Y:S01]  /*2cdb0*/  VIADD R239, R4, 0x20 ;  /* 0x0000002004ef7836 */ /* 0x000fe20000000000 */
[----:B------:R-:W-:Y:S01]  /*2cdc0*/  ULDC UR5, c[0x0][0x248] ;  /* 0x0000920000057ab9 */ /* 0x000fe20000000800 */
[----:B-1----:R-:W-:Y:S01]  /*2cdd0*/  IMAD.WIDE R86, R0, 0x2, R246 ;  /* 0x0000000200567825 */ /* 0x002fe200078e02f6 */
[----:B------:R-:W-:Y:S01]  /*2cde0*/  ISETP.LT.AND P5, PT, R6, UR12, !P4 ;  /* 0x0000000c06007c0c */ /* 0x000fe2000e7a1270 */
[----:B------:R-:W-:Y:S01]  /*2cdf0*/  ULDC.64 UR12, c[0x0][0x228] ;  /* 0x00008a00000c7ab9 */ /* 0x000fe20000000a00 */
[----:B------:R-:W-:-:S03]  /*2ce00*/  ULDC UR11, c[0x0][0x228] ;  /* 0x00008a00000b7ab9 */ /* 0x000fc60000000800 */
[----:B---3--:R0:W-:Y:S04]  /*2ce10*/  @P2 STG.E.U16 desc[UR6][R86.64], R249 ;  /* 0x000000f956002986 */ /* 0x0081e8000c101506 */
[----:B0-----:R-:W3:Y:S01]  /*2ce20*/  LDL.LU.64 R86, [R1+0x16e0] ;  /* 0x0016e00001567983 */ /* 0x001ee20000300a00 */
[----:B------:R-:W-:Y:S01]  /*2ce30*/  ISETP.LT.AND P4, PT, R8, UR9, !P4 ;  /* 0x0000000908007c0c */ /* 0x000fe2000e781270 */
[C---:B------:R-:W-:Y:S01]  /*2ce40*/  IMAD.WIDE R242, R0.reuse, 0x2, R244 ;  /* 0x0000000200f27825 */ /* 0x040fe200078e02f4 */
[----:B------:R-:W-:Y:S01]  /*2ce50*/  ISETP.GE.AND P2, PT, R239, UR13, PT ;  /* 0x0000000def007c0c */ /* 0x000fe2000bf46270 */
[----:B------:R-:W-:Y:S01]  /*2ce60*/  ULDC UR13, c[0x0][0x228] ;  /* 0x00008a00000d7ab9 */ /* 0x000fe20000000800 */
[----:B------:R-:W-:Y:S01]  /*2ce70*/  ULDC UR9, c[0x0][0x228] ;  /* 0x00008a0000097ab9 */ /* 0x000fe20000000800 */
[----:B------:R-:W-:-:S04]  /*2ce80*/  IMAD.WIDE R240, R0, 0x2, R10 ;  /* 0x0000000200f07825 */ /* 0x000fc800078e020a */
[----:B------:R-:W-:-:S04]  /*2ce90*/  IMAD.WIDE R236, R0, 0x2, R2 ;  /* 0x0000000200ec7825 */ /* 0x000fc800078e0202 */
[----:B------:R-:W-:Y:S01]  /*2cea0*/  VIADD R0, R0, UR5 ;  /* 0x0000000500007c36 */ /* 0x000fe20008000000 */
[----:B------:R-:W-:Y:S01]  /*2ceb0*/  ULDC UR5, c[0x0][0x248] ;  /* 0x0000920000057ab9 */ /* 0x000fe20000000800 */
[----:B----4-:R-:W-:Y:S02]  /*2cec0*/  PRMT R85, R249, 0x7632, R85 ;  /* 0x00007632f9557816 */ /* 0x010fe40000000055 */
[----:B------:R-:W4:Y:S01]  /*2ced0*/  LDL.LU R249, [R1+0x140] ;  /* 0x0001400001f97983 */ /* 0x000f220000300800 */
[----:B------:R-:W-:-:S03]  /*2cee0*/  PRMT R84, R248, 0x7632, R84 ;  /* 0x00007632f8547816 */ /* 0x000fc60000000054 */
        /* <DEDUP_REMOVED lines=19> */
[----:B------:R-:W-:Y:S01]  /*2d020*/  IMAD.WIDE R236, R0, 0x2, R2 ;  /* 0x0000000200ec7825 */ /* 0x000fe200078e0202 */
[----:B---3--:R-:W-:-:S02]  /*2d030*/  PRMT R87, R250, 0x7632, R87 ;  /* 0x00007632fa577816 */ /* 0x008fc40000000057 */
[----:B------:R-:W3:Y:S01]  /*2d040*/  LDL.LU R250, [R1+0x164] ;  /* 0x0001640001fa7983 */ /* 0x000ee20000300800 */
[----:B--2---:R-:W-:-:S03]  /*2d050*/  PRMT R86, R251, 0x7632, R86 ;  /* 0x00007632fb567816 */ /* 0x004fc60000000056 */
[----:B------:R-:W-:Y:S04]  /*2d060*/  @P5 STG.E.U16 desc[UR6][R242.64], R87 ;  /* 0x00000057f2005986 */ /* 0x000fe8000c101506 */
[----:B------:R0:W-:Y:S04]  /*2d070*/  @P6 STG.E.U16 desc[UR6][R240.64], R251 ;  /* 0x000000fbf0006986 */ /* 0x0001e8000c101506 */
[----:B------:R1:W-:Y:S01]  /*2d080*/  @P2 STG.E.U16 desc[UR6][R236.64], R86 ;  /* 0x00000056ec002986 */ /* 0x0003e2000c101506 */
[----:B------:R-:W-:Y:S01]  /*2d090*/  ISETP.LT.AND P2, PT, R5, UR18, !P4 ;  /* 0x0000001205007c0c */ /* 0x000fe2000e741270 */
[----:B------:R-:W-:-:S02]  /*2d0a0*/  VIADD R0, R0, UR5 ;  /* 0x0000000500007c36 */ /* 0x000fc40008000000 */
[----:B0-----:R-:W2:Y:S01]  /*2d0b0*/  LDL.LU R251, [R1+0x154] ;  /* 0x0001540001fb7983 */ /* 0x001ea20000300800 */
[----:B------:R-:W-:Y:S02]  /*2d0c0*/  ISETP.LT.AND P5, PT, R6, UR13, !P4 ;  /* 0x0000000d06007c0c */ /* 0x000fe4000e7a1270 */
[----:B------:R-:W-:Y:S01]  /*2d0d0*/  ISETP.LT.AND P6, PT, R7, UR11, !P4 ;  /* 0x0000000b07007c0c */ /* 0x000fe2000e7c1270 */
[----:B-1----:R-:W-:Y:S01]  /*2d0e0*/  IMAD.WIDE R86, R0, 0x2, R246 ;  /* 0x0000000200567825 */ /* 0x002fe200078e02f6 */
[----:B------:R-:W-:Y:S01]  /*2d0f0*/  ULDC.64 UR18, c[0x0][0x228] ;  /* 0x00008a0000127ab9 */ /* 0x000fe20000000a00 */
[----:B------:R-:W-:Y:S01]  /*2d100*/  ULDC UR5, c[0x0][0x248] ;  /* 0x0000920000057ab9 */ /* 0x000fe20000000800 */
[----:B------:R-:W-:Y:S01]  /*2d110*/  ULDC UR13, c[0x0][0x228] ;  /* 0x00008a00000d7ab9 */ /* 0x000fe20000000800 */
[----:B------:R-:W-:Y:S01]  /*2d120*/  VIADD R239, R4, 0x22 ;  /* 0x0000002204ef7836 */ /* 0x000fe20000000000 */
[----:B------:R-:W-:Y:S01]  /*2d130*/  ULDC UR11, c[0x0][0x228] ;  /* 0x00008a00000b7ab9 */ /* 0x000fe20000000800 */
[----:B----4-:R0:W-:Y:S04]  /*2d140*/  @P2 STG.E.U16 desc[UR6][R86.64], R249 ;  /* 0x000000f956002986 */ /* 0x0101e8000c101506 */
[----:B0-----:R-:W4:Y:S01]  /*2d150*/  LDL.LU.64 R86, [R1+0x16d0] ;  /* 0x0016d00001567983 */ /* 0x001f220000300a00 */
[----:B------:R-:W-:-:S03]  /*2d160*/  PRMT R85, R249, 0x7632, R85 ;  /* 0x00007632f9557816 */ /* 0x000fc60000000055 */
[----:B------:R-:W2:Y:S01]  /*2d170*/  LDL.LU R249, [R1+0x144] ;  /* 0x0001440001f97983 */ /* 0x000ea20000300800 */
[----:B------:R-:W-:Y:S01]  /*2d180*/  ISETP.LT.AND P4, PT, R8, UR9, !P4 ;  /* 0x0000000908007c0c */ /* 0x000fe2000e781270 */
[----:B------:R-:W-:Y:S01]  /*2d190*/  IMAD.WIDE R242, R0, 0x2, R244 ;  /* 0x0000000200f27825 */ /* 0x000fe200078e02f4 */
[----:B------:R-:W-:Y:S01]  /*2d1a0*/  PRMT R84, R248, 0x7632, R84 ;  /* 0x00007632f8547816 */ /* 0x000fe20000000054 */
[----:B------:R-:W-:Y:S02]  /*2d1b0*/  ULDC UR9, c[0x0][0x228] ;  /* 0x00008a0000097ab9 */ /* 0x000fe40000000800 */
[----:B------:R-:W-:Y:S01]  /*2d1c0*/  IMAD.WIDE R240, R0, 0x2, R10 ;  /* 0x0000000200f07825 */ /* 0x000fe200078e020a */
[----:B------:R-:W-:-:S03]  /*2d1d0*/  ISETP.GE.AND P2, PT, R239, UR19, PT ;  /* 0x00000013ef007c0c */ /* 0x000fc6000bf46270 */
[C---:B------:R-:W-:Y:S01]  /*2d1e0*/  IMAD.WIDE R236, R0.reuse, 0x2, R2 ;  /* 0x0000000200ec7825 */ /* 0x040fe200078e0202 */
        /* <DEDUP_REMOVED lines=12> */
[----:B------:R-:W-:Y:S02]  /*2d2b0*/  VIADD R239, R4, 0x23 ;  /* 0x0000002304ef7836 */ /* 0x000fe40000000000 */
[----:B---3--:R0:W-:Y:S01]  /*2d2c0*/  @P4 STG.E.U16 desc[UR6][R84.64], R250 ;  /* 0x000000fa54004986 */ /* 0x0081e2000c101506 */
[----:B------:R-:W-:Y:S01]  /*2d2d0*/  IMAD.WIDE R242, R0, 0x2, R244 ;  /* 0x0000000200f27825 */ /* 0x000fe200078e02f4 */
[----:B------:R-:W-:-:S02]  /*2d2e0*/  ULDC UR11, c[0x0][0x228] ;  /* 0x00008a00000b7ab9 */ /* 0x000fc40000000800 */
[----:B0-----:R-:W3:Y:S01]  /*2d2f0*/  LDL.LU.64 R84, [R1+0x16c8] ;  /* 0x0016c80001547983 */ /* 0x001ee20000300a00 */
[----:B------:R-:W-:Y:S01]  /*2d300*/  ISETP.LT.AND P2, PT, R8, UR9, !P2 ;  /* 0x0000000908007c0c */ /* 0x000fe2000d741270 */
[C---:B------:R-:W-:Y:S01]  /*2d310*/  IMAD.WIDE R240, R0.reuse, 0x2, R10 ;  /* 0x0000000200f07825 */ /* 0x040fe200078e020a */
[----:B------:R-:W-:Y:S01]  /*2d320*/  ISETP.GE.AND P4, PT, R239, UR17, PT ;  /* 0x00000011ef007c0c */ /* 0x000fe2000bf86270 */
[----:B------:R-:W-:Y:S02]  /*2d330*/  ULDC UR9, c[0x0][0x228] ;  /* 0x00008a0000097ab9 */ /* 0x000fe40000000800 */
[----:B------:R-:W-:-:S04]  /*2d340*/  IMAD.WIDE R236, R0, 0x2, R2 ;  /* 0x0000000200ec7825 */ /* 0x000fc800078e0202 */
[----:B------:R-:W-:Y:S01]  /*2d350*/  VIADD R0, R0, UR5 ;  /* 0x0000000500007c36 */ /* 0x000fe20008000000 */
[----:B------:R-:W-:Y:S01]  /*2d360*/  ULDC UR5, c[0x0][0x248] ;  /* 0x0000920000057ab9 */ /* 0x000fe20000000800 */
        /* <DEDUP_REMOVED lines=14> */
[----:B------:R-:W-:-:S04]  /*2d450*/  ULDC UR11, c[0x0][0x228] ;  /* 0x00008a00000b7ab9 */ /* 0x000fc80000000800 */
        /* <DEDUP_REMOVED lines=14> */
[----:B------:R1:W-:Y:S01]  /*2d540*/  @P4 STG.E.U16 desc[UR6][R236.64], R84 ;  /* 0x00000054ec004986 */ /* 0x0003e2000c101506 */
[----:B------:R-:W-:Y:S01]  /*2d550*/  ISETP.LT.AND P4, PT, R5, UR12, !P2 ;  /* 0x0000000c05007c0c */ /* 0x000fe2000d781270 */
[----:B------:R-:W-:-:S02]  /*2d560*/  ULDC UR12, c[0x0][0x228] ;  /* 0x00008a00000c7ab9 */ /* 0x000fc40000000800 */
[----:B0-----:R-:W3:Y:S01]  /*2d570*/  LDL.LU R248, [R1+0x138] ;  /* 0x0001380001f87983 */ /* 0x001ee20000300800 */
[----:B-1----:R-:W-:-:S09]  /*2d580*/  IMAD.WIDE R84, R0, 0x2, R246 ;  /* 0x0000000200547825 */ /* 0x002fd200078e02f6 */
[----:B----4-:R0:W-:Y:S04]  /*2d590*/  @P4 STG.E.U16 desc[UR6][R84.64], R250 ;  /* 0x000000fa54004986 */ /* 0x0101e8000c101506 */
[----:B0-----:R-:W4:Y:S01]  /*2d5a0*/  LDL.LU.64 R84, [R1+0x16b8] ;  /* 0x0016b80001547983 */ /* 0x001f220000300a00 */
[----:B--2---:R-:W-:-:S03]  /*2d5b0*/  PRMT R87, R250, 0x7632, R87 ;  /* 0x00007632fa577816 */ /* 0x004fc60000000057 */
[----:B------:R-:W2:Y:S01]  /*2d5c0*/  LDL.LU R250, [R1+0x16c] ;  /* 0x00016c0001fa7983 */ /* 0x000ea20000300800 */
[----:B------:R-:W-:Y:S01]  /*2d5d0*/  ISETP.LT.AND P5, PT, R6, UR12, !P2 ;  /* 0x0000000c06007c0c */ /* 0x000fe2000d7a1270 */
[----:B------:R-:W-:Y:S01]  /*2d5e0*/  VIADD R239, R4, 0x25 ;  /* 0x0000002504ef7836 */ /* 0x000fe20000000000 */
[----:B------:R-:W-:Y:S01]  /*2d5f0*/  ISETP.LT.AND P6, PT, R7, UR11, !P2 ;  /* 0x0000000b07007c0c */ /* 0x000fe2000d7c1270 */
[----:B------:R-:W-:Y:S01]  /*2d600*/  IMAD.WIDE R242, R0, 0x2, R244 ;  /* 0x0000000200f27825 */ /* 0x000fe200078e02f4 */
[----:B------:R-:W-:Y:S01]  /*2d610*/  ISETP.LT.AND P2, PT, R8, UR9, !P2 ;  /* 0x0000000908007c0c */ /* 0x000fe2000d741270 */
[----:B------:R-:W-:Y:S01]  /*2d620*/  ULDC.64 UR12, c[0x0][0x228] ;  /* 0x00008a00000c7ab9 */ /* 0x000fe20000000a00 */
[----:B------:R-:W-:Y:S01]  /*2d630*/  PRMT R86, R251, 0x7632, R86 ;  /* 0x00007632fb567816 */ /* 0x000fe20000000056 */
[C---:B------:R-:W-:Y:S01]  /*2d640*/  IMAD.WIDE R240, R0.reuse, 0x2, R10 ;  /* 0x0000000200f07825 */ /* 0x040fe200078e020a */
[----:B------:R-:W-:Y:S01]  /*2d650*/  ISETP.GE.AND P4, PT, R239, UR13, PT ;  /* 0x0000000def007c0c */ /* 0x000fe2000bf86270 */
[----:B------:R-:W-:Y:S01]  /*2d660*/  ULDC UR13, c[0x0][0x228] ;  /* 0x00008a00000d7ab9 */ /* 0x000fe20000000800 */
[----:B------:R-:W-:Y:S01]  /*2d670*/  ULDC UR11, c[0x0][0x228] ;  /* 0x00008a00000b7ab9 */ /* 0x000fe20000000800 */
[C---:B------:R-:W-:Y:S01]  /*2d680*/  IMAD.WIDE R236, R0.reuse, 0x2, R2 ;  /* 0x0000000200ec7825 */ /* 0x040fe200078e0202 */
[----:B------:R-:W-:Y:S01]  /*2d690*/  ULDC UR9, c[0x0][0x228] ;  /* 0x00008a0000097ab9 */ /* 0x000fe20000000800 */
        /* <DEDUP_REMOVED lines=40> */
[----:B--2---:R0:W-:Y:S04]  /*2d920*/  @P4 STG.E.U16 desc[UR6][R84.64], R250 ;  /* 0x000000fa54004986 */ /* 0x0041e8000c101506 */
        /* <DEDUP_REMOVED lines=9> */
[----:B------:R-:W2:Y:S01]  /*2d9c0*/  LDL.LU R250, [R1+0x120] ;  /* 0x0001200001fa7983 */ /* 0x000ea20000300800 */
[----:B------:R-:W-:-:S03]  /*2d9d0*/  PRMT R86, R251, 0x7632, R86 ;  /* 0x00007632fb567816 */ /* 0x000fc60000000056 */
[----:B------:R-:W-:Y:S04]  /*2d9e0*/  @P5 STG.E.U16 desc[UR6][R242.64], R87 ;  /* 0x00000057f2005986 */ /* 0x000fe8000c101506 */
[----:B------:R0:W-:Y:S04]  /*2d9f0*/  @P6 STG.E.U16 desc[UR6][R240.64], R251 ;  /* 0x000000fbf0006986 */ /* 0x0001e8000c101506 */
[----:B------:R1:W-:Y:S01]  /*2da00*/  @P2 STG.E.U16 desc[UR6][R236.64], R86 ;  /* 0x00000056ec002986 */ /* 0x0003e2000c101506 */
[----:B------:R-:W-:Y:S01]  /*2da10*/  ISETP.LT.AND P2, PT, R5, UR16, !P4 ;  /* 0x0000001005007c0c */ /* 0x000fe2000e741270 */
[----:B------:R-:W-:-:S02]  /*2da20*/  VIADD R239, R4, 0x28 ;  /* 0x0000002804ef7836 */ /* 0x000fc40000000000 */
[----:B0-----:R-:W3:Y:S01]  /*2da30*/  LDL.LU R251, [R1+0x110] ;  /* 0x0001100001fb7983 */ /* 0x001ee20000300800 */
[----:B------:R-:W-:Y:S02]  /*2da40*/  ISETP.LT.AND P5, PT, R6, UR13, !P4 ;  /* 0x0000000d06007c0c */ /* 0x000fe4000e7a1270 */
[----:B----4-:R-:W-:Y:S01]  /*2da50*/  PRMT R85, R249, 0x7632, R85 ;  /* 0x00007632f9557816 */ /* 0x010fe20000000055 */
[----:B-1----:R-:W-:Y:S01]  /*2da60*/  IMAD.WIDE R86, R0, 0x2, R246 ;  /* 0x0000000200567825 */ /* 0x002fe200078e02f6 */
[----:B------:R-:W-:Y:S01]  /*2da70*/  ISETP.LT.AND P6, PT, R7, UR11, !P4 ;  /* 0x0000000b07007c0c */ /* 0x000fe2000e7c1270 */
[----:B------:R-:W-:Y:S01]  /*2da80*/  ULDC.64 UR16, c[0x0][0x228] ;  /* 0x00008a0000107ab9 */ /* 0x000fe20000000a00 */
[----:B------:R-:W-:Y:S01]  /*2da90*/  PRMT R84, R248, 0x7632, R84 ;  /* 0x00007632f8547816 */ /* 0x000fe20000000054 */
[----:B------:R-:W-:Y:S02]  /*2daa0*/  IMAD.WIDE R242, R0, 0x2, R244 ;  /* 0x0000000200f27825 */ /* 0x000fe400078e02f4 */
[----:B------:R0:W-:Y:S01]  /*2dab0*/  @P2 STG.E.U16 desc[UR6][R86.64], R249 ;  /* 0x000000f956002986 */ /* 0x0001e2000c101506 */
[----:B------:R-:W-:Y:S01]  /*2dac0*/  ULDC UR13, c[0x0][0x228] ;  /* 0x00008a00000d7ab9 */ /* 0x000fe20000000800 */
[----:B------:R-:W-:-:S02]  /*2dad0*/  ULDC UR11, c[0x0][0x228] ;  /* 0x00008a00000b7ab9 */ /* 0x000fc40000000800 */
[----:B0-----:R-:W4:Y:S04]  /*2dae0*/  LDL.LU.64 R86, [R1+0x16a0] ;  /* 0x0016a00001567983 */ /* 0x001f280000300a00 */
[----:B------:R-:W3:Y:S01]  /*2daf0*/  LDL.LU R249, [R1+0x100] ;  /* 0x0001000001f97983 */ /* 0x000ee20000300800 */
        /* <DEDUP_REMOVED lines=10> */
[----:B0-----:R-:W3:Y:S01]  /*2dba0*/  LDL.LU R248, [R1+0xf0] ;  /* 0x0000f00001f87983 */ /* 0x001ee20000300800 */
[----:B------:R-:W-:Y:S01]  /*2dbb0*/  ISETP.LT.AND P5, PT, R6, UR13, !P2 ;  /* 0x0000000d06007c0c */ /* 0x000fe2000d7a1270 */
[----:B------:R-:W-:Y:S01]  /*2dbc0*/  VIADD R239, R4, 0x29 ;  /* 0x0000002904ef7836 */ /* 0x000fe20000000000 */
[----:B------:R-:W-:Y:S01]  /*2dbd0*/  ISETP.LT.AND P6, PT, R7, UR11, !P2 ;  /* 0x0000000b07007c0c */ /* 0x000fe2000d7c1270 */
[----:B-1----:R-:W-:Y:S01]  /*2dbe0*/  IMAD.WIDE R84, R0, 0x2, R246 ;  /* 0x0000000200547825 */ /* 0x002fe200078e02f6 */
[----:B------:R-:W-:Y:S01]  /*2dbf0*/  ULDC.64 UR14, c[0x0][0x228] ;  /* 0x00008a00000e7ab9 */ /* 0x000fe20000000a00 */
[----:B------:R-:W-:Y:S01]  /*2dc00*/  ULDC UR5, c[0x0][0x248] ;  /* 0x0000920000057ab9 */ /* 0x000fe20000000800 */
[----:B------:R-:W-:-:S03]  /*2dc10*/  ULDC UR11, c[0x0][0x228] ;  /* 0x00008a00000b7ab9 */ /* 0x000fc60000000800 */
[----:B--2---:R0:W-:Y:S04]  /*2dc20*/  @P4 STG.E.U16 desc[UR6][R84.64], R250 ;  /* 0x000000fa54004986 */ /* 0x0041e8000c101506 */
[----:B0-----:R-:W2:Y:S01]  /*2dc30*/  LDL.LU.64 R84, [R1+0x1698] ;  /* 0x0016980001547983 */ /* 0x001ea20000300a00 */
[----:B------:R-:W-:Y:S01]  /*2dc40*/  ISETP.LT.AND P2, PT, R8, UR9, !P2 ;  /* 0x0000000908007c0c */ /* 0x000fe2000d741270 */
[C---:B------:R-:W-:Y:S01]  /*2dc50*/  IMAD.WIDE R242, R0.reuse, 0x2, R244 ;  /* 0x0000000200f27825 */ /* 0x040fe200078e02f4 */
[----:B------:R-:W-:Y:S01]  /*2dc60*/  ISETP.GE.AND P4, PT, R239, UR15, PT ;  /* 0x0000000fef007c0c */ /* 0x000fe2000bf86270 */
[----:B------:R-:W-:Y:S02]  /*2dc70*/  ULDC UR9, c[0x0][0x228] ;  /* 0x00008a0000097ab9 */ /* 0x000fe40000000800 */
[----:B------:R-:W-:-:S04]  /*2dc80*/  IMAD.WIDE R240, R0, 0x2, R10 ;  /* 0x0000000200f07825 */ /* 0x000fc800078e020a */
[----:B------:R-:W-:-:S04]  /*2dc90*/  IMAD.WIDE R236, R0, 0x2, R2 ;  /* 0x0000000200ec7825 */ /* 0x000fc800078e0202 */
[----:B------:R-:W-:Y:S01]  /*2dca0*/  VIADD R0, R0, UR5 ;  /* 0x0000000500007c36 */ /* 0x000fe20008000000 */
[----:B------:R-:W-:Y:S01]  /*2dcb0*/  ULDC UR5, c[0x0][0x248] ;  /* 0x0000920000057ab9 */ /* 0x000fe20000000800 */
[----:B----4-:R-:W-:Y:S02]  /*2dcc0*/  PRMT R87, R250, 0x7632, R87 ;  /* 0x00007632fa577816 */ /* 0x010fe40000000057 */
[----:B------:R-:W4:Y:S01]  /*2dcd0*/  LDL.LU R250, [R1+0x124] ;  /* 0x0001240001fa7983 */ /* 0x000f220000300800 */
[----:B---3--:R-:W-:-:S03]  /*2dce0*/  PRMT R86, R251, 0x7632, R86 ;  /* 0x00007632fb567816 */ /* 0x008fc60000000056 */
[----:B------:R-:W-:Y:S04]  /*2dcf0*/  @P5 STG.E.U16 desc[UR6][R242.64], R87 ;  /* 0x00000057f2005986 */ /* 0x000fe8000c101506 */
[----:B------:R0:W-:Y:S04]  /*2dd00*/  @P6 STG.E.U16 desc[UR6][R240.64], R251 ;  /* 0x000000fbf0006986 */ /* 0x0001e8000c101506 */
[----:B------:R1:W-:Y:S01]  /*2dd10*/  @P2 STG.E.U16 desc[UR6][R236.64], R86 ;  /* 0x00000056ec002986 */ /* 0x0003e2000c101506 */
[----:B------:R-:W-:Y:S01]  /*2dd20*/  ISETP.LT.AND P2, PT, R5, UR12, !P4 ;  /* 0x0000000c05007c0c */ /* 0x000fe2000e741270 */
[----:B------:R-:W-:-:S02]  /*2dd30*/  ULDC UR12, c[0x0][0x228] ;  /* 0x00008a00000c7ab9 */ /* 0x000fc40000000800 */
[----:B0-----:R-:W3:Y:S01]  /*2dd40*/  LDL.LU R251, [R1+0x114] ;  /* 0x0001140001fb7983 */ /* 0x001ee20000300800 */
[----:B-1----:R-:W-:-:S09]  /*2dd50*/  IMAD.WIDE R86, R0, 0x2, R246 ;  /* 0x0000000200567825 */ /* 0x002fd200078e02f6 */
[----:B------:R0:W-:Y:S04]  /*2dd60*/  @P2 STG.E.U16 desc[UR6][R86.64], R249 ;  /* 0x000000f956002986 */ /* 0x0001e8000c101506 */
[----:B0-----:R-:W3:Y:S01]  /*2dd70*/  LDL.LU.64 R86, [R1+0x1690] ;  /* 0x0016900001567983 */ /* 0x001ee20000300a00 */
[----:B------:R-:W-:Y:S01]  /*2dd80*/  ISETP.LT.AND P5, PT, R6, UR12, !P4 ;  /* 0x0000000c06007c0c */ /* 0x000fe2000e7a1270 */
[----:B------:R-:W-:Y:S01]  /*2dd90*/  VIADD R239, R4, 0x2a ;  /* 0x0000002a04ef7836 */ /* 0x000fe20000000000 */
[----:B------:R-:W-:Y:S01]  /*2dda0*/  ISETP.LT.AND P6, PT, R7, UR11, !P4 ;  /* 0x0000000b07007c0c */ /* 0x000fe2000e7c1270 */
[----:B------:R-:W-:Y:S01]  /*2ddb0*/  IMAD.WIDE R242, R0, 0x2, R244 ;  /* 0x0000000200f27825 */ /* 0x000fe200078e02f4 */
[----:B------:R-:W-:Y:S01]  /*2ddc0*/  ISETP.LT.AND P4, PT, R8, UR9, !P4 ;  /* 0x0000000908007c0c */ /* 0x000fe2000e781270 */
[----:B------:R-:W-:Y:S01]  /*2ddd0*/  ULDC.64 UR12, c[0x0][0x228] ;  /* 0x00008a00000c7ab9 */ /* 0x000fe20000000a00 */
[----:B--2---:R-:W-:Y:S01]  /*2dde0*/  PRMT R85, R249, 0x7632, R85 ;  /* 0x00007632f9557816 */ /* 0x004fe20000000055 */
[----:B------:R-:W-:Y:S01]  /*2ddf0*/  IMAD.WIDE R240, R0, 0x2, R10 ;  /* 0x0000000200f07825 */ /* 0x000fe200078e020a */
[----:B------:R-:W2:Y:S01]  /*2de00*/  LDL.LU R249, [R1+0x104] ;  /* 0x0001040001f97983 */ /* 0x000ea20000300800 */
[----:B------:R-:W-:Y:S01]  /*2de10*/  PRMT R84, R248, 0x7632, R84 ;  /* 0x00007632f8547816 */ /* 0x000fe20000000054 */
[----:B------:R-:W-:Y:S01]  /*2de20*/  ULDC UR11, c[0x0][0x228] ;  /* 0x00008a00000b7ab9 */ /* 0x000fe20000000800 */
[----:B------:R-:W-:Y:S01]  /*2de30*/  IMAD.WIDE R236, R0, 0x2, R2 ;  /* 0x0000000200ec7825 */ /* 0x000fe200078e0202 */
[----:B------:R-:W-:Y:S01]  /*2de40*/  ISETP.GE.AND P2, PT, R239, UR13, PT ;  /* 0x0000000def007c0c */ /* 0x000fe2000bf46270 */
[----:B------:R-:W-:Y:S01]  /*2de50*/  @P5 STG.E.U16 desc[UR6][R242.64], R85 ;  /* 0x00000055f2005986 */ /* 0x000fe2000c101506 */
[----:B------:R-:W-:Y:S01]  /*2de60*/  ULDC UR13, c[0x0][0x228] ;  /* 0x00008a00000d7ab9 */ /* 0x000fe20000000800 */
[----:B------:R-:W-:-:S02]  /*2de70*/  ULDC UR9, c[0x0][0x228] ;  /* 0x00008a0000097ab9 */ /* 0x000fc40000000800 */
        /* <DEDUP_REMOVED lines=15> */
[----:B---3--:R-:W-:-:S03]  /*2df70*/  PRMT R87, R250, 0x7632, R87 ;  /* 0x00007632fa577816 */ /* 0x008fc60000000057 */
[----:B------:R-:W3:Y:S01]  /*2df80*/  LDL.LU R250, [R1+0x128] ;  /* 0x0001280001fa7983 */ /* 0x000ee20000300800 */
[----:B------:R-:W-:Y:S01]  /*2df90*/  ISETP.LT.AND P2, PT, R8, UR9, !P2 ;  /* 0x0000000908007c0c */ /* 0x000fe2000d741270 */
[C---:B------:R-:W-:Y:S01]  /*2dfa0*/  IMAD.WIDE R242, R0.reuse, 0x2, R244 ;  /* 0x0000000200f27825 */ /* 0x040fe200078e02f4 */
        /* <DEDUP_REMOVED lines=10> */
[----:B0-----:R-:W3:Y:S01]  /*2e050*/  LDL.LU R251, [R1+0x118] ;  /* 0x0001180001fb7983 */ /* 0x001ee20000300800 */
[----:B------:R-:W-:Y:S02]  /*2e060*/  ISETP.LT.AND P5, PT, R6, UR13, !P4 ;  /* 0x0000000d06007c0c */ /* 0x000fe4000e7a1270 */
[----:B------:R-:W-:Y:S01]  /*2e070*/  ISETP.LT.AND P6, PT, R7, UR11, !P4 ;  /* 0x0000000b07007c0c */ /* 0x000fe2000e7c1270 */
[----:B-1----:R-:W-:Y:S01]  /*2e080*/  IMAD.WIDE R86, R0, 0x2, R246 ;  /* 0x0000000200567825 */ /* 0x002fe200078e02f6 */
[----:B------:R-:W-:Y:S01]  /*2e090*/  ULDC.64 UR18, c[0x0][0x228] ;  /* 0x00008a0000127ab9 */ /* 0x000fe20000000a00 */
[----:B------:R-:W-:Y:S01]  /*2e0a0*/  ULDC UR5, c[0x0][0x248] ;  /* 0x0000920000057ab9 */ /* 0x000fe20000000800 */
[----:B------:R-:W-:Y:S01]  /*2e0b0*/  ULDC UR13, c[0x0][0x228] ;  /* 0x00008a00000d7ab9 */ /* 0x000fe20000000800 */
[----:B------:R-:W-:Y:S02]  /*2e0c0*/  VIADD R239, R4, 0x2c ;  /* 0x0000002c04ef7836 */ /* 0x000fe40000000000 */
[----:B--2---:R0:W-:Y:S01]  /*2e0d0*/  @P2 STG.E.U16 desc[UR6][R86.64], R249 ;  /* 0x000000f956002986 */ /* 0x0041e2000c101506 */
[----:B------:R-:W-:Y:S01]  /*2e0e0*/  IMAD.WIDE R242, R0, 0x2, R244 ;  /* 0x0000000200f27825 */ /* 0x000fe200078e02f4 */
[----:B------:R-:W-:-:S02]  /*2e0f0*/  ULDC UR11, c[0x0][0x228] ;  /* 0x00008a00000b7ab9 */ /* 0x000fc40000000800 */
        /* <DEDUP_REMOVED lines=24> */
[----:B---3--:R0:W-:Y:S04]  /*2e280*/  @P4 STG.E.U16 desc[UR6][R84.64], R250 ;  /* 0x000000fa54004986 */ /* 0x0081e8000c101506 */
        /* <DEDUP_REMOVED lines=23> */
[----:B----4-:R0:W-:Y:S04]  /*2e400*/  @P2 STG.E.U16 desc[UR6][R86.64], R249 ;  /* 0x000000f956002986 */ /* 0x0101e8000c101506 */
[----:B0-----:R-:W4:Y:S01]  /*2e410*/  LDL.LU.64 R86, [R1+0x1670] ;  /* 0x0016700001567983 */ /* 0x001f220000300a00 */
[----:B---3--:R-:W-:-:S03]  /*2e420*/  PRMT R85, R249, 0x7632, R85 ;  /* 0x00007632f9557816 */ /* 0x008fc60000000055 */
[----:B------:R-:W3:Y:S01]  /*2e430*/  LDL.LU R249, [R1+0x10c] ;  /* 0x00010c0001f97983 */ /* 0x000ee20000300800 */
[----:B------:R-:W-:Y:S01]  /*2e440*/  ISETP.LT.AND P4, PT, R8, UR9, !P4 ;  /* 0x0000000908007c0c */ /* 0x000fe2000e781270 */
[----:B------:R-:W-:Y:S01]  /*2e450*/  IMAD.WIDE R240, R0, 0x2, R10 ;  /* 0x0000000200f07825 */ /* 0x000fe200078e020a */
[----:B------:R-:W-:-:S03]  /*2e460*/  PRMT R84, R248, 0x7632, R84 ;  /* 0x00007632f8547816 */ /* 0x000fc60000000054 */
[----:B------:R-:W-:Y:S01]  /*2e470*/  IMAD.WIDE R236, R0, 0x2, R2 ;  /* 0x0000000200ec7825 */ /* 0x000fe200078e0202 */
[----:B------:R-:W-:Y:S01]  /*2e480*/  ISETP.GE.AND P2, PT, R239, UR15, PT ;  /* 0x0000000fef007c0c */ /* 0x000fe2000bf46270 */
[----:B------:R-:W-:Y:S01]  /*2e490*/  @P5 STG.E.U16 desc[UR6][R242.64], R85 ;  /* 0x00000055f2005986 */ /* 0x000fe2000c101506 */
[----:B------:R-:W-:-:S03]  /*2e4a0*/  ULDC UR9, c[0x0][0x228] ;  /* 0x00008a0000097ab9 */ /* 0x000fc60000000800 */
[----:B------:R0:W-:Y:S04]  /*2e4b0*/  @P6 STG.E.U16 desc[UR6][R240.64], R248 ;  /* 0x000000f8f0006986 */ /* 0x0001e8000c101506 */
[----:B------:R1:W-:Y:S01]  /*2e4c0*/  @P4 STG.E.U16 desc[UR6][R236.64], R84 ;  /* 0x00000054ec004986 */ /* 0x0003e2000c101506 */
[----:B------:R-:W-:Y:S01]  /*2e4d0*/  ISETP.LT.AND P4, PT, R5, UR12, !P2 ;  /* 0x0000000c05007c0c */ /* 0x000fe2000d781270 */
[----:B------:R-:W-:Y:S01]  /*2e4e0*/  VIADD R0, R0, UR5 ;  /* 0x0000000500007c36 */ /* 0x000fe20008000000 */
[----:B------:R-:W-:Y:S01]  /*2e4f0*/  ULDC UR12, c[0x0][0x228] ;  /* 0x00008a00000c7ab9 */ /* 0x000fe20000000800 */
[----:B0-----:R-:W3:Y:S01]  /*2e500*/  LDL.LU R248, [R1+0xfc] ;  /* 0x0000fc0001f87983 */ /* 0x001ee20000300800 */
[----:B------:R-:W-:Y:S01]  /*2e510*/  ISETP.LT.AND P6, PT, R7, UR11, !P2 ;  /* 0x0000000b07007c0c */ /* 0x000fe2000d7c1270 */
[----:B------:R-:W-:Y:S01]  /*2e520*/  VIADD R239, R4, 0x2f ;  /* 0x0000002f04ef7836 */ /* 0x000fe20000000000 */
[----:B------:R-:W-:Y:S01]  /*2e530*/  ULDC UR5, c[0x0][0x248] ;  /* 0x0000920000057ab9 */ /* 0x000fe20000000800 */
[----:B-1----:R-:W-:Y:S01]  /*2e540*/  IMAD.WIDE R84, R0, 0x2, R246 ;  /* 0x0000000200547825 */ /* 0x002fe200078e02f6 */
[----:B------:R-:W-:Y:S01]  /*2e550*/  ISETP.LT.AND P5, PT, R6, UR12, !P2 ;  /* 0x0000000c06007c0c */ /* 0x000fe2000d7a1270 */
[----:B------:R-:W-:Y:S01]  /*2e560*/  ULDC.64 UR12, c[0x0][0x228] ;  /* 0x00008a00000c7ab9 */ /* 0x000fe20000000a00 */
[----:B------:R-:W-:-:S03]  /*2e570*/  ULDC UR11, c[0x0][0x228] ;  /* 0x00008a00000b7ab9 */ /* 0x000fc60000000800 */
[----:B--2---:R0:W-:Y:S04]  /*2e580*/  @P4 STG.E.U16 desc[UR6][R84.64], R250 ;  /* 0x000000fa54004986 */ /* 0x0041e8000c101506 */
[----:B0-----:R-:W2:Y:S01]  /*2e590*/  LDL.LU.64 R84, [R1+0x1668] ;  /* 0x0016680001547983 */ /* 0x001ea20000300a00 */
        /* <DEDUP_REMOVED lines=64> */
[----:B------:R-:W-:Y:S02]  /*2e9a0*/  VIADD R0, R0, UR5 ;  /* 0x0000000500007c36 */ /* 0x000fe40008000000 */
[----:B0-----:R-:W3:Y:S01]  /*2e9b0*/  LDL.LU R251, [R1+0xd4] ;  /* 0x0000d40001fb7983 */ /* 0x001ee20000300800 */
        /* <DEDUP_REMOVED lines=8> */
[----:B--2---:R0:W-:Y:S04]  /*2ea40*/  @P2 STG.E.U16 desc[UR6][R86.64], R249 ;  /* 0x000000f956002986 */ /* 0x0041e8000c101506 */
[----:B0-----:R-:W2:Y:S01]  /*2ea50*/  LDL.LU.64 R86, [R1+0x1650] ;  /* 0x0016500001567983 */ /* 0x001ea20000300a00 */
[----:B------:R-:W-:Y:S01]  /*2ea60*/  ISETP.LT.AND P4, PT, R8, UR9, !P4 ;  /* 0x0000000908007c0c */ /* 0x000fe2000e781270 */
[----:B------:R-:W-:Y:S01]  /*2ea70*/  IMAD.WIDE R242, R0, 0x2, R244 ;  /* 0x0000000200f27825 */ /* 0x000fe200078e02f4 */
[----:B------:R-:W-:Y:S01]  /*2ea80*/  ISETP.GE.AND P2, PT, R239, UR17, PT ;  /* 0x00000011ef007c0c */ /* 0x000fe2000bf46270 */
[----:B------:R-:W-:-:S02]  /*2ea90*/  ULDC UR9, c[0x0][0x228] ;  /* 0x00008a0000097ab9 */ /* 0x000fc40000000800 */
        /* <DEDUP_REMOVED lines=18> */
[----:B------:R-:W-:-:S04]  /*2ebc0*/  ULDC UR11, c[0x0][0x228] ;  /* 0x00008a00000b7ab9 */ /* 0x000fc80000000800 */
        /* <DEDUP_REMOVED lines=16> */
[----:B------:R-:W-:-:S02]  /*2ecd0*/  ULDC UR12, c[0x0][0x228] ;  /* 0x00008a00000c7ab9 */ /* 0x000fc40000000800 */
[----:B0-----:R-:W2:Y:S01]  /*2ece0*/  LDL.LU R251, [R1+0xd8] ;  /* 0x0000d80001fb7983 */ /* 0x001ea20000300800 */
[----:B-1----:R-:W-:-:S09]  /*2ecf0*/  IMAD.WIDE R86, R0, 0x2, R246 ;  /* 0x0000000200567825 */ /* 0x002fd200078e02f6 */
[----:B----4-:R0:W-:Y:S04]  /*2ed00*/  @P2 STG.E.U16 desc[UR6][R86.64], R249 ;  /* 0x000000f956002986 */ /* 0x0101e8000c101506 */
[----:B0-----:R-:W4:Y:S01]  /*2ed10*/  LDL.LU.64 R86, [R1+0x1640] ;  /* 0x0016400001567983 */ /* 0x001f220000300a00 */
[----:B---3--:R-:W-:-:S03]  /*2ed20*/  PRMT R85, R249, 0x7632, R85 ;  /* 0x00007632f9557816 */ /* 0x008fc60000000055 */
[----:B------:R-:W3:Y:S01]  /*2ed30*/  LDL.LU R249, [R1+0xc8] ;  /* 0x0000c80001f97983 */ /* 0x000ee20000300800 */
        /* <DEDUP_REMOVED lines=73> */
[C---:B-1----:R-:W-:Y:S01]  /*2f1d0*/  IMAD.WIDE R84, R0.reuse, 0x2, R246 ;  /* 0x0000000200547825 */ /* 0x042fe200078e02f6 */
        /* <DEDUP_REMOVED lines=56> */
[C---:B------:R-:W-:Y:S01]  /*2f560*/  IMAD.WIDE R240, R0.reuse, 0x2, R10 ;  /* 0x0000000200f07825 */ /* 0x040fe200078e020a */
        /* <DEDUP_REMOVED lines=231> */
[----:B------:R-:W-:Y:S01]  /*303e0*/  PRMT R84, R248, 0x7632, R84 ;  /* 0x00007632f8547816 */ /* 0x000fe20000000054 */
[----:B------:R-:W2:Y:S04]  /*303f0*/  LDL.LU R249, [R1+0x44] ;  /* 0x0000440001f97983 */ /* 0x000ea80000300800 */
        /* <DEDUP_REMOVED lines=38> */
[----:B------:R-:W-:Y:S01]  /*30660*/  ISETP.LT.AND P4, PT, R8, UR9, !P4 ;  /* 0x0000000908007c0c */ /* 0x000fe2000e781270 */
[C---:B------:R-:W-:Y:S01]  /*30670*/  IMAD.WIDE R242, R0.reuse, 0x2, R244 ;  /* 0x0000000200f27825 */ /* 0x040fe200078e02f4 */
[----:B------:R-:W-:Y:S01]  /*30680*/  ULDC UR11, c[0x0][0x228] ;  /* 0x00008a00000b7ab9 */ /* 0x000fe20000000800 */
[----:B0-----:R-:W2:Y:S02]  /*30690*/  LDL.LU.64 R86, [R1+0x15c0] ;  /* 0x0015c00001567983 */ /* 0x001ea40000300a00 */
[----:B------:R-:W-:Y:S01]  /*306a0*/  IMAD.WIDE R240, R0, 0x2, R10 ;  /* 0x0000000200f07825 */ /* 0x000fe200078e020a */
[----:B------:R-:W-:Y:S01]  /*306b0*/  ISETP.GE.AND P2, PT, R239, UR21, PT ;  /* 0x00000015ef007c0c */ /* 0x000fe2000bf46270 */
[----:B------:R-:W-:-:S02]  /*306c0*/  ULDC UR9, c[0x0][0x228] ;  /* 0x00008a0000097ab9 */ /* 0x000fc40000000800 */
[----:B------:R-:W-:-:S04]  /*306d0*/  IMAD.WIDE R236, R0, 0x2, R2 ;  /* 0x0000000200ec7825 */ /* 0x000fc800078e0202 */
[----:B------:R-:W-:Y:S01]  /*306e0*/  VIADD R0, R0, UR5 ;  /* 0x0000000500007c36 */ /* 0x000fe20008000000 */
[----:B------:R-:W-:Y:S01]  /*306f0*/  ULDC UR5, c[0x0][0x248] ;  /* 0x0000920000057ab9 */ /* 0x000fe20000000800 */
[----:B----4-:R-:W-:Y:S02]  /*30700*/  PRMT R85, R249, 0x7632, R85 ;  /* 0x00007632f9557816 */ /* 0x010fe40000000055 */
[----:B------:R-:W-:Y:S01]  /*30710*/  PRMT R84, R248, 0x7632, R84 ;  /* 0x00007632f8547816 */ /* 0x000fe20000000054 */
[----:B------:R-:W4:Y:S04]  /*30720*/  LDL.LU R249, [R1+0x48] ;  /* 0x0000480001f97983 */ /* 0x000f280000300800 */
        /* <DEDUP_REMOVED lines=35> */
[C---:B-1----:R-:W-:Y:S01]  /*30960*/  IMAD.WIDE R86, R0.reuse, 0x2, R246 ;  /* 0x0000000200567825 */ /* 0x042fe200078e02f6 */
[----:B------:R-:W-:Y:S01]  /*30970*/  ULDC UR13, c[0x0][0x228] ;  /* 0x00008a00000d7ab9 */ /* 0x000fe20000000800 */
[----:B------:R-:W-:Y:S02]  /*30980*/  ULDC UR11, c[0x0][0x228] ;  /* 0x00008a00000b7ab9 */ /* 0x000fe40000000800 */
[----:B------:R-:W-:Y:S01]  /*30990*/  IMAD.WIDE R240, R0, 0x2, R10 ;  /* 0x0000000200f07825 */ /* 0x000fe200078e020a */
[----:B----4-:R0:W-:Y:S04]  /*309a0*/  @P2 STG.E.U16 desc[UR6][R86.64], R249 ;  /* 0x000000f956002986 */ /* 0x0101e8000c101506 */
[----:B0-----:R-:W4:Y:S01]  /*309b0*/  LDL.LU.64 R86, [R1+0x15b0] ;  /* 0x0015b00001567983 */ /* 0x001f220000300a00 */
[----:B---3--:R-:W-:-:S02]  /*309c0*/  PRMT R85, R249, 0x7632, R85 ;  /* 0x00007632f9557816 */ /* 0x008fc40000000055 */
[----:B------:R-:W-:-:S03]  /*309d0*/  PRMT R84, R248, 0x7632, R84 ;  /* 0x00007632f8547816 */ /* 0x000fc60000000054 */
[----:B------:R-:W-:Y:S04]  /*309e0*/  @P5 STG.E.U16 desc[UR6][R242.64], R85 ;  /* 0x00000055f2005986 */ /* 0x000fe8000c101506 */
[----:B------:R0:W-:Y:S04]  /*309f0*/  @P6 STG.E.U16 desc[UR6][R240.64], R248 ;  /* 0x000000f8f0006986 */ /* 0x0001e8000c101506 */
[----:B0-----:R-:W3:Y:S01]  /*30a00*/  LDL.LU R248, [R1+0x4c] ;  /* 0x00004c0001f87983 */ /* 0x001ee20000300800 */
[----:B------:R-:W-:Y:S01]  /*30a10*/  ISETP.LT.AND P4, PT, R8, UR9, !P4 ;  /* 0x0000000908007c0c */ /* 0x000fe2000e781270 */
[C---:B------:R-:W-:Y:S01]  /*30a20*/  IMAD.WIDE R236, R0.reuse, 0x2, R2 ;  /* 0x0000000200ec7825 */ /* 0x040fe200078e0202 */
[----:B------:R-:W-:Y:S01]  /*30a30*/  ISETP.GE.AND P2, PT, R239, UR17, PT ;  /* 0x00000011ef007c0c */ /* 0x000fe2000bf46270 */
[----:B------:R-:W3:Y:S01]  /*30a40*/  LDL.LU R249, [R1+0x3c] ;  /* 0x00003c0001f97983 */ /* 0x000ee20000300800 */
[----:B------:R-:W-:Y:S01]  /*30a50*/  ULDC UR9, c[0x0][0x228] ;  /* 0x00008a0000097ab9 */ /* 0x000fe20000000800 */
[----:B------:R-:W-:-:S08]  /*30a60*/  VIADD R0, R0, UR5 ;  /* 0x0000000500007c36 */ /* 0x000fd00008000000 */
[----:B------:R0:W-:Y:S01]  /*30a70*/  @P4 STG.E.U16 desc[UR6][R236.64], R84 ;  /* 0x00000054ec004986 */ /* 0x0001e2000c101506 */
[----:B------:R-:W-:Y:S02]  /*30a80*/  ISETP.LT.AND P4, PT, R5, UR14, !P2 ;  /* 0x0000000e05007c0c */ /* 0x000fe4000d781270 */
[----:B------:R-:W-:Y:S02]  /*30a90*/  ISETP.LT.AND P5, PT, R6, UR13, !P2 ;  /* 0x0000000d06007c0c */ /* 0x000fe4000d7a1270 */
[----:B------:R-:W-:Y:S01]  /*30aa0*/  ISETP.LT.AND P6, PT, R7, UR11, !P2 ;  /* 0x0000000b07007c0c */ /* 0x000fe2000d7c1270 */
[----:B------:R-:W-:Y:S01]  /*30ab0*/  VIADD R239, R4, 0x47 ;  /* 0x0000004704ef7836 */ /* 0x000fe20000000000 */
[----:B------:R-:W-:Y:S01]  /*30ac0*/  ULDC UR5, c[0x0][0x248] ;  /* 0x0000920000057ab9 */ /* 0x000fe20000000800 */
[----:B0-----:R-:W-:Y:S01]  /*30ad0*/  IMAD.WIDE R84, R0, 0x2, R246 ;  /* 0x0000000200547825 */ /* 0x001fe200078e02f6 */
[----:B------:R-:W-:Y:S01]  /*30ae0*/  ULDC.64 UR14, c[0x0][0x228] ;  /* 0x00008a00000e7ab9 */ /* 0x000fe20000000a00 */
[----:B------:R-:W-:-:S04]  /*30af0*/  ULDC UR11, c[0x0][0x228] ;  /* 0x00008a00000b7ab9 */ /* 0x000fc80000000800 */
        /* <DEDUP_REMOVED lines=17> */
[----:B------:R-:W-:-:S02]  /*30c10*/  ULDC UR12, c[0x0][0x228] ;  /* 0x00008a00000c7ab9 */ /* 0x000fc40000000800 */
[----:B0-----:R-:W4:Y:S01]  /*30c20*/  LDL.LU R251, [R1+0x10] ;  /* 0x0000100001fb7983 */ /* 0x001f220000300800 */
[----:B-1----:R-:W-:-:S09]  /*30c30*/  IMAD.WIDE R86, R0, 0x2, R246 ;  /* 0x0000000200567825 */ /* 0x002fd200078e02f6 */
[----:B---3--:R0:W-:Y:S04]  /*30c40*/  @P2 STG.E.U16 desc[UR6][R86.64], R248 ;  /* 0x000000f856002986 */ /* 0x0081e8000c101506 */
[----:B0-----:R-:W3:Y:S01]  /*30c50*/  LDL.LU.64 R86, [R1+0x15a0] ;  /* 0x0015a00001567983 */ /* 0x001ee20000300a00 */
[----:B------:R-:W-:Y:S01]  /*30c60*/  ISETP.LT.AND P5, PT, R6, UR12, !P4 ;  /* 0x0000000c06007c0c */ /* 0x000fe2000e7a1270 */
[----:B------:R-:W-:Y:S01]  /*30c70*/  VIADD R239, R4, 0x48 ;  /* 0x0000004804ef7836 */ /* 0x000fe20000000000 */
[----:B------:R-:W-:Y:S01]  /*30c80*/  ISETP.LT.AND P6, PT, R7, UR11, !P4 ;  /* 0x0000000b07007c0c */ /* 0x000fe2000e7c1270 */
[----:B------:R-:W-:Y:S01]  /*30c90*/  IMAD.WIDE R242, R0, 0x2, R244 ;  /* 0x0000000200f27825 */ /* 0x000fe200078e02f4 */
[----:B------:R-:W-:Y:S01]  /*30ca0*/  ISETP.LT.AND P4, PT, R8, UR9, !P4 ;  /* 0x0000000908007c0c */ /* 0x000fe2000e781270 */
[----:B------:R-:W-:Y:S01]  /*30cb0*/  ULDC.64 UR12, c[0x0][0x228] ;  /* 0x00008a00000c7ab9 */ /* 0x000fe20000000a00 */
[----:B------:R-:W-:Y:S01]  /*30cc0*/  ULDC UR11, c[0x0][0x228] ;  /* 0x00008a00000b7ab9 */ /* 0x000fe20000000800 */
[C---:B------:R-:W-:Y:S01]  /*30cd0*/  IMAD.WIDE R240, R0.reuse, 0x2, R10 ;  /* 0x0000000200f07825 */ /* 0x040fe200078e020a */
[----:B------:R-:W-:Y:S01]  /*30ce0*/  ISETP.GE.AND P2, PT, R239, UR13, PT ;  /* 0x0000000def007c0c */ /* 0x000fe2000bf46270 */
[----:B------:R-:W-:Y:S01]  /*30cf0*/  ULDC UR13, c[0x0][0x228] ;  /* 0x00008a00000d7ab9 */ /* 0x000fe20000000800 */
[----:B------:R-:W-:Y:S01]  /*30d00*/  ULDC UR9, c[0x0][0x228] ;  /* 0x00008a0000097ab9 */ /* 0x000fe20000000800 */
        /* <DEDUP_REMOVED lines=10> */
[----:B------:R-:W-:-:S02]  /*30db0*/  VIADD R239, R4, 0x49 ;  /* 0x0000004904ef7836 */ /* 0x000fc40000000000 */
[----:B0-----:R-:W2:Y:S01]  /*30dc0*/  LDL.LU R249, [R1] ;  /* 0x0000000001f97983 */ /* 0x001ea20000300800 */
        /* <DEDUP_REMOVED lines=31> */
[C---:B------:R-:W-:Y:S01]  /*30fc0*/  IMAD.WIDE R242, R0.reuse, 0x2, R244 ;  /* 0x0000000200f27825 */ /* 0x040fe200078e02f4 */
[----:B------:R-:W-:Y:S01]  /*30fd0*/  ULDC UR11, c[0x0][0x228] ;  /* 0x00008a00000b7ab9 */ /* 0x000fe20000000800 */
[----:B------:R-:W-:Y:S01]  /*30fe0*/  ULDC UR9, c[0x0][0x228] ;  /* 0x00008a0000097ab9 */ /* 0x000fe20000000800 */
[----:B--2---:R0:W-:Y:S04]  /*30ff0*/  @P2 STG.E.U16 desc[UR6][R86.64], R249 ;  /* 0x000000f956002986 */ /* 0x0041e8000c101506 */
[----:B0-----:R-:W2:Y:S01]  /*31000*/  LDL.LU.64 R86, [R1+0x1588] ;  /* 0x0015880001567983 */ /* 0x001ea20000300a00 */
[----:B------:R-:W-:Y:S01]  /*31010*/  IMAD.WIDE R240, R0, 0x2, R10 ;  /* 0x0000000200f07825 */ /* 0x000fe200078e020a */
[----:B------:R-:W-:-:S03]  /*31020*/  ISETP.GE.AND P2, PT, R239, UR19, PT ;  /* 0x00000013ef007c0c */ /* 0x000fc6000bf46270 */
[----:B------:R-:W-:-:S04]  /*31030*/  IMAD.WIDE R236, R0, 0x2, R2 ;  /* 0x0000000200ec7825 */ /* 0x000fc800078e0202 */
[----:B------:R-:W-:Y:S01]  /*31040*/  VIADD R0, R0, UR5 ;  /* 0x0000000500007c36 */ /* 0x000fe20008000000 */
[----:B------:R-:W-:Y:S01]  /*31050*/  ULDC UR5, c[0x0][0x248] ;  /* 0x0000920000057ab9 */ /* 0x000fe20000000800 */
[----:B----4-:R-:W-:Y:S02]  /*31060*/  PRMT R85, R249, 0x7632, R85 ;  /* 0x00007632f9557816 */ /* 0x010fe40000000055 */
[----:B------:R-:W-:Y:S01]  /*31070*/  PRMT R84, R248, 0x7632, R84 ;  /* 0x00007632f8547816 */ /* 0x000fe20000000054 */
[----:B------:R-:W4:Y:S04]  /*31080*/  LDL.LU R249, [R1+0x1580] ;  /* 0x0015800001f97983 */ /* 0x000f280000300800 */
[----:B------:R-:W-:Y:S04]  /*31090*/  @P5 STG.E.U16 desc[UR6][R242.64], R85 ;  /* 0x00000055f2005986 */ /* 0x000fe8000c101506 */
[----:B------:R-:W-:Y:S04]  /*310a0*/  @P6 STG.E.U16 desc[UR6][R240.64], R248 ;  /* 0x000000f8f0006986 */ /* 0x000fe8000c101506 */
[----:B------:R0:W-:Y:S01]  /*310b0*/  @P4 STG.E.U16 desc[UR6][R236.64], R84 ;  /* 0x00000054ec004986 */ /* 0x0001e2000c101506 */
[----:B------:R-:W-:Y:S01]  /*310c0*/  ISETP.LT.AND P4, PT, R5, UR16, !P2 ;  /* 0x0000001005007c0c */ /* 0x000fe2000d781270 */
[----:B------:R-:W-:-:S02]  /*310d0*/  ULDC.64 UR16, c[0x0][0x228] ;  /* 0x00008a0000107ab9 */ /* 0x000fc40000000a00 */
[----:B------:R-:W4:Y:S01]  /*310e0*/  LDL.LU R239, [R1+0x4] ;  /* 0x0000040001ef7983 */ /* 0x000f220000300800 */
[----:B0-----:R-:W-:-:S09]  /*310f0*/  IMAD.WIDE R84, R0, 0x2, R246 ;  /* 0x0000000200547825 */ /* 0x001fd200078e02f6 */
[----:B---3--:R0:W-:Y:S04]  /*31100*/  @P4 STG.E.U16 desc[UR6][R84.64], R250 ;  /* 0x000000fa54004986 */ /* 0x0081e8000c101506 */
[----:B0-----:R-:W4:Y:S01]  /*31110*/  LDL.LU.64 R84, [R1+0x1578] ;  /* 0x0015780001547983 */ /* 0x001f220000300a00 */
[----:B------:R-:W-:Y:S02]  /*31120*/  ISETP.LT.AND P5, PT, R6, UR13, !P2 ;  /* 0x0000000d06007c0c */ /* 0x000fe4000d7a1270 */
[----:B------:R-:W-:Y:S01]  /*31130*/  ISETP.LT.AND P6, PT, R7, UR11, !P2 ;  /* 0x0000000b07007c0c */ /* 0x000fe2000d7c1270 */
[----:B------:R-:W-:Y:S01]  /*31140*/  VIADD R248, R4, 0x4b ;  /* 0x0000004b04f87836 */ /* 0x000fe20000000000 */
[----:B------:R-:W-:Y:S01]  /*31150*/  ISETP.LT.AND P2, PT, R8, UR9, !P2 ;  /* 0x0000000908007c0c */ /* 0x000fe2000d741270 */
[----:B------:R-:W-:Y:S01]  /*31160*/  IMAD.WIDE R242, R0, 0x2, R244 ;  /* 0x0000000200f27825 */ /* 0x000fe200078e02f4 */
[----:B------:R-:W-:Y:S01]  /*31170*/  ULDC UR13, c[0x0][0x228] ;  /* 0x00008a00000d7ab9 */ /* 0x000fe20000000800 */
[----:B------:R-:W-:-:S02]  /*31180*/  ULDC UR11, c[0x0][0x228] ;  /* 0x00008a00000b7ab9 */ /* 0x000fc40000000800 */
[----:B------:R-:W-:Y:S01]  /*31190*/  IMAD.WIDE R240, R0, 0x2, R10 ;  /* 0x0000000200f07825 */ /* 0x000fe200078e020a */
[----:B------:R-:W-:Y:S01]  /*311a0*/  ISETP.GE.AND P4, PT, R248, UR17, PT ;  /* 0x00000011f8007c0c */ /* 0x000fe2000bf86270 */
[----:B------:R-:W-:Y:S02]  /*311b0*/  ULDC UR9, c[0x0][0x228] ;  /* 0x00008a0000097ab9 */ /* 0x000fe40000000800 */
[----:B------:R-:W-:-:S04]  /*311c0*/  IMAD.WIDE R236, R0, 0x2, R2 ;  /* 0x0000000200ec7825 */ /* 0x000fc800078e0202 */
[----:B------:R-:W-:Y:S01]  /*311d0*/  VIADD R0, R0, UR5 ;  /* 0x0000000500007c36 */ /* 0x000fe20008000000 */
[----:B------:R-:W-:Y:S01]  /*311e0*/  ULDC UR5, c[0x0][0x248] ;  /* 0x0000920000057ab9 */ /* 0x000fe20000000800 */
[----:B--2---:R-:W-:Y:S02]  /*311f0*/  PRMT R87, R250, 0x7632, R87 ;  /* 0x00007632fa577816 */ /* 0x004fe40000000057 */
[----:B------:R-:W-:-:S03]  /*31200*/  PRMT R86, R251, 0x7632, R86 ;  /* 0x00007632fb567816 */ /* 0x000fc60000000056 */
[----:B------:R-:W-:Y:S04]  /*31210*/  @P5 STG.E.U16 desc[UR6][R242.64], R87 ;  /* 0x00000057f2005986 */ /* 0x000fe8000c101506 */
[----:B------:R-:W-:Y:S04]  /*31220*/  @P6 STG.E.U16 desc[UR6][R240.64], R251 ;  /* 0x000000fbf0006986 */ /* 0x000fe8000c101506 */
[----:B------:R0:W-:Y:S01]  /*31230*/  @P2 STG.E.U16 desc[UR6][R236.64], R86 ;  /* 0x00000056ec002986 */ /* 0x0001e2000c101506 */
[----:B------:R-:W-:Y:S02]  /*31240*/  ISETP.LT.AND P2, PT, R5, UR14, !P4 ;  /* 0x0000000e05007c0c */ /* 0x000fe4000e741270 */
[----:B----4-:R-:W-:Y:S01]  /*31250*/  PRMT R85, R239, 0x7632, R85 ;  /* 0x00007632ef557816 */ /* 0x010fe20000000055 */
[----:B0-----:R-:W-:Y:S01]  /*31260*/  IMAD.WIDE R86, R0, 0x2, R246 ;  /* 0x0000000200567825 */ /* 0x001fe200078e02f6 */
[----:B------:R-:W2:Y:S01]  /*31270*/  LDL.LU R240, [R1+0x28] ;  /* 0x0000280001f07983 */ /* 0x000ea20000300800 */
[----:B------:R-:W-:Y:S01]  /*31280*/  ISETP.LT.AND P5, PT, R6, UR13, !P4 ;  /* 0x0000000d06007c0c */ /* 0x000fe2000e7a1270 */
[----:B------:R-:W-:-:S02]  /*31290*/  ULDC.64 UR14, c[0x0][0x228] ;  /* 0x00008a00000e7ab9 */ /* 0x000fc40000000a00 */
[----:B------:R-:W3:Y:S05]  /*312a0*/  LDL.LU R241, [R1+0x18] ;  /* 0x0000180001f17983 */ /* 0x000eea0000300800 */
[----:B------:R0:W-:Y:S04]  /*312b0*/  @P2 STG.E.U16 desc[UR6][R86.64], R239 ;  /* 0x000000ef56002986 */ /* 0x0001e8000c101506 */
[----:B0-----:R-:W4:Y:S01]  /*312c0*/  LDL.LU.64 R86, [R1+0x1570] ;  /* 0x0015700001567983 */ /* 0x001f220000300a00 */
[----:B------:R-:W-:-:S05]  /*312d0*/  IMAD.WIDE R250, R0, 0x2, R244 ;  /* 0x0000000200fa7825 */ /* 0x000fca00078e02f4 */
[----:B------:R0:W-:Y:S04]  /*312e0*/  @P5 STG.E.U16 desc[UR6][R250.64], R85 ;  /* 0x00000055fa005986 */ /* 0x0001e8000c101506 */
[----:B0-----:R-:W3:Y:S04]  /*312f0*/  LDL.LU R250, [R1+0x1568] ;  /* 0x0015680001fa7983 */ /* 0x001ee80000300800 */
[----:B------:R-:W3:Y:S01]  /*31300*/  LDL.LU R251, [R1+0x8] ;  /* 0x0000080001fb7983 */ /* 0x000ee20000300800 */
[----:B------:R-:W-:Y:S01]  /*31310*/  ISETP.LT.AND P6, PT, R7, UR11, !P4 ;  /* 0x0000000b07007c0c */ /* 0x000fe2000e7c1270 */
[----:B------:R-:W-:Y:S01]  /*31320*/  VIADD R248, R4, 0x4c ;  /* 0x0000004c04f87836 */ /* 0x000fe20000000000 */
[----:B------:R-:W-:Y:S01]  /*31330*/  ISETP.LT.AND P4, PT, R8, UR9, !P4 ;  /* 0x0000000908007c0c */ /* 0x000fe2000e781270 */
[----:B------:R-:W-:Y:S01]  /*31340*/  IMAD.WIDE R242, R0, 0x2, R10 ;  /* 0x0000000200f27825 */ /* 0x000fe200078e020a */
[----:B------:R-:W-:Y:S01]  /*31350*/  PRMT R84, R249, 0x7632, R84 ;  /* 0x00007632f9547816 */ /* 0x000fe20000000054 */
[----:B------:R-:W-:-:S02]  /*31360*/  ULDC UR11, c[0x0][0x228] ;  /* 0x00008a00000b7ab9 */ /* 0x000fc40000000800 */
[----:B------:R-:W-:Y:S01]  /*31370*/  IMAD.WIDE R236, R0, 0x2, R2 ;  /* 0x0000000200ec7825 */ /* 0x000fe200078e0202 */
[----:B------:R-:W-:Y:S01]  /*31380*/  ISETP.GE.AND P2, PT, R248, UR15, PT ;  /* 0x0000000ff8007c0c */ /* 0x000fe2000bf46270 */
[----:B------:R-:W-:-:S04]  /*31390*/  ULDC UR9, c[0x0][0x228] ;  /* 0x00008a0000097ab9 */ /* 0x000fc80000000800 */
[----:B------:R0:W-:Y:S04]  /*313a0*/  @P6 STG.E.U16 desc[UR6][R242.64], R249 ;  /* 0x000000f9f2006986 */ /* 0x0001e8000c101506 */
[----:B------:R1:W-:Y:S01]  /*313b0*/  @P4 STG.E.U16 desc[UR6][R236.64], R84 ;  /* 0x00000054ec004986 */ /* 0x0003e2000c101506 */
[----:B------:R-:W-:Y:S01]  /*313c0*/  ISETP.LT.AND P4, PT, R5, UR12, !P2 ;  /* 0x0000000c05007c0c */ /* 0x000fe2000d781270 */
[----:B------:R-:W-:Y:S01]  /*313d0*/  ULDC UR12, c[0x0][0x228] ;  /* 0x00008a00000c7ab9 */ /* 0x000fe20000000800 */
[----:B------:R-:W-:Y:S01]  /*313e0*/  ISETP.LT.AND P6, PT, R7, UR11, !P2 ;  /* 0x0000000b07007c0c */ /* 0x000fe2000d7c1270 */
[----:B------:R-:W-:Y:S01]  /*313f0*/  VIADD R0, R0, UR5 ;  /* 0x0000000500007c36 */ /* 0x000fe20008000000 */
[----:B------:R-:W-:Y:S01]  /*31400*/  ISETP.LT.AND P5, PT, R6, UR12, !P2 ;  /* 0x0000000c06007c0c */ /* 0x000fe2000d7a1270 */
[----:B------:R-:W-:Y:S01]  /*31410*/  VIADD R239, R4, 0x4d ;  /* 0x0000004d04ef7836 */ /* 0x000fe20000000000 */
[----:B------:R-:W-:Y:S01]  /*31420*/  ISETP.LT.AND P2, PT, R8, UR9, !P2 ;  /* 0x0000000908007c0c */ /* 0x000fe2000d741270 */
[C---:B0-----:R-:W-:Y:S01]  /*31430*/  IMAD.WIDE R242, R0.reuse, 0x2, R244 ;  /* 0x0000000200f27825 */ /* 0x041fe200078e02f4 */
[----:B------:R-:W-:Y:S01]  /*31440*/  ULDC.64 UR12, c[0x0][0x228] ;  /* 0x00008a00000c7ab9 */ /* 0x000fe20000000a00 */
[----:B------:R-:W-:Y:S01]  /*31450*/  ULDC UR5, c[0x0][0x248] ;  /* 0x0000920000057ab9 */ /* 0x000fe20000000800 */
[----:B------:R-:W-:Y:S01]  /*31460*/  ULDC UR11, c[0x0][0x228] ;  /* 0x00008a00000b7ab9 */ /* 0x000fe20000000800 */
[----:B-1----:R-:W-:Y:S01]  /*31470*/  IMAD.WIDE R84, R0, 0x2, R246 ;  /* 0x0000000200547825 */ /* 0x002fe200078e02f6 */
[----:B------:R-:W-:-:S03]  /*31480*/  ULDC UR9, c[0x0][0x228] ;  /* 0x00008a0000097ab9 */ /* 0x000fc60000000800 */
[----:B------:R-:W-:-:S04]  /*31490*/  IMAD.WIDE R236, R0, 0x2, R10 ;  /* 0x0000000200ec7825 */ /* 0x000fc800078e020a */
[----:B------:R-:W-:-:S04]  /*314a0*/  IMAD.WIDE R248, R0, 0x2, R2 ;  /* 0x0000000200f87825 */ /* 0x000fc800078e0202 */
[----:B------:R-:W-:Y:S01]  /*314b0*/  VIADD R0, R0, UR5 ;  /* 0x0000000500007c36 */ /* 0x000fe20008000000 */
[----:B------:R-:W-:Y:S01]  /*314c0*/  ULDC UR5, c[0x0][0x248] ;  /* 0x0000920000057ab9 */ /* 0x000fe20000000800 */
[----:B--2---:R0:W-:Y:S01]  /*314d0*/  @P4 STG.E.U16 desc[UR6][R84.64], R240 ;  /* 0x000000f054004986 */ /* 0x0041e2000c101506 */
[----:B------:R-:W-:Y:S01]  /*314e0*/  ISETP.GE.AND P4, PT, R239, UR13, PT ;  /* 0x0000000def007c0c */ /* 0x000fe2000bf86270 */
[----:B------:R-:W-:Y:S02]  /*314f0*/  ULDC UR13, c[0x0][0x228] ;  /* 0x00008a00000d7ab9 */ /* 0x000fe40000000800 */
[----:B0-----:R-:W2:Y:S01]  /*31500*/  LDL.LU.64 R84, [R1+0x1560] ;  /* 0x0015600001547983 */ /* 0x001ea20000300a00 */
[----:B----4-:R-:W-:Y:S02]  /*31510*/  PRMT R87, R240, 0x7632, R87 ;  /* 0x00007632f0577816 */ /* 0x010fe40000000057 */
[----:B---3--:R-:W-:Y:S01]  /*31520*/  PRMT R86, R241, 0x7632, R86 ;  /* 0x00007632f1567816 */ /* 0x008fe20000000056 */
[----:B------:R-:W3:Y:S04]  /*31530*/  LDL.LU R240, [R1+0x2c] ;  /* 0x00002c0001f07983 */ /* 0x000ee80000300800 */
[----:B------:R-:W-:Y:S04]  /*31540*/  @P5 STG.E.U16 desc[UR6][R242.64], R87 ;  /* 0x00000057f2005986 */ /* 0x000fe8000c101506 */
[----:B------:R0:W-:Y:S04]  /*31550*/  @P6 STG.E.U16 desc[UR6][R236.64], R241 ;  /* 0x000000f1ec006986 */ /* 0x0001e8000c101506 */
[----:B------:R-:W-:Y:S01]  /*31560*/  @P2 STG.E.U16 desc[UR6][R248.64], R86 ;  /* 0x00000056f8002986 */ /* 0x000fe2000c101506 */
[----:B------:R-:W-:Y:S01]  /*31570*/  ISETP.LT.AND P2, PT, R5, UR20, !P4 ;  /* 0x0000001405007c0c */ /* 0x000fe2000e741270 */
[----:B------:R-:W-:-:S02]  /*31580*/  VIADD R239, R4, 0x4e ;  /* 0x0000004e04ef7836 */ /* 0x000fc40000000000 */
[----:B0-----:R-:W-:Y:S01]  /*31590*/  IMAD.WIDE R236, R0, 0x2, R246 ;  /* 0x0000000200ec7825 */ /* 0x001fe200078e02f6 */
[----:B------:R-:W4:Y:S01]  /*315a0*/  LDL.LU R241, [R1+0x1c] ;  /* 0x00001c0001f17983 */ /* 0x000f220000300800 */
[----:B------:R-:W-:Y:S01]  /*315b0*/  ISETP.LT.AND P5, PT, R6, UR13, !P4 ;  /* 0x0000000d06007c0c */ /* 0x000fe2000e7a1270 */
[----:B------:R-:W-:Y:S01]  /*315c0*/  ULDC.64 UR20, c[0x0][0x228] ;  /* 0x00008a0000147ab9 */ /* 0x000fe20000000a00 */
[----:B------:R-:W-:Y:S01]  /*315d0*/  ISETP.LT.AND P6, PT, R7, UR11, !P4 ;  /* 0x0000000b07007c0c */ /* 0x000fe2000e7c1270 */
[----:B------:R-:W-:-:S05]  /*315e0*/  IMAD.WIDE R242, R0, 0x2, R244 ;  /* 0x0000000200f27825 */ /* 0x000fca00078e02f4 */
[----:B------:R0:W-:Y:S01]  /*315f0*/  @P2 STG.E.U16 desc[UR6][R236.64], R251 ;  /* 0x000000fbec002986 */ /* 0x0001e2000c101506 */
[----:B------:R-:W-:Y:S01]  /*31600*/  ULDC UR13, c[0x0][0x228] ;  /* 0x00008a00000d7ab9 */ /* 0x000fe20000000800 */
[----:B------:R-:W-:Y:S02]  /*31610*/  ULDC UR11, c[0x0][0x228] ;  /* 0x00008a00000b7ab9 */ /* 0x000fe40000000800 */
        /* <DEDUP_REMOVED lines=11> */
[----:B------:R-:W-:Y:S01]  /*316d0*/  @P5 STG.E.U16 desc[UR6][R242.64], R85 ;  /* 0x00000055f2005986 */ /* 0x000fe2000c101506 */
[----:B------:R-:W-:Y:S01]  /*316e0*/  ISETP.LT.AND P5, PT, R6, UR13, !P2 ;  /* 0x0000000d06007c0c */ /* 0x000fe2000d7a1270 */
[----:B------:R-:W-:-:S02]  /*316f0*/  ULDC UR13, c[0x0][0x228] ;  /* 0x00008a00000d7ab9 */ /* 0x000fc40000000800 */
[----:B------:R0:W-:Y:S04]  /*31700*/  @P6 STG.E.U16 desc[UR6][R86.64], R250 ;  /* 0x000000fa56006986 */ /* 0x0001e8000c101506 */
[----:B------:R1:W-:Y:S01]  /*31710*/  @P4 STG.E.U16 desc[UR6][R248.64], R84 ;  /* 0x00000054f8004986 */ /* 0x0003e2000c101506 */
[----:B------:R-:W-:Y:S01]  /*31720*/  ISETP.LT.AND P4, PT, R5, UR18, !P2 ;  /* 0x0000001205007c0c */ /* 0x000fe2000d781270 */
[----:B------:R-:W-:Y:S02]  /*31730*/  ULDC.64 UR18, c[0x0][0x228] ;  /* 0x00008a0000127ab9 */ /* 0x000fe40000000a00 */
[----:B------:R-:W2:Y:S01]  /*31740*/  LDL.LU R239, [R1+0xc] ;  /* 0x00000c0001ef7983 */ /* 0x000ea20000300800 */
[----:B0-----:R-:W-:-:S04]  /*31750*/  IMAD.WIDE R86, R0, 0x2, R246 ;  /* 0x0000000200567825 */ /* 0x001fc800078e02f6 */
[----:B-1----:R-:W-:-:S05]  /*31760*/  IMAD.WIDE R84, R0, 0x2, R244 ;  /* 0x0000000200547825 */ /* 0x002fca00078e02f4 */
[----:B---3--:R0:W-:Y:S04]  /*31770*/  @P4 STG.E.U16 desc[UR6][R86.64], R240 ;  /* 0x000000f056004986 */ /* 0x0081e8000c101506 */
[----:B0-----:R-:W3:Y:S01]  /*31780*/  LDL.LU.64 R86, [R1+0x1548] ;  /* 0x0015480001567983 */ /* 0x001ee20000300a00 */
[----:B----4-:R-:W-:-:S05]  /*31790*/  PRMT R237, R240, 0x7632, R237 ;  /* 0x00007632f0ed7816 */ /* 0x010fca00000000ed */
[----:B------:R0:W-:Y:S04]  /*317a0*/  @P5 STG.E.U16 desc[UR6][R84.64], R237 ;  /* 0x000000ed54005986 */ /* 0x0001e8000c101506 */
[----:B0-----:R-:W2:Y:S01]  /*317b0*/  LDL.LU.64 R84, [R1+0x1540] ;  /* 0x0015400001547983 */ /* 0x001ea20000300a00 */
        /* <DEDUP_REMOVED lines=9> */
[----:B------:R-:W-:Y:S01]  /*31850*/  @P6 STG.E.U16 desc[UR6][R242.64], R241 ;  /* 0x000000f1f2006986 */ /* 0x000fe2000c101506 */
[----:B------:R-:W-:Y:S01]  /*31860*/  ISETP.LT.AND P5, PT, R6, UR13, !P4 ;  /* 0x0000000d06007c0c */ /* 0x000fe2000e7a1270 */
[----:B------:R-:W-:Y:S01]  /*31870*/  VIADD R0, R0, UR5 ;  /* 0x0000000500007c36 */ /* 0x000fe20008000000 */
[----:B------:R-:W-:Y:S01]  /*31880*/  ISETP.LT.AND P6, PT, R7, UR11, !P4 ;  /* 0x0000000b07007c0c */ /* 0x000fe2000e7c1270 */
[----:B------:R0:W-:Y:S01]  /*31890*/  @P2 STG.E.U16 desc[UR6][R248.64], R236 ;  /* 0x000000ecf8002986 */ /* 0x0001e2000c101506 */
[----:B------:R-:W-:Y:S02]  /*318a0*/  ISETP.LT.AND P2, PT, R5, UR16, !P4 ;  /* 0x0000001005007c0c */ /* 0x000fe4000e741270 */
[----:B--2---:R-:W-:Y:S01]  /*318b0*/  PRMT R85, R239, 0x7632, R85 ;  /* 0x00007632ef557816 */ /* 0x004fe20000000055 */
[C---:B0-----:R-:W-:Y:S01]  /*318c0*/  IMAD.WIDE R236, R0.reuse, 0x2, R246 ;  /* 0x0000000200ec7825 */ /* 0x041fe200078e02f6 */
[----:B------:R-:W-:Y:S01]  /*318d0*/  ULDC.64 UR16, c[0x0][0x228] ;  /* 0x00008a0000107ab9 */ /* 0x000fe20000000a00 */
[----:B------:R-:W-:Y:S01]  /*318e0*/  PRMT R84, R251, 0x7632, R84 ;  /* 0x00007632fb547816 */ /* 0x000fe20000000054 */
[----:B------:R-:W-:Y:S01]  /*318f0*/  ULDC UR5, c[0x0][0x248] ;  /* 0x0000920000057ab9 */ /* 0x000fe20000000800 */
[----:B------:R-:W-:-:S06]  /*31900*/  IMAD.WIDE R240, R0, 0x2, R244 ;  /* 0x0000000200f07825 */ /* 0x000fcc00078e02f4 */
[----:B------:R0:W-:Y:S01]  /*31910*/  @P2 STG.E.U16 desc[UR6][R236.64], R239 ;  /* 0x000000efec002986 */ /* 0x0001e2000c101506 */
[----:B------:R-:W-:Y:S01]  /*31920*/  ULDC UR13, c[0x0][0x228] ;  /* 0x00008a00000d7ab9 */ /* 0x000fe20000000800 */
[----:B------:R-:W-:Y:S02]  /*31930*/  ULDC UR11, c[0x0][0x228] ;  /* 0x00008a00000b7ab9 */ /* 0x000fe40000000800 */
[----:B------:R1:W-:Y:S04]  /*31940*/  @P5 STG.E.U16 desc[UR6][R240.64], R85 ;  /* 0x00000055f0005986 */ /* 0x0003e8000c101506 */
[----:B0-----:R-:W2:Y:S04]  /*31950*/  LDL.LU.64 R236, [R1+0x1538] ;  /* 0x0015380001ec7983 */ /* 0x001ea80000300a00 */
[----:B-1----:R-:W4:Y:S01]  /*31960*/  LDL.LU.64 R240, [R1+0x1530] ;  /* 0x0015300001f07983 */ /* 0x002f220000300a00 */
[----:B------:R-:W-:Y:S01]  /*31970*/  ISETP.LT.AND P4, PT, R8, UR9, !P4 ;  /* 0x0000000908007c0c */ /* 0x000fe2000e781270 */
[----:B------:R-:W-:Y:S01]  /*31980*/  VIADD R250, R4, 0x50 ;  /* 0x0000005004fa7836 */ /* 0x000fe20000000000 */
[----:B------:R-:W-:Y:S01]  /*31990*/  ULDC UR9, c[0x0][0x228] ;  /* 0x00008a0000097ab9 */ /* 0x000fe20000000800 */
[----:B------:R-:W-:-:S04]  /*319a0*/  IMAD.WIDE R242, R0, 0x2, R10 ;  /* 0x0000000200f27825 */ /* 0x000fc800078e020a */
[----:B------:R-:W-:Y:S01]  /*319b0*/  IMAD.WIDE R248, R0, 0x2, R2 ;  /* 0x0000000200f87825 */ /* 0x000fe200078e0202 */
[----:B------:R-:W-:Y:S01]  /*319c0*/  ISETP.GE.AND P2, PT, R250, UR17, PT ;  /* 0x00000011fa007c0c */ /* 0x000fe2000bf46270 */
[----:B------:R-:W-:Y:S04]  /*319d0*/  @P6 STG.E.U16 desc[UR6][R242.64], R251 ;  /* 0x000000fbf2006986 */ /* 0x000fe8000c101506 */
[----:B------:R0:W-:Y:S01]  /*319e0*/  @P4 STG.E.U16 desc[UR6][R248.64], R84 ;  /* 0x00000054f8004986 */ /* 0x0001e2000c101506 */
[----:B------:R-:W-:Y:S01]  /*319f0*/  ISETP.LT.AND P4, PT, R5, UR14, !P2 ;  /* 0x0000000e05007c0c */ /* 0x000fe2000d781270 */
[----:B------:R-:W-:Y:S01]  /*31a00*/  VIADD R0, R0, UR5 ;  /* 0x0000000500007c36 */ /* 0x000fe20008000000 */
[----:B------:R-:W-:Y:S01]  /*31a10*/  ISETP.LT.AND P5, PT, R6, UR13, !P2 ;  /* 0x0000000d06007c0c */ /* 0x000fe2000d7a1270 */
[----:B------:R-:W-:Y:S01]  /*31a20*/  VIADD R239, R4, 0x51 ;  /* 0x0000005104ef7836 */ /* 0x000fe20000000000 */
[----:B------:R-:W-:Y:S01]  /*31a30*/  ISETP.LT.AND P6, PT, R7, UR11, !P2 ;  /* 0x0000000b07007c0c */ /* 0x000fe2000d7c1270 */
[----:B------:R-:W-:Y:S01]  /*31a40*/  ULDC.64 UR14, c[0x0][0x228] ;  /* 0x00008a00000e7ab9 */ /* 0x000fe20000000a00 */
[----:B------:R-:W-:Y:S01]  /*31a50*/  ULDC UR5, c[0x0][0x248] ;  /* 0x0000920000057ab9 */ /* 0x000fe20000000800 */
[----:B0-----:R-:W-:Y:S01]  /*31a60*/  IMAD.WIDE R84, R0, 0x2, R246 ;  /* 0x0000000200547825 */ /* 0x001fe200078e02f6 */
[----:B------:R-:W-:-:S05]  /*31a70*/  ULDC UR11, c[0x0][0x228] ;  /* 0x00008a00000b7ab9 */ /* 0x000fca0000000800 */
[----:B----4-:R0:W-:Y:S04]  /*31a80*/  @P4 STG.E.U16 desc[UR6][R84.64], R240 ;  /* 0x000000f054004986 */ /* 0x0101e8000c101506 */
[----:B0-----:R-:W4:Y:S01]  /*31a90*/  LDL.LU.64 R84, [R1+0x1528] ;  /* 0x0015280001547983 */ /* 0x001f220000300a00 */
[----:B------:R-:W-:Y:S01]  /*31aa0*/  ISETP.LT.AND P2, PT, R8, UR9, !P2 ;  /* 0x0000000908007c0c */ /* 0x000fe2000d741270 */
[----:B------:R-:W-:Y:S01]  /*31ab0*/  IMAD.WIDE R242, R0, 0x2, R244 ;  /* 0x0000000200f27825 */ /* 0x000fe200078e02f4 */
[----:B---3--:R-:W-:Y:S01]  /*31ac0*/  PRMT R87, R240, 0x7632, R87 ;  /* 0x00007632f0577816 */ /* 0x008fe20000000057 */
[----:B------:R-:W-:Y:S01]  /*31ad0*/  ULDC UR9, c[0x0][0x228] ;  /* 0x00008a0000097ab9 */ /* 0x000fe20000000800 */
[----:B--2---:R-:W-:Y:S01]  /*31ae0*/  PRMT R86, R236, 0x7632, R86 ;  /* 0x00007632ec567816 */ /* 0x004fe20000000056 */
[----:B------:R-:W-:Y:S01]  /*31af0*/  IMAD.WIDE R250, R0, 0x2, R10 ;  /* 0x0000000200fa7825 */ /* 0x000fe200078e020a */
[----:B------:R-:W-:-:S03]  /*31b00*/  ISETP.GE.AND P4, PT, R239, UR15, PT ;  /* 0x0000000fef007c0c */ /* 0x000fc6000bf86270 */
[C---:B------:R-:W-:Y:S01]  /*31b10*/  IMAD.WIDE R248, R0.reuse, 0x2, R2 ;  /* 0x0000000200f87825 */ /* 0x040fe200078e0202 */
[----:B------:R-:W-:Y:S04]  /*31b20*/  @P5 STG.E.U16 desc[UR6][R242.64], R87 ;  /* 0x00000057f2005986 */ /* 0x000fe8000c101506 */
[----:B------:R0:W-:Y:S04]  /*31b30*/  @P6 STG.E.U16 desc[UR6][R250.64], R236 ;  /* 0x000000ecfa006986 */ /* 0x0001e8000c101506 */
[----:B------:R1:W-:Y:S01]  /*31b40*/  @P2 STG.E.U16 desc[UR6][R248.64], R86 ;  /* 0x00000056f8002986 */ /* 0x0003e2000c101506 */
[----:B------:R-:W-:Y:S01]  /*31b50*/  ISETP.LT.AND P2, PT, R5, UR12, !P4 ;  /* 0x0000000c05007c0c */ /* 0x000fe2000e741270 */
[----:B------:R-:W-:Y:S01]  /*31b60*/  ULDC UR12, c[0x0][0x228] ;  /* 0x00008a00000c7ab9 */ /* 0x000fe20000000800 */
[----:B------:R-:W-:Y:S01]  /*31b70*/  ISETP.LT.AND P6, PT, R7, UR11, !P4 ;  /* 0x0000000b07007c0c */ /* 0x000fe2000e7c1270 */
[----:B------:R-:W-:Y:S01]  /*31b80*/  VIADD R0, R0, UR5 ;  /* 0x0000000500007c36 */ /* 0x000fe20008000000 */
[----:B------:R-:W-:Y:S01]  /*31b90*/  ISETP.LT.AND P5, PT, R6, UR12, !P4 ;  /* 0x0000000c06007c0c */ /* 0x000fe2000e7a1270 */
[----:B------:R-:W-:Y:S01]  /*31ba0*/  ULDC.64 UR12, c[0x0][0x228] ;  /* 0x00008a00000c7ab9 */ /* 0x000fe20000000a00 */
[----:B------:R-:W-:Y:S01]  /*31bb0*/  ISETP.LT.AND P4, PT, R8, UR9, !P4 ;  /* 0x0000000908007c0c */ /* 0x000fe2000e781270 */
[----:B0-----:R-:W-:Y:S01]  /*31bc0*/  VIADD R236, R4, 0x52 ;  /* 0x0000005204ec7836 */ /* 0x001fe20000000000 */
[----:B------:R-:W-:Y:S01]  /*31bd0*/  PRMT R240, R88, 0x7632, R240 ;  /* 0x0000763258f07816 */ /* 0x000fe200000000f0 */
[C---:B------:R-:W-:Y:S01]  /*31be0*/  IMAD.WIDE R242, R0.reuse, 0x2, R244 ;  /* 0x0000000200f27825 */ /* 0x040fe200078e02f4 */
[----:B------:R-:W-:Y:S01]  /*31bf0*/  ULDC UR5, c[0x0][0x248] ;  /* 0x0000920000057ab9 */ /* 0x000fe20000000800 */
[----:B------:R-:W-:Y:S01]  /*31c00*/  ULDC UR11, c[0x0][0x228] ;  /* 0x00008a00000b7ab9 */ /* 0x000fe20000000800 */
[----:B------:R-:W-:Y:S01]  /*31c10*/  ULDC UR9, c[0x0][0x228] ;  /* 0x00008a0000097ab9 */ /* 0x000fe20000000800 */
[----:B-1----:R-:W-:-:S04]  /*31c20*/  IMAD.WIDE R86, R0, 0x2, R246 ;  /* 0x0000000200567825 */ /* 0x002fc800078e02f6 */
[----:B------:R-:W-:-:S04]  /*31c30*/  IMAD.WIDE R250, R0, 0x2, R10 ;  /* 0x0000000200fa7825 */ /* 0x000fc800078e020a */
[----:B------:R-:W-:-:S04]  /*31c40*/  IMAD.WIDE R248, R0, 0x2, R2 ;  /* 0x0000000200f87825 */ /* 0x000fc800078e0202 */
[----:B------:R-:W-:Y:S01]  /*31c50*/  VIADD R0, R0, UR5 ;  /* 0x0000000500007c36 */ /* 0x000fe20008000000 */
[----:B------:R-:W-:Y:S01]  /*31c60*/  ULDC UR5, c[0x0][0x248] ;  /* 0x0000920000057ab9 */ /* 0x000fe20000000800 */
[----:B----4-:R-:W-:Y:S01]  /*31c70*/  PRMT R238, R84, 0x7632, R238 ;  /* 0x0000763254ee7816 */ /* 0x010fe200000000ee */
[----:B------:R0:W-:Y:S01]  /*31c80*/  @P2 STG.E.U16 desc[UR6][R86.64], R84 ;  /* 0x0000005456002986 */ /* 0x0001e2000c101506 */
[----:B------:R-:W-:Y:S01]  /*31c90*/  ISETP.GE.AND P2, PT, R236, UR13, PT ;  /* 0x0000000dec007c0c */ /* 0x000fe2000bf46270 */
[----:B------:R-:W-:Y:S02]  /*31ca0*/  ULDC UR13, c[0x0][0x228] ;  /* 0x00008a00000d7ab9 */ /* 0x000fe40000000800 */
[----:B------:R1:W-:Y:S01]  /*31cb0*/  @P5 STG.E.U16 desc[UR6][R242.64], R238 ;  /* 0x000000eef2005986 */ /* 0x0003e2000c101506 */
[----:B------:R-:W-:Y:S01]  /*31cc0*/  ISETP.LT.AND P5, PT, R6, UR13, !P2 ;  /* 0x0000000d06007c0c */ /* 0x000fe2000d7a1270 */
[----:B------:R-:W-:Y:S02]  /*31cd0*/  ULDC UR13, c[0x0][0x228] ;  /* 0x00008a00000d7ab9 */ /* 0x000fe40000000800 */
[----:B------:R2:W-:Y:S04]  /*31ce0*/  @P6 STG.E.U16 desc[UR6][R250.64], R88 ;  /* 0x00000058fa006986 */ /* 0x0005e8000c101506 */
[----:B------:R-:W-:Y:S01]  /*31cf0*/  @P4 STG.E.U16 desc[UR6][R248.64], R240 ;  /* 0x000000f0f8004986 */ /* 0x000fe2000c101506 */
[----:B------:R-:W-:Y:S01]  /*31d00*/  ISETP.LT.AND P4, PT, R5, UR20, !P2 ;  /* 0x0000001405007c0c */ /* 0x000fe2000d781270 */
[----:B0-----:R-:W-:Y:S01]  /*31d10*/  VIADD R84, R4, 0x53 ;  /* 0x0000005304547836 */ /* 0x001fe20000000000 */
[----:B------:R-:W-:Y:S01]  /*31d20*/  PRMT R236, R241, 0x7632, R236 ;  /* 0x00007632f1ec7816 */ /* 0x000fe200000000ec */
[C---:B-1----:R-:W-:Y:S01]  /*31d30*/  IMAD.WIDE R238, R0.reuse, 0x2, R246 ;  /* 0x0000000200ee7825 */ /* 0x042fe200078e02f6 */
[----:B------:R-:W3:Y:S03]  /*31d40*/  LDL.LU.64 R86, [R1+0x1520] ;  /* 0x0015200001567983 */ /* 0x000ee60000300a00 */
[----:B------:R-:W-:Y:S01]  /*31d50*/  IMAD.WIDE R242, R0, 0x2, R244 ;  /* 0x0000000200f27825 */ /* 0x000fe200078e02f4 */
[----:B------:R-:W-:Y:S01]  /*31d60*/  ISETP.LT.AND P6, PT, R7, UR11, !P2 ;  /* 0x0000000b07007c0c */ /* 0x000fe2000d7c1270 */
[----:B------:R-:W-:-:S04]  /*31d70*/  ULDC.64 UR20, c[0x0][0x228] ;  /* 0x00008a0000147ab9 */ /* 0x000fc80000000a00 */
[----:B------:R0:W-:Y:S01]  /*31d80*/  @P4 STG.E.U16 desc[UR6][R238.64], R241 ;  /* 0x000000f1ee004986 */ /* 0x0001e2000c101506 */
[----:B--2---:R-:W-:Y:S01]  /*31d90*/  IMAD.WIDE R250, R0, 0x2, R10 ;  /* 0x0000000200fa7825 */ /* 0x004fe200078e020a */
[----:B------:R-:W-:Y:S01]  /*31da0*/  PRMT R88, R237, 0x7632, R88 ;  /* 0x00007632ed587816 */ /* 0x000fe20000000058 */
[----:B------:R-:W-:Y:S01]  /*31db0*/  ULDC UR11, c[0x0][0x228] ;  /* 0x00008a00000b7ab9 */ /* 0x000fe20000000800 */
[----:B------:R1:W-:Y:S04]  /*31dc0*/  @P5 STG.E.U16 desc[UR6][R242.64], R236 ;  /* 0x000000ecf2005986 */ /* 0x0003e8000c101506 */
[----:B0-----:R-:W2:Y:S04]  /*31dd0*/  LDL.LU.64 R238, [R1+0x1518] ;  /* 0x0015180001ee7983 */ /* 0x001ea80000300a00 */
[----:B-1----:R-:W4:Y:S01]  /*31de0*/  LDL.LU.64 R242, [R1+0x1510] ;  /* 0x0015100001f27983 */ /* 0x002f220000300a00 */
[----:B------:R-:W-:Y:S01]  /*31df0*/  ISETP.LT.AND P2, PT, R8, UR9, !P2 ;  /* 0x0000000908007c0c */ /* 0x000fe2000d741270 */
[----:B------:R-:W-:Y:S01]  /*31e00*/  IMAD.WIDE R248, R0, 0x2, R2 ;  /* 0x0000000200f87825 */ /* 0x000fe200078e0202 */
[----:B------:R-:W-:Y:S01]  /*31e10*/  ISETP.GE.AND P4, PT, R84, UR21, PT ;  /* 0x0000001554007c0c */ /* 0x000fe2000bf86270 */
[----:B------:R0:W-:Y:S01]  /*31e20*/  @P6 STG.E.U16 desc[UR6][R250.64], R237 ;  /* 0x000000edfa006986 */ /* 0x0001e2000c101506 */
[----:B------:R-:W-:-:S02]  /*31e30*/  ULDC UR9, c[0x0][0x228] ;  /* 0x00008a0000097ab9 */ /* 0x000fc40000000800 */
[----:B------:R-:W-:Y:S01]  /*31e40*/  ISETP.LT.AND P5, PT, R6, UR13, !P4 ;  /* 0x0000000d06007c0c */ /* 0x000fe2000e7a1270 */
[----:B------:R-:W-:Y:S01]  /*31e50*/  VIADD R0, R0, UR5 ;  /* 0x0000000500007c36 */ /* 0x000fe20008000000 */
[----:B------:R-:W-:Y:S01]  /*31e60*/  ISETP.LT.AND P6, PT, R7, UR11, !P4 ;  /* 0x0000000b07007c0c */ /* 0x000fe2000e7c1270 */
[----:B------:R-:W-:Y:S01]  /*31e70*/  VIADD R84, R4, 0x54 ;  /* 0x0000005404547836 */ /* 0x000fe20000000000 */
[----:B------:R-:W-:-:S03]  /*31e80*/  ULDC UR13, c[0x0][0x228] ;  /* 0x00008a00000d7ab9 */ /* 0x000fc60000000800 */
[----:B------:R1:W-:Y:S01]  /*31e90*/  @P2 STG.E.U16 desc[UR6][R248.64], R88 ;  /* 0x00000058f8002986 */ /* 0x0003e2000c101506 */
[----:B------:R-:W-:Y:S01]  /*31ea0*/  ISETP.LT.AND P2, PT, R5, UR18, !P4 ;  /* 0x0000001205007c0c */ /* 0x000fe2000e741270 */
[C---:B0-----:R-:W-:Y:S01]  /*31eb0*/  IMAD.WIDE R250, R0.reuse, 0x2, R246 ;  /* 0x0000000200fa7825 */ /* 0x041fe200078e02f6 */
[----:B------:R-:W-:Y:S01]  /*31ec0*/  ULDC UR11, c[0x0][0x228] ;  /* 0x00008a00000b7ab9 */ /* 0x000fe20000000800 */
[----:B------:R-:W-:Y:S02]  /*31ed0*/  ULDC UR5, c[0x0][0x248] ;  /* 0x0000920000057ab9 */ /* 0x000fe40000000800 */
[----:B-1----:R-:W-:Y:S01]  /*31ee0*/  IMAD.WIDE R248, R0, 0x2, R244 ;  /* 0x0000000200f87825 */ /* 0x002fe200078e02f4 */
[----:B------:R-:W-:-:S07]  /*31ef0*/  ULDC.64 UR18, c[0x0][0x228] ;  /* 0x00008a0000127ab9 */ /* 0x000fce0000000a00 */
[----:B------:R-:W-:Y:S01]  /*31f00*/  @P2 STG.E.U16 desc[UR6][R250.64], R85 ;  /* 0x00000055fa002986 */ /* 0x000fe2000c101506 */
[----:B------:R-:W-:Y:S01]  /*31f10*/  ISETP.LT.AND P4, PT, R8, UR9, !P4 ;  /* 0x0000000908007c0c */ /* 0x000fe2000e781270 */
[C---:B------:R-:W-:Y:S01]  /*31f20*/  IMAD.WIDE R240, R0.reuse, 0x2, R10 ;  /* 0x0000000200f07825 */ /* 0x040fe200078e020a */
[----:B------:R-:W-:Y:S01]  /*31f30*/  PRMT R88, R89, 0x7632, R88 ;  /* 0x0000763259587816 */ /* 0x000fe20000000058 */
[----:B------:R-:W-:Y:S02]  /*31f40*/  ULDC UR9, c[0x0][0x228] ;  /* 0x00008a0000097ab9 */ /* 0x000fe40000000800 */
[----:B------:R-:W-:Y:S01]  /*31f50*/  IMAD.WIDE R236, R0, 0x2, R2 ;  /* 0x0000000200ec7825 */ /* 0x000fe200078e0202 */
[----:B------:R-:W-:-:S03]  /*31f60*/  ISETP.GE.AND P2, PT, R84, UR19, PT ;  /* 0x0000001354007c0c */ /* 0x000fc6000bf46270 */
[----:B------:R-:W-:Y:S01]  /*31f70*/  VIADD R0, R0, UR5 ;  /* 0x0000000500007c36 */ /* 0x000fe20008000000 */
[----:B------:R-:W-:Y:S01]  /*31f80*/  ULDC UR5, c[0x0][0x248] ;  /* 0x0000920000057ab9 */ /* 0x000fe20000000800 */
[----:B----4-:R-:W-:-:S05]  /*31f90*/  PRMT R243, R85, 0x7632, R243 ;  /* 0x0000763255f37816 */ /* 0x010fca00000000f3 */
[----:B------:R0:W-:Y:S04]  /*31fa0*/  @P5 STG.E.U16 desc[UR6][R248.64], R243 ;  /* 0x000000f3f8005986 */ /* 0x0001e8000c101506 */
[----:B0-----:R-:W4:Y:S01]  /*31fb0*/  LDL.LU R243, [R1+0x1508] ;  /* 0x0015080001f37983 */ /* 0x001f220000300800 */
[----:B------:R-:W-:Y:S02]  /*31fc0*/  ISETP.LT.AND P5, PT, R6, UR13, !P2 ;  /* 0x0000000d06007c0c */ /* 0x000fe4000d7a1270 */
[----:B------:R-:W-:Y:S01]  /*31fd0*/  PRMT R250, R242, 0x7632, R250 ;  /* 0x00007632f2fa7816 */ /* 0x000fe200000000fa */
[----:B------:R0:W-:Y:S01]  /*31fe0*/  @P6 STG.E.U16 desc[UR6][R240.64], R89 ;  /* 0x00000059f0006986 */ /* 0x0001e2000c101506 */
[----:B------:R-:W-:Y:S01]  /*31ff0*/  ISETP.LT.AND P6, PT, R7, UR11, !P2 ;  /* 0x0000000b07007c0c */ /* 0x000fe2000d7c1270 */
[----:B------:R-:W-:Y:S01]  /*32000*/  IMAD.WIDE R84, R0, 0x2, R2 ;  /* 0x0000000200547825 */ /* 0x000fe200078e0202 */
[----:B--2---:R-:W-:Y:S01]  /*32010*/  PRMT R249, R238, 0x7632, R249 ;  /* 0x00007632eef97816 */ /* 0x004fe200000000f9 */
[----:B------:R1:W-:Y:S01]  /*32020*/  @P4 STG.E.U16 desc[UR6][R236.64], R88 ;  /* 0x00000058ec004986 */ /* 0x0003e2000c101506 */
[----:B------:R-:W-:Y:S01]  /*32030*/  ISETP.LT.AND P4, PT, R5, UR16, !P2 ;  /* 0x0000001005007c0c */ /* 0x000fe2000d781270 */
[----:B------:R-:W-:Y:S01]  /*32040*/  VIADD R248, R4, 0x55 ;  /* 0x0000005504f87836 */ /* 0x000fe20000000000 */
[----:B------:R-:W-:Y:S01]  /*32050*/  ISETP.LT.AND P2, PT, R8, UR9, !P2 ;  /* 0x0000000908007c0c */ /* 0x000fe2000d741270 */
[----:B------:R-:W2:Y:S01]  /*32060*/  LDL.LU R251, [R1+0x290] ;  /* 0x0002900001fb7983 */ /* 0x000ea20000300800 */
[----:B------:R-:W-:Y:S01]  /*32070*/  ULDC.64 UR16, c[0x0][0x228] ;  /* 0x00008a0000107ab9 */ /* 0x000fe20000000a00 */
[----:B------:R-:W-:Y:S01]  /*32080*/  ULDC UR13, c[0x0][0x228] ;  /* 0x00008a00000d7ab9 */ /* 0x000fe20000000800 */
[----:B------:R-:W-:Y:S01]  /*32090*/  ULDC UR11, c[0x0][0x228] ;  /* 0x00008a00000b7ab9 */ /* 0x000fe20000000800 */
[----:B0-----:R-:W-:Y:S01]  /*320a0*/  IMAD.WIDE R240, R0, 0x2, R246 ;  /* 0x0000000200f07825 */ /* 0x001fe200078e02f6 */
[----:B------:R-:W-:-:S03]  /*320b0*/  ULDC UR9, c[0x0][0x228] ;  /* 0x00008a0000097ab9 */ /* 0x000fc60000000800 */
[----:B-1----:R-:W-:-:S04]  /*320c0*/  IMAD.WIDE R236, R0, 0x2, R244 ;  /* 0x0000000200ec7825 */ /* 0x002fc800078e02f4 */
[----:B------:R-:W-:Y:S01]  /*320d0*/  IMAD.WIDE R88, R0, 0x2, R10 ;  /* 0x0000000200587825 */ /* 0x000fe200078e020a */
[----:B------:R-:W-:Y:S04]  /*320e0*/  @P4 STG.E.U16 desc[UR6][R240.64], R242 ;  /* 0x000000f2f0004986 */ /* 0x000fe8000c101506 */
[----:B------:R0:W-:Y:S04]  /*320f0*/  @P5 STG.E.U16 desc[UR6][R236.64], R250 ;  /* 0x000000faec005986 */ /* 0x0001e8000c101506 */
[----:B------:R-:W-:Y:S04]  /*32100*/  @P6 STG.E.U16 desc[UR6][R88.64], R238 ;  /* 0x000000ee58006986 */ /* 0x000fe8000c101506 */
[----:B------:R1:W-:Y:S04]  /*32110*/  @P2 STG.E.U16 desc[UR6][R84.64], R249 ;  /* 0x000000f954002986 */ /* 0x0003e8000c101506 */
[----:B0-----:R-:W2:Y:S01]  /*32120*/  LDL.LU R250, [R1+0x2a0] ;  /* 0x0002a00001fa7983 */ /* 0x001ea20000300800 */
[----:B------:R-:W-:-:S03]  /*32130*/  ISETP.GE.AND P4, PT, R248, UR17, PT ;  /* 0x00000011f8007c0c */ /* 0x000fc6000bf86270 */
[----:B-1----:R-:W2:Y:S01]  /*32140*/  LDL.LU R249, [R1+0x2b0] ;  /* 0x0002b00001f97983 */ /* 0x002ea20000300800 */
[----:B------:R-:W-:Y:S01]  /*32150*/  ISETP.LT.AND P2, PT, R5, UR14, !P4 ;  /* 0x0000000e05007c0c */ /* 0x000fe2000e741270 */
[----:B------:R-:W-:Y:S01]  /*32160*/  VIADD R0, R0, UR5 ;  /* 0x0000000500007c36 */ /* 0x000fe20008000000 */
[----:B------:R-:W-:Y:S01]  /*32170*/  ISETP.LT.AND P5, PT, R6, UR13, !P4 ;  /* 0x0000000d06007c0c */ /* 0x000fe2000e7a1270 */
[----:B------:R-:W-:Y:S01]  /*32180*/  VIADD R238, R4, 0x56 ;  /* 0x0000005604ee7836 */ /* 0x000fe20000000000 */
[----:B---3--:R-:W-:Y:S01]  /*32190*/  PRMT R248, R86, 0x7632, R248 ;  /* 0x0000763256f87816 */ /* 0x008fe200000000f8 */
[----:B------:R-:W-:Y:S01]  /*321a0*/  IMAD.WIDE R240, R0, 0x2, R246 ;  /* 0x0000000200f07825 */ /* 0x000fe200078e02f6 */
[----:B------:R-:W-:Y:S01]  /*321b0*/  ISETP.LT.AND P6, PT, R7, UR11, !P4 ;  /* 0x0000000b07007c0c */ /* 0x000fe2000e7c1270 */
[----:B------:R-:W-:Y:S01]  /*321c0*/  ULDC.64 UR14, c[0x0][0x228] ;  /* 0x00008a00000e7ab9 */ /* 0x000fe20000000a00 */
[----:B------:R-:W-:Y:S01]  /*321d0*/  PRMT R242, R90, 0x7632, R242 ;  /* 0x000076325af27816 */ /* 0x000fe200000000f2 */
[----:B------:R-:W-:Y:S01]  /*321e0*/  IMAD.WIDE R236, R0, 0x2, R244 ;  /* 0x0000000200ec7825 */ /* 0x000fe200078e02f4 */
[----:B------:R-:W-:-:S03]  /*321f0*/  ULDC UR5, c[0x0][0x248] ;  /* 0x0000920000057ab9 */ /* 0x000fc60000000800 */
[----:B------:R-:W-:Y:S01]  /*32200*/  @P2 STG.E.U16 desc[UR6][R240.64], R86 ;  /* 0x00000056f0002986 */ /* 0x000fe2000c101506 */
[----:B------:R-:W-:Y:S01]  /*32210*/  IMAD.WIDE R88, R0, 0x2, R10 ;  /* 0x0000000200587825 */ /* 0x000fe200078e020a */
[----:B------:R-:W-:Y:S02]  /*32220*/  ULDC UR11, c[0x0][0x228] ;  /* 0x00008a00000b7ab9 */ /* 0x000fe40000000800 */
[----:B------:R0:W-:Y:S04]  /*32230*/  @P5 STG.E.U16 desc[UR6][R236.64], R248 ;  /* 0x000000f8ec005986 */ /* 0x0001e8000c101506 */
[----:B0-----:R-:W3:Y:S01]  /*32240*/  LDL.LU R248, [R1+0x2c0] ;  /* 0x0002c00001f87983 */ /* 0x001ee20000300800 */
[----:B------:R-:W-:Y:S01]  /*32250*/  ISETP.LT.AND P4, PT, R8, UR9, !P4 ;  /* 0x0000000908007c0c */ /* 0x000fe2000e781270 */
[----:B------:R-:W-:Y:S01]  /*32260*/  IMAD.WIDE R84, R0, 0x2, R2 ;  /* 0x0000000200547825 */ /* 0x000fe200078e0202 */
[----:B------:R-:W-:Y:S01]  /*32270*/  ISETP.GE.AND P2, PT, R238, UR15, PT ;  /* 0x0000000fee007c0c */ /* 0x000fe2000bf46270 */
[----:B------:R0:W-:Y:S01]  /*32280*/  @P6 STG.E.U16 desc[UR6][R88.64], R90 ;  /* 0x0000005a58006986 */ /* 0x0001e2000c101506 */
[----:B------:R-:W-:Y:S01]  /*32290*/  ULDC UR9, c[0x0][0x228] ;  /* 0x00008a0000097ab9 */ /* 0x000fe20000000800 */
[----:B------:R-:W-:Y:S01]  /*322a0*/  VIADD R0, R0, UR5 ;  /* 0x0000000500007c36 */ /* 0x000fe20008000000 */
[----:B------:R-:W-:Y:S01]  /*322b0*/  ISETP.LT.AND P6, PT, R7, UR11, !P2 ;  /* 0x0000000b07007c0c */ /* 0x000fe2000d7c1270 */
[----:B------:R-:W-:Y:S01]  /*322c0*/  VIADD R86, R4, 0x57 ;  /* 0x0000005704567836 */ /* 0x000fe20000000000 */
[----:B------:R-:W-:-:S05]  /*322d0*/  ULDC UR11, c[0x0][0x228] ;  /* 0x00008a00000b7ab9 */ /* 0x000fca0000000800 */
[----:B------:R1:W-:Y:S01]  /*322e0*/  @P4 STG.E.U16 desc[UR6][R84.64], R242 ;  /* 0x000000f254004986 */ /* 0x0003e2000c101506 */
[----:B------:R-:W-:Y:S01]  /*322f0*/  ISETP.LT.AND P4, PT, R5, UR12, !P2 ;  /* 0x0000000c05007c0c */ /* 0x000fe2000d781270 */
[----:B------:R-:W-:Y:S01]  /*32300*/  ULDC UR12, c[0x0][0x228] ;  /* 0x00008a00000c7ab9 */ /* 0x000fe20000000800 */
[----:B0-----:R-:W-:Y:S01]  /*32310*/  PRMT R90, R239, 0x7632, R90 ;  /* 0x00007632ef5a7816 */ /* 0x001fe2000000005a */
[----:B------:R-:W-:Y:S01]  /*32320*/  ULDC UR5, c[0x0][0x248] ;  /* 0x0000920000057ab9 */ /* 0x000fe20000000800 */
[----:B------:R-:W-:Y:S01]  /*32330*/  ISETP.LT.AND P5, PT, R6, UR12, !P2 ;  /* 0x0000000c06007c0c */ /* 0x000fe2000d7a1270 */
[----:B------:R-:W-:Y:S01]  /*32340*/  IMAD.WIDE R240, R0, 0x2, R246 ;  /* 0x0000000200f07825 */ /* 0x000fe200078e02f6 */
[----:B------:R-:W-:Y:S01]  /*32350*/  ISETP.LT.AND P2, PT, R8, UR9, !P2 ;  /* 0x0000000908007c0c */ /* 0x000fe2000d741270 */
[----:B------:R-:W-:Y:S01]  /*32360*/  ULDC.64 UR12, c[0x0][0x228] ;  /* 0x00008a00000c7ab9 */ /* 0x000fe20000000a00 */
[----:B------:R-:W-:Y:S01]  /*32370*/  ULDC UR9, c[0x0][0x228] ;  /* 0x00008a0000097ab9 */ /* 0x000fe20000000800 */
[----:B------:R-:W-:-:S04]  /*32380*/  IMAD.WIDE R236, R0, 0x2, R244 ;  /* 0x0000000200ec7825 */ /* 0x000fc800078e02f4 */
[----:B------:R-:W-:-:S04]  /*32390*/  IMAD.WIDE R88, R0, 0x2, R10 ;  /* 0x0000000200587825 */ /* 0x000fc800078e020a */
[----:B-1----:R-:W-:-:S04]  /*323a0*/  IMAD.WIDE R84, R0, 0x2, R2 ;  /* 0x0000000200547825 */ /* 0x002fc800078e0202 */
[----:B------:R-:W-:Y:S01]  /*323b0*/  VIADD R0, R0, UR5 ;  /* 0x0000000500007c36 */ /* 0x000fe20008000000 */
[----:B------:R-:W-:Y:S01]  /*323c0*/  ULDC UR5, c[0x0][0x248] ;  /* 0x0000920000057ab9 */ /* 0x000fe20000000800 */
[----:B----4-:R-:W-:Y:S01]  /*323d0*/  PRMT R238, R243, 0x7632, R238 ;  /* 0x00007632f3ee7816 */ /* 0x010fe200000000ee */
[----:B------:R0:W-:Y:S01]  /*323e0*/  @P4 STG.E.U16 desc[UR6][R240.64], R243 ;  /* 0x000000f3f0004986 */ /* 0x0001e2000c101506 */
[----:B------:R-:W-:Y:S01]  /*323f0*/  ISETP.GE.AND P4, PT, R86, UR13, PT ;  /* 0x0000000d56007c0c */ /* 0x000fe2000bf86270 */
[----:B------:R-:W-:Y:S02]  /*32400*/  ULDC UR13, c[0x0][0x228] ;  /* 0x00008a00000d7ab9 */ /* 0x000fe40000000800 */
[----:B------:R1:W-:Y:S04]  /*32410*/  @P5 STG.E.U16 desc[UR6][R236.64], R238 ;  /* 0x000000eeec005986 */ /* 0x0003e8000c101506 */
[----:B------:R4:W-:Y:S01]  /*32420*/  @P6 STG.E.U16 desc[UR6][R88.64], R239 ;  /* 0x000000ef58006986 */ /* 0x0009e2000c101506 */
[----:B------:R-:W-:Y:S01]  /*32430*/  ISETP.LT.AND P5, PT, R6, UR13, !P4 ;  /* 0x0000000d06007c0c */ /* 0x000fe2000e7a1270 */
[----:B------:R-:W-:Y:S01]  /*32440*/  VIADD R86, R4, 0x58 ;  /* 0x0000005804567836 */ /* 0x000fe20000000000 */
[----:B------:R-:W-:Y:S01]  /*32450*/  ISETP.LT.AND P6, PT, R7, UR11, !P4 ;  /* 0x0000000b07007c0c */ /* 0x000fe2000e7c1270 */
[----:B------:R4:W-:Y:S01]  /*32460*/  @P2 STG.E.U16 desc[UR6][R84.64], R90 ;  /* 0x0000005a54002986 */ /* 0x0009e2000c101506 */
[----:B------:R-:W-:Y:S01]  /*32470*/  ISETP.LT.AND P2, PT, R5, UR20, !P4 ;  /* 0x0000001405007c0c */ /* 0x000fe2000e741270 */
[----:B------:R-:W-:Y:S01]  /*32480*/  ULDC.64 UR20, c[0x0][0x228] ;  /* 0x00008a0000147ab9 */ /* 0x000fe20000000a00 */
[----:B------:R-:W-:-:S02]  /*32490*/  ISETP.LT.AND P4, PT, R8, UR9, !P4 ;  /* 0x0000000908007c0c */ /* 0x000fc4000e781270 */
[----:B0-----:R-:W-:Y:S01]  /*324a0*/  PRMT R240, R87, 0x7632, R240 ;  /* 0x0000763257f07816 */ /* 0x001fe200000000f0 */
[C---:B-1----:R-:W-:Y:S01]  /*324b0*/  IMAD.WIDE R236, R0.reuse, 0x2, R2 ;  /* 0x0000000200ec7825 */ /* 0x042fe200078e0202 */
[----:B------:R-:W-:Y:S01]  /*324c0*/  ULDC UR13, c[0x0][0x228] ;  /* 0x00008a00000d7ab9 */ /* 0x000fe20000000800 */
[----:B------:R-:W-:Y:S01]  /*324d0*/  ULDC UR11, c[0x0][0x228] ;  /* 0x00008a00000b7ab9 */ /* 0x000fe20000000800 */
[----:B------:R-:W-:Y:S01]  /*324e0*/  ULDC UR9, c[0x0][0x228] ;  /* 0x00008a0000097ab9 */ /* 0x000fe20000000800 */
[----:B----4-:R-:W-:Y:S01]  /*324f0*/  IMAD.WIDE R238, R0, 0x2, R246 ;  /* 0x0000000200ee7825 */ /* 0x010fe200078e02f6 */
[----:B------:R-:W-:-:S03]  /*32500*/  PRMT R90, R91, 0x7632, R90 ;  /* 0x000076325b5a7816 */ /* 0x000fc6000000005a */
[C---:B------:R-:W-:Y:S01]  /*32510*/  IMAD.WIDE R84, R0.reuse, 0x2, R244 ;  /* 0x0000000200547825 */ /* 0x040fe200078e02f4 */
[----:B------:R0:W-:Y:S03]  /*32520*/  @P2 STG.E.U16 desc[UR6][R238.64], R87 ;  /* 0x00000057ee002986 */ /* 0x0001e6000c101506 */
[----:B------:R-:W-:Y:S01]  /*32530*/  IMAD.WIDE R88, R0, 0x2, R10 ;  /* 0x0000000200587825 */ /* 0x000fe200078e020a */
[----:B------:R-:W-:Y:S01]  /*32540*/  ISETP.GE.AND P2, PT, R86, UR21, PT ;  /* 0x0000001556007c0c */ /* 0x000fe2000bf46270 */
[----:B------:R1:W-:Y:S04]  /*32550*/  @P5 STG.E.U16 desc[UR6][R84.64], R240 ;  /* 0x000000f054005986 */ /* 0x0003e8000c101506 */
[----:B------:R4:W-:Y:S01]  /*32560*/  @P6 STG.E.U16 desc[UR6][R88.64], R91 ;  /* 0x0000005b58006986 */ /* 0x0009e2000c101506 */
[----:B------:R-:W-:Y:S01]  /*32570*/  ISETP.LT.AND P5, PT, R6, UR13, !P2 ;  /* 0x0000000d06007c0c */ /* 0x000fe2000d7a1270 */
[----:B------:R-:W-:Y:S01]  /*32580*/  VIADD R0, R0, UR5 ;  /* 0x0000000500007c36 */ /* 0x000fe20008000000 */
[----:B------:R-:W-:Y:S01]  /*32590*/  ISETP.LT.AND P6, PT, R7, UR11, !P2 ;  /* 0x0000000b07007c0c */ /* 0x000fe2000d7c1270 */
[----:B------:R4:W-:Y:S01]  /*325a0*/  @P4 STG.E.U16 desc[UR6][R236.64], R90 ;  /* 0x0000005aec004986 */ /* 0x0009e2000c101506 */
[----:B------:R-:W-:Y:S01]  /*325b0*/  ISETP.LT.AND P4, PT, R5, UR18, !P2 ;  /* 0x0000001205007c0c */ /* 0x000fe2000d781270 */
[----:B0-----:R-:W-:Y:S01]  /*325c0*/  IMAD.WIDE R86, R0, 0x2, R244 ;  /* 0x0000000200567825 */ /* 0x001fe200078e02f4 */
[----:B------:R-:W-:Y:S01]  /*325d0*/  ISETP.LT.AND P2, PT, R8, UR9, !P2 ;  /* 0x0000000908007c0c */ /* 0x000fe2000d741270 */
[----:B------:R-:W-:Y:S01]  /*325e0*/  ULDC.64 UR18, c[0x0][0x228] ;  /* 0x00008a0000127ab9 */ /* 0x000fe20000000a00 */
[----:B------:R-:W-:Y:S01]  /*325f0*/  ULDC UR5, c[0x0][0x248] ;  /* 0x0000920000057ab9 */ /* 0x000fe20000000800 */
[C---:B-1----:R-:W-:Y:S01]  /*32600*/  IMAD.WIDE R84, R0.reuse, 0x2, R246 ;  /* 0x0000000200547825 */ /* 0x042fe200078e02f6 */
[----:B------:R-:W-:Y:S01]  /*32610*/  ULDC UR13, c[0x0][0x228] ;  /* 0x00008a00000d7ab9 */ /* 0x000fe20000000800 */
[----:B--2---:R-:W-:Y:S01]  /*32620*/  PRMT R238, R249, 0x7632, R238 ;  /* 0x00007632f9ee7816 */ /* 0x004fe200000000ee */
[----:B------:R-:W-:Y:S01]  /*32630*/  ULDC UR11, c[0x0][0x228] ;  /* 0x00008a00000b7ab9 */ /* 0x000fe20000000800 */
[----:B----4-:R-:W-:Y:S01]  /*32640*/  IMAD.WIDE R88, R0, 0x2, R10 ;  /* 0x0000000200587825 */ /* 0x010fe200078e020a */
[----:B------:R-:W-:-:S03]  /*32650*/  ULDC UR9, c[0x0][0x228] ;  /* 0x00008a0000097ab9 */ /* 0x000fc60000000800 */
[----:B------:R-:W-:Y:S01]  /*32660*/  VIADD R236, R4, 0x59 ;  /* 0x0000005904ec7836 */ /* 0x000fe20000000000 */
[----:B------:R0:W-:Y:S01]  /*32670*/  @P4 STG.E.U16 desc[UR6][R84.64], R249 ;  /* 0x000000f954004986 */ /* 0x0001e2000c101506 */
[----:B------:R-:W-:Y:S01]  /*32680*/  IMAD.WIDE R90, R0, 0x2, R2 ;  /* 0x00000002005a7825 */ /* 0x000fe200078e0202 */
[----:B------:R-:W-:Y:S02]  /*32690*/  PRMT R237, R250, 0x7632, R237 ;  /* 0x00007632faed7816 */ /* 0x000fe400000000ed */
[----:B------:R-:W-:Y:S01]  /*326a0*/  @P5 STG.E.U16 desc[UR6][R86.64], R238 ;  /* 0x000000ee56005986 */ /* 0x000fe2000c101506 */
[----:B------:R-:W-:-:S03]  /*326b0*/  ISETP.GE.AND P4, PT, R236, UR19, PT ;  /* 0x00000013ec007c0c */ /* 0x000fc6000bf86270 */
[----:B------:R1:W-:Y:S04]  /*326c0*/  @P6 STG.E.U16 desc[UR6][R88.64], R250 ;  /* 0x000000fa58006986 */ /* 0x0003e8000c101506 */
[----:B0-----:R-:W2:Y:S04]  /*326d0*/  LDL.LU R249, [R1+0x2b4] ;  /* 0x0002b40001f97983 */ /* 0x001ea80000300800 */
[----:B------:R0:W-:Y:S04]  /*326e0*/  @P2 STG.E.U16 desc[UR6][R90.64], R237 ;  /* 0x000000ed5a002986 */ /* 0x0001e8000c101506 */
[----:B-1----:R-:W4:Y:S01]  /*326f0*/  LDL.LU R250, [R1+0x2a4] ;  /* 0x0002a40001fa7983 */ /* 0x002f220000300800 */
[----:B------:R-:W-:Y:S01]  /*32700*/  ISETP.LT.AND P2, PT, R5, UR16, !P4 ;  /* 0x0000001005007c0c */ /* 0x000fe2000e741270 */
[----:B------:R-:W-:Y:S01]  /*32710*/  VIADD R0, R0, UR5 ;  /* 0x0000000500007c36 */ /* 0x000fe20008000000 */
[----:B------:R-:W-:-:S02]  /*32720*/  ISETP.LT.AND P5, PT, R6, UR13, !P4 ;  /* 0x0000000d06007c0c */ /* 0x000fc4000e7a1270 */
[----:B---3--:R-:W-:Y:S02]  /*32730*/  PRMT R238, R248, 0x7632, R238 ;  /* 0x00007632f8ee7816 */ /* 0x008fe400000000ee */
[----:B------:R-:W-:Y:S01]  /*32740*/  ISETP.LT.AND P6, PT, R7, UR11, !P4 ;  /* 0x0000000b07007c0c */ /* 0x000fe2000e7c1270 */
[C---:B------:R-:W-:Y:S01]  /*32750*/  IMAD.WIDE R84, R0.reuse, 0x2, R246 ;  /* 0x0000000200547825 */ /* 0x040fe200078e02f6 */
[----:B0-----:R-:W-:Y:S01]  /*32760*/  PRMT R237, R251, 0x7632, R237 ;  /* 0x00007632fbed7816 */ /* 0x001fe200000000ed */
[----:B------:R-:W-:Y:S01]  /*32770*/  ULDC.64 UR16, c[0x0][0x228] ;  /* 0x00008a0000107ab9 */ /* 0x000fe20000000a00 */
[----:B------:R-:W-:Y:S01]  /*32780*/  ULDC UR13, c[0x0][0x228] ;  /* 0x00008a00000d7ab9 */ /* 0x000fe20000000800 */
[C---:B------:R-:W-:Y:S01]  /*32790*/  IMAD.WIDE R86, R0.reuse, 0x2, R244 ;  /* 0x0000000200567825 */ /* 0x040fe200078e02f4 */
[----:B------:R-:W-:Y:S01]  /*327a0*/  ULDC UR11, c[0x0][0x228] ;  /* 0x00008a00000b7ab9 */ /* 0x000fe20000000800 */
[----:B------:R0:W-:Y:S01]  /*327b0*/  @P2 STG.E.U16 desc[UR6][R84.64], R248 ;  /* 0x000000f854002986 */ /* 0x0001e2000c101506 */
[----:B------:R-:W-:Y:S01]  /*327c0*/  ULDC UR5, c[0x0][0x248] ;  /* 0x0000920000057ab9 */ /* 0x000fe20000000800 */
[----:B------:R-:W-:-:S02]  /*327d0*/  IMAD.WIDE R88, R0, 0x2, R10 ;  /* 0x0000000200587825 */ /* 0x000fc400078e020a */
[----:B------:R-:W-:Y:S04]  /*327e0*/  @P5 STG.E.U16 desc[UR6][R86.64], R238 ;  /* 0x000000ee56005986 */ /* 0x000fe8000c101506 */
[----:B0-----:R-:W3:Y:S04]  /*327f0*/  LDL.LU R248, [R1+0x2c4] ;  /* 0x0002c40001f87983 */ /* 0x001ee80000300800 */
[----:B------:R0:W-:Y:S04]  /*32800*/  @P6 STG.E.U16 desc[UR6][R88.64], R251 ;  /* 0x000000fb58006986 */ /* 0x0001e8000c101506 */
[----:B0-----:R-:W3:Y:S01]  /*32810*/  LDL.LU R251, [R1+0x294] ;  /* 0x0002940001fb7983 */ /* 0x001ee20000300800 */
[----:B------:R-:W-:Y:S01]  /*32820*/  ISETP.LT.AND P4, PT, R8, UR9, !P4 ;  /* 0x0000000908007c0c */ /* 0x000fe2000e781270 */
[----:B------:R-:W-:Y:S01]  /*32830*/  VIADD R236, R4, 0x5a ;  /* 0x0000005a04ec7836 */ /* 0x000fe20000000000 */
[----:B------:R-:W-:Y:S01]  /*32840*/  ULDC UR9, c[0x0][0x228] ;  /* 0x00008a0000097ab9 */ /* 0x000fe20000000800 */
[----:B------:R-:W-:-:S03]  /*32850*/  IMAD.WIDE R90, R0, 0x2, R2 ;  /* 0x00000002005a7825 */ /* 0x000fc600078e0202 */
[----:B------:R-:W-:Y:S01]  /*32860*/  ISETP.GE.AND P2, PT, R236, UR17, PT ;  /* 0x00000011ec007c0c */ /* 0x000fe2000bf46270 */
[----:B------:R-:W-:Y:S01]  /*32870*/  VIADD R0, R0, UR5 ;  /* 0x0000000500007c36 */ /* 0x000fe20008000000 */
[----:B------:R-:W-:Y:S02]  /*32880*/  ULDC UR5, c[0x0][0x248] ;  /* 0x0000920000057ab9 */ /* 0x000fe40000000800 */
[----:B------:R-:W-:-:S03]  /*32890*/  ISETP.LT.AND P5, PT, R6, UR13, !P2 ;  /* 0x0000000d06007c0c */ /* 0x000fc6000d7a1270 */
[----:B------:R0:W-:Y:S01]  /*328a0*/  @P4 STG.E.U16 desc[UR6][R90.64], R237 ;  /* 0x000000ed5a004986 */ /* 0x0001e2000c101506 */
[----:B------:R-:W-:Y:S02]  /*328b0*/  ISETP.LT.AND P4, PT, R5, UR14, !P2 ;  /* 0x0000000e05007c0c */ /* 0x000fe4000d781270 */
[----:B------:R-:W-:Y:S01]  /*328c0*/  ISETP.LT.AND P6, PT, R7, UR11, !P2 ;  /* 0x0000000b07007c0c */ /* 0x000fe2000d7c1270 */
[----:B------:R-:W-:Y:S01]  /*328d0*/  IMAD.WIDE R84, R0, 0x2, R246 ;  /* 0x0000000200547825 */ /* 0x000fe200078e02f6 */
[----:B------:R-:W-:Y:S01]  /*328e0*/  ISETP.LT.AND P2, PT, R8, UR9, !P2 ;  /* 0x0000000908007c0c */ /* 0x000fe2000d741270 */
[----:B------:R-:W-:Y:S01]  /*328f0*/  ULDC.64 UR14, c[0x0][0x228] ;  /* 0x00008a00000e7ab9 */ /* 0x000fe20000000a00 */
[----:B------:R-:W-:Y:S01]  /*32900*/  ULDC UR11, c[0x0][0x228] ;  /* 0x00008a00000b7ab9 */ /* 0x000fe20000000800 */
[----:B------:R-:W-:Y:S01]  /*32910*/  VIADD R236, R4, 0x5b ;  /* 0x0000005b04ec7836 */ /* 0x000fe20000000000 */
[----:B------:R-:W-:Y:S01]  /*32920*/  ULDC UR9, c[0x0][0x228] ;  /* 0x00008a0000097ab9 */ /* 0x000fe20000000800 */
[----:B------:R-:W-:-:S04]  /*32930*/  IMAD.WIDE R86, R0, 0x2, R244 ;  /* 0x0000000200567825 */ /* 0x000fc800078e02f4 */
[----:B------:R-:W-:-:S04]  /*32940*/  IMAD.WIDE R88, R0, 0x2, R10 ;  /* 0x0000000200587825 */ /* 0x000fc800078e020a */
[----:B0-----:R-:W-:-:S04]  /*32950*/  IMAD.WIDE R90, R0, 0x2, R2 ;  /* 0x00000002005a7825 */ /* 0x001fc800078e0202 */
[----:B------:R-:W-:Y:S01]  /*32960*/  VIADD R0, R0, UR5 ;  /* 0x0000000500007c36 */ /* 0x000fe20008000000 */
[----:B------:R-:W-:Y:S01]  /*32970*/  ULDC UR5, c[0x0][0x248] ;  /* 0x0000920000057ab9 */ /* 0x000fe20000000800 */
[----:B--2---:R-:W-:Y:S01]  /*32980*/  PRMT R238, R249, 0x7632, R238 ;  /* 0x00007632f9ee7816 */ /* 0x004fe200000000ee */
[----:B------:R0:W-:Y:S01]  /*32990*/  @P4 STG.E.U16 desc[UR6][R84.64], R249 ;  /* 0x000000f954004986 */ /* 0x0001e2000c101506 */
[----:B------:R-:W-:-:S03]  /*329a0*/  ISETP.GE.AND P4, PT, R236, UR15, PT ;  /* 0x0000000fec007c0c */ /* 0x000fc6000bf86270 */
[----:B------:R-:W-:Y:S01]  /*329b0*/  @P5 STG.E.U16 desc[UR6][R86.64], R238 ;  /* 0x000000ee56005986 */ /* 0x000fe2000c101506 */
[----:B----4-:R-:W-:-:S03]  /*329c0*/  PRMT R237, R250, 0x7632, R237 ;  /* 0x00007632faed7816 */ /* 0x010fc600000000ed */
[----:B------:R1:W-:Y:S04]  /*329d0*/  @P6 STG.E.U16 desc[UR6][R88.64], R250 ;  /* 0x000000fa58006986 */ /* 0x0003e8000c101506 */
[----:B0-----:R-:W2:Y:S04]  /*329e0*/  LDL.LU R249, [R1+0x2b8] ;  /* 0x0002b80001f97983 */ /* 0x001ea80000300800 */
[----:B------:R0:W-:Y:S01]  /*329f0*/  @P2 STG.E.U16 desc[UR6][R90.64], R237 ;  /* 0x000000ed5a002986 */ /* 0x0001e2000c101506 */
[----:B------:R-:W-:Y:S01]  /*32a00*/  ISETP.LT.AND P2, PT, R5, UR12, !P4 ;  /* 0x0000000c05007c0c */ /* 0x000fe2000e741270 */
[----:B------:R-:W-:-:S02]  /*32a10*/  ULDC UR12, c[0x0][0x228] ;  /* 0x00008a00000c7ab9 */ /* 0x000fc40000000800 */
[----:B-1----:R-:W4:Y:S01]  /*32a20*/  LDL.LU R250, [R1+0x2a8] ;  /* 0x0002a80001fa7983 */ /* 0x002f220000300800 */
[----:B------:R-:W-:Y:S01]  /*32a30*/  ISETP.LT.AND P5, PT, R6, UR12, !P4 ;  /* 0x0000000c06007c0c */ /* 0x000fe2000e7a1270 */
[C---:B------:R-:W-:Y:S01]  /*32a40*/  IMAD.WIDE R84, R0.reuse, 0x2, R246 ;  /* 0x0000000200547825 */ /* 0x040fe200078e02f6 */
[----:B------:R-:W-:Y:S01]  /*32a50*/  ISETP.LT.AND P6, PT, R7, UR11, !P4 ;  /* 0x0000000b07007c0c */ /* 0x000fe2000e7c1270 */
[----:B------:R-:W-:Y:S02]  /*32a60*/  ULDC.64 UR12, c[0x0][0x228] ;  /* 0x00008a00000c7ab9 */ /* 0x000fe40000000a00 */
[----:B------:R-:W-:-:S04]  /*32a70*/  IMAD.WIDE R86, R0, 0x2, R244 ;  /* 0x0000000200567825 */ /* 0x000fc800078e02f4 */
[----:B------:R-:W-:Y:S01]  /*32a80*/  IMAD.WIDE R88, R0, 0x2, R10 ;  /* 0x0000000200587825 */ /* 0x000fe200078e020a */
[----:B---3--:R-:W-:Y:S01]  /*32a90*/  PRMT R238, R248, 0x7632, R238 ;  /* 0x00007632f8ee7816 */ /* 0x008fe200000000ee */
[----:B------:R1:W-:Y:S01]  /*32aa0*/  @P2 STG.E.U16 desc[UR6][R84.64], R248 ;  /* 0x000000f854002986 */ /* 0x0003e2000c101506 */
[----:B0-----:R-:W-:-:S03]  /*32ab0*/  PRMT R237, R251, 0x7632, R237 ;  /* 0x00007632fbed7816 */ /* 0x001fc600000000ed */
[----:B-1----:R-:W3:Y:S01]  /*32ac0*/  LDL.LU R248, [R1+0x2c8] ;  /* 0x0002c80001f87983 */ /* 0x002ee20000300800 */
[----:B------:R-:W-:Y:S01]  /*32ad0*/  VIADD R236, R4, 0x5c ;  /* 0x0000005c04ec7836 */ /* 0x000fe20000000000 */
[----:B------:R-:W-:Y:S02]  /*32ae0*/  ULDC UR11, c[0x0][0x228] ;  /* 0x00008a00000b7ab9 */ /* 0x000fe40000000800 */
[----:B------:R-:W-:Y:S04]  /*32af0*/  @P5 STG.E.U16 desc[UR6][R86.64], R238 ;  /* 0x000000ee56005986 */ /* 0x000fe8000c101506 */
[----:B------:R0:W-:Y:S04]  /*32b00*/  @P6 STG.E.U16 desc[UR6][R88.64], R251 ;  /* 0x000000fb58006986 */ /* 0x0001e8000c101506 */
[----:B0-----:R-:W3:Y:S01]  /*32b10*/  LDL.LU R251, [R1+0x298] ;  /* 0x0002980001fb7983 */ /* 0x001ee20000300800 */
[----:B------:R-:W-:Y:S01]  /*32b20*/  ISETP.LT.AND P4, PT, R8, UR9, !P4 ;  /* 0x0000000908007c0c */ /* 0x000fe2000e781270 */
[----:B------:R-:W-:Y:S01]  /*32b30*/  IMAD.WIDE R90, R0, 0x2, R2 ;  /* 0x00000002005a7825 */ /* 0x000fe200078e0202 */
[----:B------:R-:W-:Y:S01]  /*32b40*/  ISETP.GE.AND P2, PT, R236, UR13, PT ;  /* 0x0000000dec007c0c */ /* 0x000fe2000bf46270 */
[----:B------:R-:W-:Y:S01]  /*32b50*/  ULDC UR13, c[0x0][0x228] ;  /* 0x00008a00000d7ab9 */ /* 0x000fe20000000800 */
[----:B------:R-:W-:-:S02]  /*32b60*/  ULDC UR9, c[0x0][0x228] ;  /* 0x00008a0000097ab9 */ /* 0x000fc40000000800 */
[----:B------:R-:W-:Y:S01]  /*32b70*/  ISETP.LT.AND P5, PT, R6, UR13, !P2 ;  /* 0x0000000d06007c0c */ /* 0x000fe2000d7a1270 */
[----:B------:R-:W-:Y:S01]  /*32b80*/  VIADD R0, R0, UR5 ;  /* 0x0000000500007c36 */ /* 0x000fe20008000000 */
[----:B------:R-:W-:-:S05]  /*32b90*/  ISETP.LT.AND P6, PT, R7, UR11, !P2 ;  /* 0x0000000b07007c0c */ /* 0x000fca000d7c1270 */
[----:B------:R0:W-:Y:S01]  /*32ba0*/  @P4 STG.E.U16 desc[UR6][R90.64], R237 ;  /* 0x000000ed5a004986 */ /* 0x0001e2000c101506 */
[----:B------:R-:W-:Y:S01]  /*32bb0*/  ISETP.LT.AND P4, PT, R5, UR20, !P2 ;  /* 0x0000001405007c0c */ /* 0x000fe2000d781270 */
[----:B------:R-:W-:Y:S01]  /*32bc0*/  IMAD.WIDE R84, R0, 0x2, R246 ;  /* 0x0000000200547825 */ /* 0x000fe200078e02f6 */
        /* <DEDUP_REMOVED lines=9> */
[----:B0-----:R-:W-:-:S04]  /*32c60*/  IMAD.WIDE R90, R0, 0x2, R2 ;  /* 0x00000002005a7825 */ /* 0x001fc800078e0202 */
[----:B------:R-:W-:Y:S01]  /*32c70*/  VIADD R0, R0, UR5 ;  /* 0x0000000500007c36 */ /* 0x000fe20008000000 */
[----:B------:R-:W-:Y:S01]  /*32c80*/  ULDC UR5, c[0x0][0x248] ;  /* 0x0000920000057ab9 */ /* 0x000fe20000000800 */
[----:B--2---:R-:W-:Y:S01]  /*32c90*/  PRMT R238, R249, 0x7632, R238 ;  /* 0x00007632f9ee7816 */ /* 0x004fe200000000ee */
[----:B------:R0:W-:Y:S01]  /*32ca0*/  @P4 STG.E.U16 desc[UR6][R84.64], R249 ;  /* 0x000000f954004986 */ /* 0x0001e2000c101506 */
[----:B------:R-:W-:-:S03]  /*32cb0*/  ISETP.GE.AND P4, PT, R236, UR21, PT ;  /* 0x00000015ec007c0c */ /* 0x000fc6000bf86270 */
[----:B------:R1:W-:Y:S01]  /*32cc0*/  @P5 STG.E.U16 desc[UR6][R86.64], R238 ;  /* 0x000000ee56005986 */ /* 0x0003e2000c101506 */
[----:B----4-:R-:W-:-:S03]  /*32cd0*/  PRMT R237, R250, 0x7632, R237 ;  /* 0x00007632faed7816 */ /* 0x010fc600000000ed */
[----:B------:R2:W-:Y:S01]  /*32ce0*/  @P6 STG.E.U16 desc[UR6][R88.64], R250 ;  /* 0x000000fa58006986 */ /* 0x0005e2000c101506 */
[----:B------:R-:W-:-:S03]  /*32cf0*/  ISETP.LT.AND P5, PT, R6, UR13, !P4 ;  /* 0x0000000d06007c0c */ /* 0x000fc6000e7a1270 */
[----:B0-----:R-:W4:Y:S01]  /*32d00*/  LDL.LU R249, [R1+0x2bc] ;  /* 0x0002bc0001f97983 */ /* 0x001f220000300800 */
[----:B------:R-:W-:Y:S01]  /*32d10*/  ISETP.LT.AND P6, PT, R7, UR11, !P4 ;  /* 0x0000000b07007c0c */ /* 0x000fe2000e7c1270 */
[C---:B------:R-:W-:Y:S01]  /*32d20*/  IMAD.WIDE R84, R0.reuse, 0x2, R246 ;  /* 0x0000000200547825 */ /* 0x040fe200078e02f6 */
[----:B------:R-:W-:Y:S01]  /*32d30*/  ULDC UR13, c[0x0][0x228] ;  /* 0x00008a00000d7ab9 */ /* 0x000fe20000000800 */
[----:B------:R0:W-:Y:S01]  /*32d40*/  @P2 STG.E.U16 desc[UR6][R90.64], R237 ;  /* 0x000000ed5a002986 */ /* 0x0001e2000c101506 */
[----:B------:R-:W-:Y:S01]  /*32d50*/  ISETP.LT.AND P2, PT, R5, UR18, !P4 ;  /* 0x0000001205007c0c */ /* 0x000fe2000e741270 */
[C---:B-1----:R-:W-:Y:S01]  /*32d60*/  IMAD.WIDE R86, R0.reuse, 0x2, R244 ;  /* 0x0000000200567825 */ /* 0x042fe200078e02f4 */
[----:B------:R-:W-:Y:S01]  /*32d70*/  ULDC.64 UR18, c[0x0][0x228] ;  /* 0x00008a0000127ab9 */ /* 0x000fe20000000a00 */
[----:B--2---:R-:W2:Y:S01]  /*32d80*/  LDL.LU R250, [R1+0x2ac] ;  /* 0x0002ac0001fa7983 */ /* 0x004ea20000300800 */
[----:B------:R-:W-:Y:S01]  /*32d90*/  ULDC UR11, c[0x0][0x228] ;  /* 0x00008a00000b7ab9 */ /* 0x000fe20000000800 */
[----:B------:R-:W-:Y:S01]  /*32da0*/  IMAD.WIDE R88, R0, 0x2, R10 ;  /* 0x0000000200587825 */ /* 0x000fe200078e020a */
[----:B---3--:R-:W-:-:S07]  /*32db0*/  PRMT R238, R248, 0x7632, R238 ;  /* 0x00007632f8ee7816 */ /* 0x008fce00000000ee */
[----:B------:R-:W-:Y:S04]  /*32dc0*/  @P2 STG.E.U16 desc[UR6][R84.64], R248 ;  /* 0x000000f854002986 */ /* 0x000fe8000c101506 */
[----:B------:R-:W-:Y:S01]  /*32dd0*/  @P5 STG.E.U16 desc[UR6][R86.64], R238 ;  /* 0x000000ee56005986 */ /* 0x000fe2000c101506 */
[----:B0-----:R-:W-:-:S03]  /*32de0*/  PRMT R237, R251, 0x7632, R237 ;  /* 0x00007632fbed7816 */ /* 0x001fc600000000ed */
        /* <DEDUP_REMOVED lines=20> */
[----:B------:R-:W-:-:S03]  /*32f30*/  ULDC UR9, c[0x0][0x228] ;  /* 0x00008a0000097ab9 */ /* 0x000fc60000000800 */
[----:B------:R-:W-:-:S04]  /*32f40*/  IMAD.WIDE R88, R0, 0x2, R10 ;  /* 0x0000000200587825 */ /* 0x000fc800078e020a */
[----:B0-----:R-:W-:-:S04]  /*32f50*/  IMAD.WIDE R90, R0, 0x2, R2 ;  /* 0x00000002005a7825 */ /* 0x001fc800078e0202 */
[----:B------:R-:W-:Y:S01]  /*32f60*/  VIADD R0, R0, UR5 ;  /* 0x0000000500007c36 */ /* 0x000fe20008000000 */
[----:B------:R-:W-:Y:S01]  /*32f70*/  ULDC UR5, c[0x0][0x248] ;  /* 0x0000920000057ab9 */ /* 0x000fe20000000800 */
[----:B----4-:R-:W-:Y:S01]  /*32f80*/  PRMT R238, R249, 0x7632, R238 ;  /* 0x00007632f9ee7816 */ /* 0x010fe200000000ee */
[----:B------:R0:W-:Y:S01]  /*32f90*/  @P4 STG.E.U16 desc[UR6][R84.64], R249 ;  /* 0x000000f954004986 */ /* 0x0001e2000c101506 */
[----:B------:R-:W-:-:S03]  /*32fa0*/  ISETP.GE.AND P4, PT, R236, UR17, PT ;  /* 0x00000011ec007c0c */ /* 0x000fc6000bf86270 */
[----:B------:R1:W-:Y:S01]  /*32fb0*/  @P5 STG.E.U16 desc[UR6][R86.64], R238 ;  /* 0x000000ee56005986 */ /* 0x0003e2000c101506 */
[----:B--2---:R-:W-:-:S03]  /*32fc0*/  PRMT R237, R250, 0x7632, R237 ;  /* 0x00007632faed7816 */ /* 0x004fc600000000ed */
[----:B------:R2:W-:Y:S01]  /*32fd0*/  @P6 STG.E.U16 desc[UR6][R88.64], R250 ;  /* 0x000000fa58006986 */ /* 0x0005e2000c101506 */
[----:B------:R-:W-:-:S03]  /*32fe0*/  ISETP.LT.AND P5, PT, R6, UR13, !P4 ;  /* 0x0000000d06007c0c */ /* 0x000fc6000e7a1270 */
[----:B------:R4:W-:Y:S01]  /*32ff0*/  @P2 STG.E.U16 desc[UR6][R90.64], R237 ;  /* 0x000000ed5a002986 */ /* 0x0009e2000c101506 */
[----:B------:R-:W-:Y:S01]  /*33000*/  ISETP.LT.AND P2, PT, R5, UR14, !P4 ;  /* 0x0000000e05007c0c */ /* 0x000fe2000e741270 */
[----:B0-----:R-:W-:Y:S01]  /*33010*/  IMAD.WIDE R84, R0, 0x2, R246 ;  /* 0x0000000200547825 */ /* 0x001fe200078e02f6 */
[----:B------:R-:W-:Y:S01]  /*33020*/  ISETP.LT.AND P6, PT, R7, UR11, !P4 ;  /* 0x0000000b07007c0c */ /* 0x000fe2000e7c1270 */
[----:B------:R-:W-:Y:S01]  /*33030*/  ULDC.64 UR14, c[0x0][0x228] ;  /* 0x00008a00000e7ab9 */ /* 0x000fe20000000a00 */
[----:B------:R-:W-:Y:S01]  /*33040*/  ISETP.LT.AND P4, PT, R8, UR9, !P4 ;  /* 0x0000000908007c0c */ /* 0x000fe2000e781270 */
[----:B------:R-:W-:Y:S01]  /*33050*/  VIADD R236, R4, 0x60 ;  /* 0x0000006004ec7836 */ /* 0x000fe20000000000 */
[----:B------:R-:W-:Y:S01]  /*33060*/  ULDC UR11, c[0x0][0x228] ;  /* 0x00008a00000b7ab9 */ /* 0x000fe20000000800 */
[----:B-1----:R-:W-:Y:S01]  /*33070*/  IMAD.WIDE R86, R0, 0x2, R244 ;  /* 0x0000000200567825 */ /* 0x002fe200078e02f4 */
[----:B------:R-:W-:-:S03]  /*33080*/  ULDC UR9, c[0x0][0x228] ;  /* 0x00008a0000097ab9 */ /* 0x000fc60000000800 */
[----:B--2---:R-:W-:Y:S01]  /*33090*/  IMAD.WIDE R88, R0, 0x2, R10 ;  /* 0x0000000200587825 */ /* 0x004fe200078e020a */
[----:B----4-:R-:W-:-:S03]  /*330a0*/  PRMT R237, R9, 0x7632, R237 ;  /* 0x0000763209ed7816 */ /* 0x010fc600000000ed */
[----:B------:R-:W-:-:S04]  /*330b0*/  IMAD.WIDE R90, R0, 0x2, R2 ;  /* 0x00000002005a7825 */ /* 0x000fc800078e0202 */
[----:B------:R-:W-:Y:S01]  /*330c0*/  VIADD R0, R0, UR5 ;  /* 0x0000000500007c36 */ /* 0x000fe20008000000 */
[----:B------:R-:W-:Y:S01]  /*330d0*/  ULDC UR5, c[0x0][0x248] ;  /* 0x0000920000057ab9 */ /* 0x000fe20000000800 */
[----:B---3--:R-:W-:Y:S01]  /*330e0*/  PRMT R238, R251, 0x7632, R238 ;  /* 0x00007632fbee7816 */ /* 0x008fe200000000ee */
[----:B------:R0:W-:Y:S01]  /*330f0*/  @P2 STG.E.U16 desc[UR6][R84.64], R251 ;  /* 0x000000fb54002986 */ /* 0x0001e2000c101506 */
[----:B------:R-:W-:-:S03]  /*33100*/  ISETP.GE.AND P2, PT, R236, UR15, PT ;  /* 0x0000000fec007c0c */ /* 0x000fc6000bf46270 */
[----:B------:R1:W-:Y:S04]  /*33110*/  @P5 STG.E.U16 desc[UR6][R86.64], R238 ;  /* 0x000000ee56005986 */ /* 0x0003e8000c101506 */
[----:B------:R-:W-:Y:S04]  /*33120*/  @P6 STG.E.U16 desc[UR6][R88.64], R9 ;  /* 0x0000000958006986 */ /* 0x000fe8000c101506 */
[----:B------:R2:W-:Y:S01]  /*33130*/  @P4 STG.E.U16 desc[UR6][R90.64], R237 ;  /* 0x000000ed5a004986 */ /* 0x0005e2000c101506 */
[----:B------:R-:W-:Y:S01]  /*33140*/  ISETP.LT.AND P4, PT, R5, UR12, !P2 ;  /* 0x0000000c05007c0c */ /* 0x000fe2000d781270 */
[----:B------:R-:W-:Y:S01]  /*33150*/  ULDC UR12, c[0x0][0x228] ;  /* 0x00008a00000c7ab9 */ /* 0x000fe20000000800 */
[C---:B------:R-:W-:Y:S01]  /*33160*/  ISETP.LT.AND P6, PT, R7.reuse, UR11, !P2 ;  /* 0x0000000b07007c0c */ /* 0x040fe2000d7c1270 */
[----:B0-----:R-:W-:Y:S01]  /*33170*/  IMAD.WIDE R84, R0, 0x2, R246 ;  /* 0x0000000200547825 */ /* 0x001fe200078e02f6 */
[----:B------:R-:W-:Y:S01]  /*33180*/  ISETP.LT.AND P5, PT, R6, UR12, !P2 ;  /* 0x0000000c06007c0c */ /* 0x000fe2000d7a1270 */
[----:B------:R-:W-:Y:S01]  /*33190*/  ULDC.64 UR12, c[0x0][0x228] ;  /* 0x00008a00000c7ab9 */ /* 0x000fe20000000a00 */
[----:B------:R-:W-:Y:S01]  /*331a0*/  ISETP.LT.AND P2, PT, R8, UR9, !P2 ;  /* 0x0000000908007c0c */ /* 0x000fe2000d741270 */
[----:B------:R-:W-:Y:S01]  /*331b0*/  VIADD R236, R4, 0x61 ;  /* 0x0000006104ec7836 */ /* 0x000fe20000000000 */
[----:B-1----:R-:W-:Y:S01]  /*331c0*/  PRMT R238, R92, 0x7632, R238 ;  /* 0x000076325cee7816 */ /* 0x002fe200000000ee */
[----:B------:R-:W-:Y:S01]  /*331d0*/  IMAD.WIDE R86, R0, 0x2, R244 ;  /* 0x0000000200567825 */ /* 0x000fe200078e02f4 */
[----:B------:R-:W-:Y:S01]  /*331e0*/  ULDC UR11, c[0x0][0x228] ;  /* 0x00008a00000b7ab9 */ /* 0x000fe20000000800 */
[----:B--2---:R-:W-:Y:S01]  /*331f0*/  PRMT R237, R96, 0x7632, R237 ;  /* 0x0000763260ed7816 */ /* 0x004fe200000000ed */
[----:B------:R-:W-:Y:S01]  /*33200*/  ULDC UR9, c[0x0][0x228] ;  /* 0x00008a0000097ab9 */ /* 0x000fe20000000800 */
[----:B------:R-:W-:Y:S01]  /*33210*/  IMAD.WIDE R88, R0, 0x2, R10 ;  /* 0x0000000200587825 */ /* 0x000fe200078e020a */
[----:B------:R0:W-:Y:S01]  /*33220*/  @P4 STG.E.U16 desc[UR6][R84.64], R92 ;  /* 0x0000005c54004986 */ /* 0x0001e2000c101506 */
[----:B------:R-:W-:Y:S01]  /*33230*/  ISETP.GE.AND P4, PT, R236, UR13, PT ;  /* 0x0000000dec007c0c */ /* 0x000fe2000bf86270 */
[----:B------:R-:W-:Y:S01]  /*33240*/  ULDC UR13, c[0x0][0x228] ;  /* 0x00008a00000d7ab9 */ /* 0x000fe20000000800 */
[----:B------:R-:W-:Y:S01]  /*33250*/  IMAD.WIDE R90, R0, 0x2, R2 ;  /* 0x00000002005a7825 */ /* 0x000fe200078e0202 */
        /* <DEDUP_REMOVED lines=10> */
[----:B------:R-:W-:Y:S01]  /*33300*/  PRMT R236, R100, 0x7632, R236 ;  /* 0x0000763264ec7816 */ /* 0x000fe200000000ec */
[----:B------:R-:W-:Y:S01]  /*33310*/  VIADD R92, R4, 0x62 ;  /* 0x00000062045c7836 */ /* 0x000fe20000000000 */
[----:B------:R-:W-:Y:S01]  /*33320*/  ULDC UR13, c[0x0][0x228] ;  /* 0x00008a00000d7ab9 */ /* 0x000fe20000000800 */
[----:B-1----:R-:W-:Y:S01]  /*33330*/  IMAD.WIDE R86, R0, 0x2, R244 ;  /* 0x0000000200567825 */ /* 0x002fe200078e02f4 */
[----:B--2---:R-:W-:Y:S01]  /*33340*/  PRMT R96, R104, 0x7632, R96 ;  /* 0x0000763268607816 */ /* 0x004fe20000000060 */
[----:B------:R-:W-:Y:S01]  /*33350*/  ULDC UR11, c[0x0][0x228] ;  /* 0x00008a00000b7ab9 */ /* 0x000fe20000000800 */
[----:B------:R-:W-:Y:S01]  /*33360*/  ULDC UR9, c[0x0][0x228] ;  /* 0x00008a0000097ab9 */ /* 0x000fe20000000800 */
[C---:B------:R-:W-:Y:S01]  /*33370*/  IMAD.WIDE R88, R0.reuse, 0x2, R10 ;  /* 0x0000000200587825 */ /* 0x040fe200078e020a */
[----:B------:R-:W-:Y:S01]  /*33380*/  ULDC UR5, c[0x0][0x248] ;  /* 0x0000920000057ab9 */ /* 0x000fe20000000800 */
[----:B------:R0:W-:Y:S02]  /*33390*/  @P2 STG.E.U16 desc[UR6][R84.64], R100 ;  /* 0x0000006454002986 */ /* 0x0001e4000c101506 */
[----:B---3--:R-:W-:Y:S01]  /*333a0*/  IMAD.WIDE R90, R0, 0x2, R2 ;  /* 0x00000002005a7825 */ /* 0x008fe200078e0202 */
        /* <DEDUP_REMOVED lines=14> */
[C---:B-1----:R-:W-:Y:S01]  /*33490*/  IMAD.WIDE R86, R0.reuse, 0x2, R244 ;  /* 0x0000000200567825 */ /* 0x042fe200078e02f4 */
[----:B------:R-:W-:Y:S01]  /*334a0*/  ULDC UR11, c[0x0][0x228] ;  /* 0x00008a00000b7ab9 */ /* 0x000fe20000000800 */
[----:B------:R-:W-:Y:S01]  /*334b0*/  ULDC UR9, c[0x0][0x228] ;  /* 0x00008a0000097ab9 */ /* 0x000fe20000000800 */
[----:B------:R-:W-:Y:S01]  /*334c0*/  ULDC UR5, c[0x0][0x248] ;  /* 0x0000920000057ab9 */ /* 0x000fe20000000800 */
[C---:B--2---:R-:W-:Y:S01]  /*334d0*/  IMAD.WIDE R88, R0.reuse, 0x2, R10 ;  /* 0x0000000200587825 */ /* 0x044fe200078e020a */
[----:B---3--:R-:W-:Y:S01]  /*334e0*/  PRMT R96, R97, 0x7632, R96 ;  /* 0x0000763261607816 */ /* 0x008fe20000000060 */
[----:B------:R0:W-:Y:S02]  /*334f0*/  @P4 STG.E.U16 desc[UR6][R84.64], R93 ;  /* 0x0000005d54004986 */ /* 0x0001e4000c101506 */
[----:B------:R-:W-:Y:S01]  /*33500*/  IMAD.WIDE R90, R0, 0x2, R2 ;  /* 0x00000002005a7825 */ /* 0x000fe200078e0202 */
[----:B------:R-:W-:Y:S01]  /*33510*/  ISETP.GE.AND P4, PT, R92, UR19, PT ;  /* 0x000000135c007c0c */ /* 0x000fe2000bf86270 */
[----:B------:R1:W-:Y:S04]  /*33520*/  @P5 STG.E.U16 desc[UR6][R86.64], R100 ;  /* 0x0000006456005986 */ /* 0x0003e8000c101506 */
[----:B------:R-:W-:Y:S01]  /*33530*/  @P6 STG.E.U16 desc[UR6][R88.64], R97 ;  /* 0x0000006158006986 */ /* 0x000fe2000c101506 */
        /* <DEDUP_REMOVED lines=15> */
[----:B--2---:R-:W-:Y:S01]  /*33630*/  PRMT R96, R101, 0x7632, R96 ;  /* 0x0000763265607816 */ /* 0x004fe20000000060 */
[----:B------:R-:W-:Y:S01]  /*33640*/  IMAD.WIDE R88, R0, 0x2, R10 ;  /* 0x0000000200587825 */ /* 0x000fe200078e020a */
[----:B------:R0:W-:Y:S01]  /*33650*/  @P2 STG.E.U16 desc[UR6][R84.64], R101 ;  /* 0x0000006554002986 */ /* 0x0001e2000c101506 */
[----:B------:R-:W-:-:S02]  /*33660*/  ISETP.GE.AND P2, PT, R92, UR17, PT ;  /* 0x000000115c007c0c */ /* 0x000fc4000bf46270 */
[----:B------:R-:W-:Y:S01]  /*33670*/  IMAD.WIDE R90, R0, 0x2, R2 ;  /* 0x00000002005a7825 */ /* 0x000fe200078e0202 */
[----:B------:R1:W-:Y:S04]  /*33680*/  @P5 STG.E.U16 desc[UR6][R86.64], R96 ;  /* 0x0000006056005986 */ /* 0x0003e8000c101506 */
[----:B------:R-:W-:Y:S01]  /*33690*/  @P6 STG.E.U16 desc[UR6][R88.64], R105 ;  /* 0x0000006958006986 */ /* 0x000fe2000c101506 */
[----:B------:R-:W-:-:S03]  /*336a0*/  ISETP.LT.AND P5, PT, R6, UR13, !P2 ;  /* 0x0000000d06007c0c */ /* 0x000fc6000d7a1270 */
[----:B------:R2:W-:Y:S01]  /*336b0*/  @P4 STG.E.U16 desc[UR6][R90.64], R93 ;  /* 0x0000005d5a004986 */ /* 0x0005e2000c101506 */
[----:B------:R-:W-:Y:S01]  /*336c0*/  ISETP.LT.AND P4, PT, R5, UR14, !P2 ;  /* 0x0000000e05007c0c */ /* 0x000fe2000d781270 */
[----:B------:R-:W-:Y:S01]  /*336d0*/  VIADD R0, R0, UR5 ;  /* 0x0000000500007c36 */ /* 0x000fe20008000000 */
[----:B------:R-:W-:Y:S01]  /*336e0*/  ISETP.LT.AND P6, PT, R7, UR11, !P2 ;  /* 0x0000000b07007c0c */ /* 0x000fe2000d7c1270 */
[----:B------:R-:W-:Y:S01]  /*336f0*/  VIADD R92, R4, 0x65 ;  /* 0x00000065045c7836 */ /* 0x000fe20000000000 */
[----:B------:R-:W-:Y:S01]  /*33700*/  ISETP.LT.AND P2, PT, R8, UR9, !P2 ;  /* 0x0000000908007c0c */ /* 0x000fe2000d741270 */
[----:B0-----:R-:W-:Y:S01]  /*33710*/  IMAD.WIDE R84, R0, 0x2, R246 ;  /* 0x0000000200547825 */ /* 0x001fe200078e02f6 */
[----:B-1----:R-:W-:Y:S01]  /*33720*/  PRMT R96, R94, 0x7632, R96 ;  /* 0x000076325e607816 */ /* 0x002fe20000000060 */
[----:B------:R-:W-:Y:S01]  /*33730*/  ULDC.64 UR14, c[0x0][0x228] ;  /* 0x00008a00000e7ab9 */ /* 0x000fe20000000a00 */
[----:B------:R-:W-:Y:S01]  /*33740*/  ULDC UR11, c[0x0][0x228] ;  /* 0x00008a00000b7ab9 */ /* 0x000fe20000000800 */
[----:B------:R-:W-:Y:S01]  /*33750*/  IMAD.WIDE R86, R0, 0x2, R244 ;  /* 0x0000000200567825 */ /* 0x000fe200078e02f4 */
[----:B------:R-:W-:Y:S01]  /*33760*/  ULDC UR9, c[0x0][0x228] ;  /* 0x00008a0000097ab9 */ /* 0x000fe20000000800 */
[----:B--2---:R-:W-:Y:S01]  /*33770*/  PRMT R93, R98, 0x7632, R93 ;  /* 0x00007632625d7816 */ /* 0x004fe2000000005d */
[----:B------:R-:W-:Y:S01]  /*33780*/  ULDC UR5, c[0x0][0x248] ;  /* 0x0000920000057ab9 */ /* 0x000fe20000000800 */
[----:B------:R-:W-:Y:S01]  /*33790*/  IMAD.WIDE R88, R0, 0x2, R10 ;  /* 0x0000000200587825 */ /* 0x000fe200078e020a */
[----:B------:R0:W-:Y:S01]  /*337a0*/  @P4 STG.E.U16 desc[UR6][R84.64], R94 ;  /* 0x0000005e54004986 */ /* 0x0001e2000c101506 */
[----:B------:R-:W-:-:S02]  /*337b0*/  ISETP.GE.AND P4, PT, R92, UR15, PT ;  /* 0x0000000f5c007c0c */ /* 0x000fc4000bf86270 */
[C---:B------:R-:W-:Y:S01]  /*337c0*/  IMAD.WIDE R90, R0.reuse, 0x2, R2 ;  /* 0x00000002005a7825 */ /* 0x040fe200078e0202 */
[----:B------:R1:W-:Y:S04]  /*337d0*/  @P5 STG.E.U16 desc[UR6][R86.64], R96 ;  /* 0x0000006056005986 */ /* 0x0003e8000c101506 */
[----:B------:R-:W-:Y:S04]  /*337e0*/  @P6 STG.E.U16 desc[UR6][R88.64], R98 ;  /* 0x0000006258006986 */ /* 0x000fe8000c101506 */
[----:B------:R2:W-:Y:S01]  /*337f0*/  @P2 STG.E.U16 desc[UR6][R90.64], R93 ;  /* 0x0000005d5a002986 */ /* 0x0005e2000c101506 */
[----:B------:R-:W-:Y:S01]  /*33800*/  ISETP.LT.AND P2, PT, R5, UR12, !P4 ;  /* 0x0000000c05007c0c */ /* 0x000fe2000e741270 */
[----:B------:R-:W-:Y:S01]  /*33810*/  ULDC UR12, c[0x0][0x228] ;  /* 0x00008a00000c7ab9 */ /* 0x000fe20000000800 */
[C---:B------:R-:W-:Y:S01]  /*33820*/  ISETP.LT.AND P6, PT, R7.reuse, UR11, !P4 ;  /* 0x0000000b07007c0c */ /* 0x040fe2000e7c1270 */
[----:B------:R-:W-:Y:S01]  /*33830*/  VIADD R0, R0, UR5 ;  /* 0x0000000500007c36 */ /* 0x000fe20008000000 */
[----:B------:R-:W-:Y:S01]  /*33840*/  ISETP.LT.AND P5, PT, R6, UR12, !P4 ;  /* 0x0000000c06007c0c */ /* 0x000fe2000e7a1270 */
[----:B------:R-:W-:Y:S01]  /*33850*/  VIADD R92, R4, 0x66 ;  /* 0x00000066045c7836 */ /* 0x000fe20000000000 */
[----:B------:R-:W-:Y:S01]  /*33860*/  ISETP.LT.AND P4, PT, R8, UR9, !P4 ;  /* 0x0000000908007c0c */ /* 0x000fe2000e781270 */
[----:B0-----:R-:W-:Y:S01]  /*33870*/  IMAD.WIDE R84, R0, 0x2, R246 ;  /* 0x0000000200547825 */ /* 0x001fe200078e02f6 */
[----:B------:R-:W-:Y:S01]  /*33880*/  PRMT R94, R102, 0x7632, R94 ;  /* 0x00007632665e7816 */ /* 0x000fe2000000005e */
[----:B------:R-:W-:Y:S01]  /*33890*/  ULDC.64 UR12, c[0x0][0x228] ;  /* 0x00008a00000c7ab9 */ /* 0x000fe20000000a00 */
[----:B------:R-:W-:Y:S01]  /*338a0*/  ULDC UR11, c[0x0][0x228] ;  /* 0x00008a00000b7ab9 */ /* 0x000fe20000000800 */
[----:B-1----:R-:W-:Y:S01]  /*338b0*/  IMAD.WIDE R86, R0, 0x2, R244 ;  /* 0x0000000200567825 */ /* 0x002fe200078e02f4 */
[----:B--2---:R-:W-:Y:S01]  /*338c0*/  PRMT R93, R106, 0x7632, R93 ;  /* 0x000076326a5d7816 */ /* 0x004fe2000000005d */
[----:B------:R0:W-:Y:S01]  /*338d0*/  @P2 STG.E.U16 desc[UR6][R84.64], R102 ;  /* 0x0000006654002986 */ /* 0x0001e2000c101506 */
[----:B------:R-:W-:Y:S01]  /*338e0*/  ULDC UR5, c[0x0][0x248] ;  /* 0x0000920000057ab9 */ /* 0x000fe20000000800 */
[----:B------:R-:W-:Y:S01]  /*338f0*/  IMAD.WIDE R88, R0, 0x2, R10 ;  /* 0x0000000200587825 */ /* 0x000fe200078e020a */
[----:B------:R-:W-:Y:S01]  /*33900*/  ISETP.GE.AND P2, PT, R92, UR13, PT ;  /* 0x0000000d5c007c0c */ /* 0x000fe2000bf46270 */
[----:B------:R-:W2:Y:S01]  /*33910*/  LDL.LU R9, [R1+0x1504] ;  /* 0x0015040001097983 */ /* 0x000ea20000300800 */
[----:B------:R-:W-:Y:S01]  /*33920*/  ULDC UR13, c[0x0][0x228] ;  /* 0x00008a00000d7ab9 */ /* 0x000fe20000000800 */
[----:B------:R-:W-:Y:S01]  /*33930*/  IMAD.WIDE R90, R0, 0x2, R2 ;  /* 0x00000002005a7825 */ /* 0x000fe200078e0202 */
[----:B------:R-:W-:Y:S01]  /*33940*/  ULDC UR9, c[0x0][0x228] ;  /* 0x00008a0000097ab9 */ /* 0x000fe20000000800 */
        /* <DEDUP_REMOVED lines=10> */
[----:B-1----:R-:W-:Y:S01]  /*339f0*/  PRMT R94, R95, 0x7632, R94 ;  /* 0x000076325f5e7816 */ /* 0x002fe2000000005e */
[----:B------:R-:W-:Y:S01]  /*33a00*/  VIADD R92, R4, 0x67 ;  /* 0x00000067045c7836 */ /* 0x000fe20000000000 */
[----:B------:R-:W-:Y:S01]  /*33a10*/  ULDC UR13, c[0x0][0x228] ;  /* 0x00008a00000d7ab9 */ /* 0x000fe20000000800 */
[C---:B------:R-:W-:Y:S01]  /*33a20*/  IMAD.WIDE R86, R0.reuse, 0x2, R244 ;  /* 0x0000000200567825 */ /* 0x040fe200078e02f4 */
[----:B------:R-:W-:Y:S01]  /*33a30*/  ULDC UR11, c[0x0][0x228] ;  /* 0x00008a00000b7ab9 */ /* 0x000fe20000000800 */
[----:B------:R-:W-:Y:S01]  /*33a40*/  ULDC UR9, c[0x0][0x228] ;  /* 0x00008a0000097ab9 */ /* 0x000fe20000000800 */
[----:B------:R-:W-:Y:S01]  /*33a50*/  ULDC UR5, c[0x0][0x248] ;  /* 0x0000920000057ab9 */ /* 0x000fe20000000800 */
[C---:B---3--:R-:W-:Y:S01]  /*33a60*/  IMAD.WIDE R88, R0.reuse, 0x2, R10 ;  /* 0x0000000200587825 */ /* 0x048fe200078e020a */
[----:B----4-:R-:W-:Y:S01]  /*33a70*/  PRMT R93, R99, 0x7632, R93 ;  /* 0x00007632635d7816 */ /* 0x010fe2000000005d */
[----:B------:R0:W-:Y:S02]  /*33a80*/  @P4 STG.E.U16 desc[UR6][R84.64], R95 ;  /* 0x0000005f54004986 */ /* 0x0001e4000c101506 */
        /* <DEDUP_REMOVED lines=41> */
[----:B---3--:R-:W-:Y:S01]  /*33d20*/  IMAD.WIDE R88, R0, 0x2, R10 ;  /* 0x0000000200587825 */ /* 0x008fe200078e020a */
[----:B----4-:R-:W-:Y:S01]  /*33d30*/  PRMT R93, R112, 0x7632, R93 ;  /* 0x00007632705d7816 */ /* 0x010fe2000000005d */
[----:B------:R0:W-:Y:S02]  /*33d40*/  @P4 STG.E.U16 desc[UR6][R84.64], R108 ;  /* 0x0000006c54004986 */ /* 0x0001e4000c101506 */
[----:B------:R-:W-:Y:S01]  /*33d50*/  IMAD.WIDE R90, R0, 0x2, R2 ;  /* 0x00000002005a7825 */ /* 0x000fe200078e0202 */
[----:B------:R-:W-:Y:S01]  /*33d60*/  ISETP.GE.AND P4, PT, R92, UR17, PT ;  /* 0x000000115c007c0c */ /* 0x000fe2000bf86270 */
        /* <DEDUP_REMOVED lines=15> */
[----:B---3--:R-:W-:Y:S01]  /*33e60*/  PRMT R93, R120, 0x7632, R93 ;  /* 0x00007632785d7816 */ /* 0x008fe2000000005d */
        /* <DEDUP_REMOVED lines=16> */
[----:B-1----:R-:W-:Y:S01]  /*33f70*/  PRMT R94, R109, 0x7632, R94 ;  /* 0x000076326d5e7816 */ /* 0x002fe2000000005e */
[----:B------:R-:W-:Y:S01]  /*33f80*/  ULDC.64 UR12, c[0x0][0x228] ;  /* 0x00008a00000c7ab9 */ /* 0x000fe20000000a00 */
[----:B------:R-:W-:Y:S01]  /*33f90*/  ULDC UR11, c[0x0][0x228] ;  /* 0x00008a00000b7ab9 */ /* 0x000fe20000000800 */
[C---:B------:R-:W-:Y:S01]  /*33fa0*/  IMAD.WIDE R86, R0.reuse, 0x2, R244 ;  /* 0x0000000200567825 */ /* 0x040fe200078e02f4 */
[----:B---3--:R-:W-:Y:S01]  /*33fb0*/  PRMT R93, R113, 0x7632, R93 ;  /* 0x00007632715d7816 */ /* 0x008fe2000000005d */
[----:B------:R0:W-:Y:S01]  /*33fc0*/  @P4 STG.E.U16 desc[UR6][R84.64], R109 ;  /* 0x0000006d54004986 */ /* 0x0001e2000c101506 */
[----:B------:R-:W-:Y:S01]  /*33fd0*/  ULDC UR5, c[0x0][0x248] ;  /* 0x0000920000057ab9 */ /* 0x000fe20000000800 */
[----:B------:R-:W-:Y:S01]  /*33fe0*/  IMAD.WIDE R88, R0, 0x2, R10 ;  /* 0x0000000200587825 */ /* 0x000fe200078e020a */
[----:B------:R-:W-:Y:S01]  /*33ff0*/  ISETP.GE.AND P4, PT, R92, UR13, PT ;  /* 0x0000000d5c007c0c */ /* 0x000fe2000bf86270 */
[----:B------:R-:W3:Y:S01]  /*34000*/  LDL.LU R251, [R1+0x2e0] ;  /* 0x0002e00001fb7983 */ /* 0x000ee20000300800 */
        /* <DEDUP_REMOVED lines=20> */
[C---:B----4-:R-:W-:Y:S01]  /*34150*/  IMAD.WIDE R88, R0.reuse, 0x2, R10 ;  /* 0x0000000200587825 */ /* 0x050fe200078e020a */
[----:B------:R-:W-:Y:S01]  /*34160*/  PRMT R93, R121, 0x7632, R93 ;  /* 0x00007632795d7816 */ /* 0x000fe2000000005d */
        /* <DEDUP_REMOVED lines=20> */
[----:B----4-:R-:W-:Y:S01]  /*342b0*/  IMAD.WIDE R88, R0, 0x2, R10 ;  /* 0x0000000200587825 */ /* 0x010fe200078e020a */
        /* <DEDUP_REMOVED lines=40> */
[----:B------:R-:W-:Y:S01]  /*34540*/  ULDC UR9, c[0x0][0x228] ;  /* 0x00008a0000097ab9 */ /* 0x000fe20000000800 */
[----:B----4-:R-:W-:Y:S01]  /*34550*/  PRMT R93, R115, 0x7632, R93 ;  /* 0x00007632735d7816 */ /* 0x010fe2000000005d */
        /* <DEDUP_REMOVED lines=20> */
[----:B----4-:R-:W-:Y:S01]  /*346a0*/  PRMT R93, R123, 0x7632, R93 ;  /* 0x000076327b5d7816 */ /* 0x010fe2000000005d */
[----:B------:R0:W-:Y:S01]  /*346b0*/  @P2 STG.E.U16 desc[UR6][R84.64], R119 ;  /* 0x0000007754002986 */ /* 0x0001e2000c101506 */
[----:B------:R-:W-:Y:S01]  /*346c0*/  ULDC UR5, c[0x0][0x248] ;  /* 0x0000920000057ab9 */ /* 0x000fe20000000800 */
[----:B------:R-:W-:Y:S01]  /*346d0*/  IMAD.WIDE R88, R0, 0x2, R10 ;  /* 0x0000000200587825 */ /* 0x000fe200078e020a */
[----:B------:R-:W-:Y:S01]  /*346e0*/  ISETP.GE.AND P2, PT, R92, UR13, PT ;  /* 0x0000000d5c007c0c */ /* 0x000fe2000bf46270 */
[----:B------:R-:W4:Y:S01]  /*346f0*/  LDL.LU R250, [R1+0x2d0] ;  /* 0x0002d00001fa7983 */ /* 0x000f220000300800 */
        /* <DEDUP_REMOVED lines=20> */
[----:B------:R-:W-:Y:S01]  /*34840*/  IMAD.WIDE R88, R0, 0x2, R10 ;  /* 0x0000000200587825 */ /* 0x000fe200078e020a */
[----:B--2---:R-:W-:Y:S01]  /*34850*/  PRMT R93, R128, 0x7632, R93 ;  /* 0x00007632805d7816 */ /* 0x004fe2000000005d */
[----:B------:R0:W-:Y:S02]  /*34860*/  @P4 STG.E.U16 desc[UR6][R84.64], R124 ;  /* 0x0000007c54004986 */ /* 0x0001e4000c101506 */
[----:B------:R-:W-:Y:S01]  /*34870*/  IMAD.WIDE R90, R0, 0x2, R2 ;  /* 0x00000002005a7825 */ /* 0x000fe200078e0202 */
[----:B------:R-:W-:Y:S01]  /*34880*/  ISETP.GE.AND P4, PT, R92, UR21, PT ;  /* 0x000000155c007c0c */ /* 0x000fe2000bf86270 */
[----:B------:R1:W-:Y:S04]  /*34890*/  @P5 STG.E.U16 desc[UR6][R86.64], R94 ;  /* 0x0000005e56005986 */ /* 0x0003e8000c101506 */
[----:B------:R-:W-:Y:S01]  /*348a0*/  @P6 STG.E.U16 desc[UR6][R88.64], R128 ;  /* 0x0000008058006986 */ /* 0x000fe2000c101506 */
[----:B------:R-:W-:Y:S01]  /*348b0*/  ISETP.LT.AND P5, PT, R6, UR13, !P4 ;  /* 0x0000000d06007c0c */ /* 0x000fe2000e7a1270 */
[----:B------:R-:W-:-:S02]  /*348c0*/  VIADD R92, R0, UR5 ;  /* 0x00000005005c7c36 */ /* 0x000fc40008000000 */
[----:B------:R2:W-:Y:S01]  /*348d0*/  @P2 STG.E.U16 desc[UR6][R90.64], R93 ;  /* 0x0000005d5a002986 */ /* 0x0005e2000c101506 */
[----:B------:R-:W-:Y:S02]  /*348e0*/  ISETP.LT.AND P2, PT, R5, UR18, !P4 ;  /* 0x0000001205007c0c */ /* 0x000fe4000e741270 */
[----:B------:R-:W-:Y:S01]  /*348f0*/  ISETP.LT.AND P6, PT, R7, UR11, !P4 ;  /* 0x0000000b07007c0c */ /* 0x000fe2000e7c1270 */
[----:B0-----:R-:W-:Y:S01]  /*34900*/  IMAD.WIDE R84, R92, 0x2, R246 ;  /* 0x000000025c547825 */ /* 0x001fe200078e02f6 */
[----:B------:R-:W-:Y:S01]  /*34910*/  ISETP.LT.AND P4, PT, R8, UR9, !P4 ;  /* 0x0000000908007c0c */ /* 0x000fe2000e781270 */
[----:B------:R-:W-:Y:S01]  /*34920*/  ULDC.64 UR18, c[0x0][0x228] ;  /* 0x00008a0000127ab9 */ /* 0x000fe20000000a00 */
[----:B-1----:R-:W-:Y:S01]  /*34930*/  PRMT R94, R132, 0x7632, R94 ;  /* 0x00007632845e7816 */ /* 0x002fe2000000005e */
[----:B------:R-:W-:Y:S01]  /*34940*/  IMAD.WIDE R86, R92, 0x2, R244 ;  /* 0x000000025c567825 */ /* 0x000fe200078e02f4 */
[----:B------:R-:W-:Y:S01]  /*34950*/  PRMT R0, R136, 0x7632, R0 ;  /* 0x0000763288007816 */ /* 0x000fe20000000000 */
[----:B------:R-:W-:Y:S01]  /*34960*/  ULDC UR13, c[0x0][0x228] ;  /* 0x00008a00000d7ab9 */ /* 0x000fe20000000800 */
[----:B------:R-:W-:Y:S01]  /*34970*/  ULDC UR11, c[0x0][0x228] ;  /* 0x00008a00000b7ab9 */ /* 0x000fe20000000800 */
[----:B--2---:R-:W-:Y:S01]  /*34980*/  VIADD R93, R4, 0x72 ;  /* 0x00000072045d7836 */ /* 0x004fe20000000000 */
[----:B------:R-:W-:Y:S01]  /*34990*/  ULDC UR9, c[0x0][0x228] ;  /* 0x00008a0000097ab9 */ /* 0x000fe20000000800 */
[----:B------:R-:W-:Y:S01]  /*349a0*/  IMAD.WIDE R88, R92, 0x2, R10 ;  /* 0x000000025c587825 */ /* 0x000fe200078e020a */
[----:B------:R0:W-:Y:S01]  /*349b0*/  @P2 STG.E.U16 desc[UR6][R84.64], R132 ;  /* 0x0000008454002986 */ /* 0x0001e2000c101506 */
[----:B------:R-:W-:-:S02]  /*349c0*/  ULDC UR5, c[0x0][0x248] ;  /* 0x0000920000057ab9 */ /* 0x000fc40000000800 */
[----:B------:R-:W-:Y:S01]  /*349d0*/  IMAD.WIDE R90, R92, 0x2, R2 ;  /* 0x000000025c5a7825 */ /* 0x000fe200078e0202 */
[----:B------:R-:W-:Y:S01]  /*349e0*/  ISETP.GE.AND P2, PT, R93, UR19, PT ;  /* 0x000000135d007c0c */ /* 0x000fe2000bf46270 */
[----:B------:R1:W-:Y:S04]  /*349f0*/  @P5 STG.E.U16 desc[UR6][R86.64], R94 ;  /* 0x0000005e56005986 */ /* 0x0003e8000c101506 */
[----:B------:R-:W-:Y:S01]  /*34a00*/  @P6 STG.E.U16 desc[UR6][R88.64], R136 ;  /* 0x0000008858006986 */ /* 0x000fe2000c101506 */
[----:B------:R-:W-:Y:S01]  /*34a10*/  ISETP.LT.AND P5, PT, R6, UR13, !P2 ;  /* 0x0000000d06007c0c */ /* 0x000fe2000d7a1270 */
[----:B------:R-:W-:Y:S02]  /*34a20*/  VIADD R93, R92, UR5 ;  /* 0x000000055c5d7c36 */ /* 0x000fe40008000000 */
[----:B------:R2:W-:Y:S01]  /*34a30*/  @P4 STG.E.U16 desc[UR6][R90.64], R0 ;  /* 0x000000005a004986 */ /* 0x0005e2000c101506 */
[----:B------:R-:W-:-:S02]  /*34a40*/  ISETP.LT.AND P4, PT, R5, UR16, !P2 ;  /* 0x0000001005007c0c */ /* 0x000fc4000d781270 */
[----:B------:R-:W-:Y:S01]  /*34a50*/  ISETP.LT.AND P6, PT, R7, UR11, !P2 ;  /* 0x0000000b07007c0c */ /* 0x000fe2000d7c1270 */
[----:B0-----:R-:W-:Y:S01]  /*34a60*/  IMAD.WIDE R84, R93, 0x2, R246 ;  /* 0x000000025d547825 */ /* 0x001fe200078e02f6 */
[----:B------:R-:W-:Y:S01]  /*34a70*/  ISETP.LT.AND P2, PT, R8, UR9, !P2 ;  /* 0x0000000908007c0c */ /* 0x000fe2000d741270 */
[----:B------:R-:W-:Y:S02]  /*34a80*/  ULDC.64 UR16, c[0x0][0x228] ;  /* 0x00008a0000107ab9 */ /* 0x000fe40000000a00 */
[----:B-1----:R-:W-:Y:S01]  /*34a90*/  VIADD R94, R4, 0x73 ;  /* 0x00000073045e7836 */ /* 0x002fe20000000000 */
[----:B------:R-:W-:Y:S01]  /*34aa0*/  PRMT R92, R129, 0x7632, R92 ;  /* 0x00007632815c7816 */ /* 0x000fe2000000005c */
[----:B------:R-:W-:Y:S01]  /*34ab0*/  IMAD.WIDE R86, R93, 0x2, R244 ;  /* 0x000000025d567825 */ /* 0x000fe200078e02f4 */
[----:B------:R-:W-:Y:S01]  /*34ac0*/  ULDC UR13, c[0x0][0x228] ;  /* 0x00008a00000d7ab9 */ /* 0x000fe20000000800 */
[----:B--2---:R-:W-:Y:S01]  /*34ad0*/  PRMT R0, R125, 0x7632, R0 ;  /* 0x000076327d007816 */ /* 0x004fe20000000000 */
[----:B------:R-:W-:Y:S01]  /*34ae0*/  ULDC UR11, c[0x0][0x228] ;  /* 0x00008a00000b7ab9 */ /* 0x000fe20000000800 */
[C---:B------:R-:W-:Y:S01]  /*34af0*/  IMAD.WIDE R88, R93.reuse, 0x2, R10 ;  /* 0x000000025d587825 */ /* 0x040fe200078e020a */
[----:B------:R0:W-:Y:S01]  /*34b00*/  @P4 STG.E.U16 desc[UR6][R84.64], R125 ;  /* 0x0000007d54004986 */ /* 0x0001e2000c101506 */
[----:B------:R-:W-:Y:S01]  /*34b10*/  ISETP.GE.AND P4, PT, R94, UR17, PT ;  /* 0x000000115e007c0c */ /* 0x000fe2000bf86270 */
[----:B------:R-:W-:Y:S01]  /*34b20*/  ULDC UR9, c[0x0][0x228] ;  /* 0x00008a0000097ab9 */ /* 0x000fe20000000800 */
[----:B------:R-:W-:Y:S01]  /*34b30*/  IMAD.WIDE R90, R93, 0x2, R2 ;  /* 0x000000025d5a7825 */ /* 0x000fe200078e0202 */
[----:B------:R1:W-:Y:S01]  /*34b40*/  @P5 STG.E.U16 desc[UR6][R86.64], R0 ;  /* 0x0000000056005986 */ /* 0x0003e2000c101506 */
[----:B------:R-:W-:-:S03]  /*34b50*/  ULDC UR5, c[0x0][0x248] ;  /* 0x0000920000057ab9 */ /* 0x000fc60000000800 */
        /* <DEDUP_REMOVED lines=19> */
[----:B------:R-:W-:Y:S01]  /*34c90*/  IMAD.WIDE R90, R93, 0x2, R2 ;  /* 0x000000025d5a7825 */ /* 0x000fe200078e0202 */
        /* <DEDUP_REMOVED lines=15> */
[----:B--2---:R-:W-:Y:S01]  /*34d90*/  PRMT R92, R130, 0x7632, R92 ;  /* 0x00007632825c7816 */ /* 0x004fe2000000005c */
[----:B------:R0:W-:Y:S01]  /*34da0*/  @P4 STG.E.U16 desc[UR6][R84.64], R126 ;  /* 0x0000007e54004986 */ /* 0x0001e2000c101506 */
[----:B------:R-:W-:Y:S01]  /*34db0*/  ULDC UR5, c[0x0][0x248] ;  /* 0x0000920000057ab9 */ /* 0x000fe20000000800 */
[----:B------:R-:W-:Y:S01]  /*34dc0*/  IMAD.WIDE R88, R93, 0x2, R10 ;  /* 0x000000025d587825 */ /* 0x000fe200078e020a */
[----:B------:R-:W-:-:S03]  /*34dd0*/  ISETP.GE.AND P4, PT, R94, UR13, PT ;  /* 0x0000000d5e007c0c */ /* 0x000fc6000bf86270 */
[C---:B------:R-:W-:Y:S01]  /*34de0*/  IMAD.WIDE R90, R93.reuse, 0x2, R2 ;  /* 0x000000025d5a7825 */ /* 0x040fe200078e0202 */
[----:B------:R1:W-:Y:S01]  /*34df0*/  @P5 STG.E.U16 desc[UR6][R86.64], R0 ;  /* 0x0000000056005986 */ /* 0x0003e2000c101506 */
[----:B------:R-:W-:Y:S01]  /*34e00*/  ULDC UR13, c[0x0][0x228] ;  /* 0x00008a00000d7ab9 */ /* 0x000fe20000000800 */
[----:B------:R-:W-:Y:S02]  /*34e10*/  ULDC UR9, c[0x0][0x228] ;  /* 0x00008a0000097ab9 */ /* 0x000fe40000000800 */
[----:B------:R2:W-:Y:S01]  /*34e20*/  @P6 STG.E.U16 desc[UR6][R88.64], R130 ;  /* 0x0000008258006986 */ /* 0x0005e2000c101506 */
[----:B------:R-:W-:Y:S01]  /*34e30*/  ISETP.LT.AND P5, PT, R6, UR13, !P4 ;  /* 0x0000000d06007c0c */ /* 0x000fe2000e7a1270 */
[----:B------:R-:W-:Y:S01]  /*34e40*/  VIADD R93, R93, UR5 ;  /* 0x000000055d5d7c36 */ /* 0x000fe20008000000 */
[----:B------:R-:W-:Y:S01]  /*34e50*/  ISETP.LT.AND P6, PT, R7, UR11, !P4 ;  /* 0x0000000b07007c0c */ /* 0x000fe2000e7c1270 */
[----:B------:R2:W-:Y:S01]  /*34e60*/  @P2 STG.E.U16 desc[UR6][R90.64], R92 ;  /* 0x0000005c5a002986 */ /* 0x0005e2000c101506 */
[----:B------:R-:W-:Y:S01]  /*34e70*/  ISETP.LT.AND P2, PT, R5, UR20, !P4 ;  /* 0x0000001405007c0c */ /* 0x000fe2000e741270 */
[C---:B0-----:R-:W-:Y:S01]  /*34e80*/  IMAD.WIDE R84, R93.reuse, 0x2, R246 ;  /* 0x000000025d547825 */ /* 0x041fe200078e02f6 */
        /* <DEDUP_REMOVED lines=9> */
[C---:B--2---:R-:W-:Y:S01]  /*34f20*/  IMAD.WIDE R88, R93.reuse, 0x2, R10 ;  /* 0x000000025d587825 */ /* 0x044fe200078e020a */
[----:B------:R-:W-:Y:S01]  /*34f30*/  PRMT R92, R138, 0x7632, R92 ;  /* 0x000076328a5c7816 */ /* 0x000fe2000000005c */
[----:B------:R0:W-:Y:S02]  /*34f40*/  @P2 STG.E.U16 desc[UR6][R84.64], R134 ;  /* 0x0000008654002986 */ /* 0x0001e4000c101506 */
[C---:B------:R-:W-:Y:S01]  /*34f50*/  IMAD.WIDE R90, R93.reuse, 0x2, R2 ;  /* 0x000000025d5a7825 */ /* 0x040fe200078e0202 */
        /* <DEDUP_REMOVED lines=18> */
[----:B--2---:R-:W-:Y:S01]  /*35080*/  IMAD.WIDE R88, R93, 0x2, R10 ;  /* 0x000000025d587825 */ /* 0x004fe200078e020a */
[----:B---3--:R-:W-:Y:S01]  /*35090*/  PRMT R92, R131, 0x7632, R92 ;  /* 0x00007632835c7816 */ /* 0x008fe2000000005c */
        /* <DEDUP_REMOVED lines=542> */
[----:B-1----:R-:W-:Y:S01]  /*37280*/  VIADD R0, R4, 0x90 ;  /* 0x0000009004007836 */ /* 0x002fe20000000000 */
[----:B------:R-:W-:Y:S01]  /*37290*/  ULDC UR13, c[0x0][0x228] ;  /* 0x00008a00000d7ab9 */ /* 0x000fe20000000800 */
[----:B------:R-:W-:Y:S01]  /*372a0*/  IMAD.WIDE R86, R93, 0x2, R244 ;  /* 0x000000025d567825 */ /* 0x000fe200078e02f4 */
[----:B------:R-:W-:Y:S01]  /*372b0*/  ULDC UR11, c[0x0][0x228] ;  /* 0x00008a00000b7ab9 */ /* 0x000fe20000000800 */
[----:B------:R-:W-:Y:S01]  /*372c0*/  ULDC UR9, c[0x0][0x228] ;  /* 0x00008a0000097ab9 */ /* 0x000fe20000000800 */
[----:B------:R-:W-:Y:S01]  /*372d0*/  ULDC UR5, c[0x0][0x248] ;  /* 0x0000920000057ab9 */ /* 0x000fe20000000800 */
[----:B--2---:R-:W-:Y:S01]  /*372e0*/  PRMT R92, R183, 0x7632, R92 ;  /* 0x00007632b75c7816 */ /* 0x004fe2000000005c */
[----:B------:R-:W-:Y:S01]  /*372f0*/  IMAD.WIDE R88, R93, 0x2, R10 ;  /* 0x000000025d587825 */ /* 0x000fe200078e020a */
[----:B------:R0:W-:Y:S01]  /*37300*/  @P2 STG.E.U16 desc[UR6][R84.64], R183 ;  /* 0x000000b754002986 */ /* 0x0001e2000c101506 */
[----:B------:R-:W-:-:S02]  /*37310*/  ISETP.GE.AND P2, PT, R0, UR19, PT ;  /* 0x0000001300007c0c */ /* 0x000fc4000bf46270 */
[C---:B------:R-:W-:Y:S01]  /*37320*/  IMAD.WIDE R90, R93.reuse, 0x2, R2 ;  /* 0x000000025d5a7825 */ /* 0x040fe200078e0202 */
        /* <DEDUP_REMOVED lines=88> */
[----:B------:R1:W-:Y:S01]  /*378b0*/  @P5 STG.E.U16 desc[UR6][R86.64], R92 ;  /* 0x0000005c56005986 */ /* 0x0003e2000c101506 */
[----:B------:R-:W-:Y:S01]  /*378c0*/  PRMT R99, R235, 0x7632, R99 ;  /* 0x00007632eb637816 */ /* 0x000fe20000000063 */
[----:B------:R-:W-:Y:S01]  /*378d0*/  VIADD R93, R93, UR5 ;  /* 0x000000055d5d7c36 */ /* 0x000fe20008000000 */
[----:B------:R-:W-:Y:S01]  /*378e0*/  ISETP.LT.AND P5, PT, R6, UR13, !P2 ;  /* 0x0000000d06007c0c */ /* 0x000fe2000d7a1270 */
[----:B------:R2:W-:Y:S01]  /*378f0*/  @P6 STG.E.U16 desc[UR6][R88.64], R201 ;  /* 0x000000c958006986 */ /* 0x0005e2000c101506 */
[----:B------:R-:W-:Y:S01]  /*37900*/  VIADD R0, R4, 0x95 ;  /* 0x0000009504007836 */ /* 0x000fe20000000000 */
[----:B------:R-:W-:Y:S01]  /*37910*/  ULDC UR13, c[0x0][0x228] ;  /* 0x00008a00000d7ab9 */ /* 0x000fe20000000800 */
[----:B------:R-:W-:Y:S01]  /*37920*/  ULDC UR5, c[0x0][0x248] ;  /* 0x0000920000057ab9 */ /* 0x000fe20000000800 */
[----:B------:R3:W-:Y:S01]  /*37930*/  @P4 STG.E.U16 desc[UR6][R90.64], R94 ;  /* 0x0000005e5a004986 */ /* 0x0007e2000c101506 */
[----:B------:R-:W-:Y:S01]  /*37940*/  ISETP.LT.AND P4, PT, R5, UR18, !P2 ;  /* 0x0000001205007c0c */ /* 0x000fe2000d781270 */
[----:B0-----:R-:W-:Y:S01]  /*37950*/  IMAD.WIDE R84, R93, 0x2, R246 ;  /* 0x000000025d547825 */ /* 0x001fe200078e02f6 */
[----:B------:R-:W-:Y:S01]  /*37960*/  ISETP.LT.AND P6, PT, R7, UR11, !P2 ;  /* 0x0000000b07007c0c */ /* 0x000fe2000d7c1270 */
[----:B------:R-:W-:Y:S01]  /*37970*/  ULDC.64 UR18, c[0x0][0x228] ;  /* 0x00008a0000127ab9 */ /* 0x000fe20000000a00 */
[----:B------:R-:W-:Y:S01]  /*37980*/  ISETP.LT.AND P2, PT, R8, UR9, !P2 ;  /* 0x0000000908007c0c */ /* 0x000fe2000d741270 */
[C---:B-1----:R-:W-:Y:S01]  /*37990*/  IMAD.WIDE R86, R93.reuse, 0x2, R10 ;  /* 0x000000025d567825 */ /* 0x042fe200078e020a */
[----:B------:R-:W-:Y:S01]  /*379a0*/  PRMT R92, R190, 0x7632, R92 ;  /* 0x00007632be5c7816 */ /* 0x000fe2000000005c */
[----:B------:R-:W-:Y:S01]  /*379b0*/  ULDC UR11, c[0x0][0x228] ;  /* 0x00008a00000b7ab9 */ /* 0x000fe20000000800 */
[----:B------:R-:W-:Y:S01]  /*379c0*/  ULDC UR9, c[0x0][0x228] ;  /* 0x00008a0000097ab9 */ /* 0x000fe20000000800 */
[C---:B--2---:R-:W-:Y:S01]  /*379d0*/  IMAD.WIDE R88, R93.reuse, 0x2, R244 ;  /* 0x000000025d587825 */ /* 0x044fe200078e02f4 */
[----:B----4-:R-:W-:Y:S01]  /*379e0*/  PRMT R106, R250, 0x7632, R106 ;  /* 0x00007632fa6a7816 */ /* 0x010fe2000000006a */
[----:B------:R-:W-:Y:S01]  /*379f0*/  ULDC UR21, c[0x0][0x22c] ;  /* 0x00008b0000157ab9 */ /* 0x000fe20000000800 */
[----:B---3--:R-:W-:Y:S01]  /*37a00*/  PRMT R94, R194, 0x7632, R94 ;  /* 0x00007632c25e7816 */ /* 0x008fe2000000005e */
[----:B------:R-:W-:Y:S01]  /*37a10*/  IMAD.WIDE R90, R93, 0x2, R2 ;  /* 0x000000025d5a7825 */ /* 0x000fe200078e0202 */
[----:B------:R0:W-:Y:S01]  /*37a20*/  @P4 STG.E.U16 desc[UR6][R84.64], R190 ;  /* 0x000000be54004986 */ /* 0x0001e2000c101506 */
[----:B------:R-:W-:Y:S01]  /*37a30*/  ISETP.GE.AND P4, PT, R0, UR19, PT ;  /* 0x0000001300007c0c */ /* 0x000fe2000bf86270 */
[----:B------:R-:W-:-:S02]  /*37a40*/  ULDC UR19, c[0x0][0x22c] ;  /* 0x00008b0000137ab9 */ /* 0x000fc40000000800 */
        /* <DEDUP_REMOVED lines=29> */
[----:B------:R-:W-:Y:S01]  /*37c20*/  LOP3.LUT R9, R9, 0xfffffffb, RZ, 0xc0, !PT ;  /* 0xfffffffb09097812 */ /* 0x000fe200078ec0ff */
[----:B------:R3:W-:Y:S01]  /*37c30*/  @P4 STG.E.U16 desc[UR6][R90.64], R94 ;  /* 0x0000005e5a004986 */ /* 0x0007e2000c101506 */
[----:B------:R-:W-:Y:S01]  /*37c40*/  ISETP.LT.AND P4, PT, R5, UR14, !P2 ;  /* 0x0000000e05007c0c */ /* 0x000fe2000d781270 */
[----:B0-----:R-:W-:Y:S01]  /*37c50*/  IMAD.WIDE R84, R93, 0x2, R246 ;  /* 0x000000025d547825 */ /* 0x001fe200078e02f6 */
[----:B------:R-:W-:Y:S01]  /*37c60*/  ISETP.LT.AND P6, PT, R7, UR11, !P2 ;  /* 0x0000000b07007c0c */ /* 0x000fe2000d7c1270 */
[----:B------:R-:W-:Y:S01]  /*37c70*/  ULDC.64 UR14, c[0x0][0x228] ;  /* 0x00008a00000e7ab9 */ /* 0x000fe20000000a00 */
[----:B------:R-:W-:Y:S01]  /*37c80*/  ISETP.LT.AND P2, PT, R8, UR9, !P2 ;  /* 0x0000000908007c0c */ /* 0x000fe2000d741270 */
[----:B-1----:R-:W-:Y:S01]  /*37c90*/  IMAD.WIDE R88, R93, 0x2, R244 ;  /* 0x000000025d587825 */ /* 0x002fe200078e02f4 */
[----:B------:R-:W-:Y:S01]  /*37ca0*/  PRMT R92, R191, 0x7632, R92 ;  /* 0x00007632bf5c7816 */ /* 0x000fe2000000005c */
[----:B------:R-:W-:Y:S01]  /*37cb0*/  ULDC UR11, c[0x0][0x228] ;  /* 0x00008a00000b7ab9 */ /* 0x000fe20000000800 */
[----:B------:R-:W-:Y:S01]  /*37cc0*/  ULDC UR9, c[0x0][0x228] ;  /* 0x00008a0000097ab9 */ /* 0x000fe20000000800 */
[----:B--2---:R-:W-:Y:S01]  /*37cd0*/  IMAD.WIDE R86, R93, 0x2, R10 ;  /* 0x000000025d567825 */ /* 0x004fe200078e020a */
[----:B------:R-:W-:Y:S01]  /*37ce0*/  ULDC UR17, c[0x0][0x22c] ;  /* 0x00008b0000117ab9 */ /* 0x000fe20000000800 */
[----:B---3--:R-:W-:-:S02]  /*37cf0*/  PRMT R94, R195, 0x7632, R94 ;  /* 0x00007632c35e7816 */ /* 0x008fc4000000005e */
[----:B------:R-:W-:Y:S01]  /*37d00*/  IMAD.WIDE R90, R93, 0x2, R2 ;  /* 0x000000025d5a7825 */ /* 0x000fe200078e0202 */
[----:B------:R0:W-:Y:S01]  /*37d10*/  @P4 STG.E.U16 desc[UR6][R84.64], R191 ;  /* 0x000000bf54004986 */ /* 0x0001e2000c101506 */
[----:B------:R-:W-:Y:S01]  /*37d20*/  ISETP.GE.AND P4, PT, R0, UR15, PT ;  /* 0x0000000f00007c0c */ /* 0x000fe2000bf86270 */
[----:B------:R-:W-:Y:S02]  /*37d30*/  ULDC UR15, c[0x0][0x22c] ;  /* 0x00008b00000f7ab9 */ /* 0x000fe40000000800 */
[----:B------:R1:W-:Y:S04]  /*37d40*/  @P5 STG.E.U16 desc[UR6][R88.64], R92 ;  /* 0x0000005c58005986 */ /* 0x0003e8000c101506 */
        /* <DEDUP_REMOVED lines=13> */
[----:B--2---:R-:W-:Y:S01]  /*37e20*/  IMAD.WIDE R86, R93, 0x2, R244 ;  /* 0x000000025d567825 */ /* 0x004fe200078e02f4 */
[----:B---3--:R-:W-:Y:S01]  /*37e30*/  PRMT R94, R203, 0x7632, R94 ;  /* 0x00007632cb5e7816 */ /* 0x008fe2000000005e */
[----:B------:R-:W-:-:S02]  /*37e40*/  ULDC UR5, c[0x0][0x248] ;  /* 0x0000920000057ab9 */ /* 0x000fc40000000800 */
[C---:B------:R-:W-:Y:S01]  /*37e50*/  IMAD.WIDE R88, R93.reuse, 0x2, R10 ;  /* 0x000000025d587825 */ /* 0x040fe200078e020a */
[----:B------:R0:W-:Y:S03]  /*37e60*/  @P2 STG.E.U16 desc[UR6][R84.64], R199 ;  /* 0x000000c754002986 */ /* 0x0001e6000c101506 */
[C---:B------:R-:W-:Y:S01]  /*37e70*/  IMAD.WIDE R90, R93.reuse, 0x2, R2 ;  /* 0x000000025d5a7825 */ /* 0x040fe200078e0202 */
[----:B------:R1:W-:Y:S01]  /*37e80*/  @P5 STG.E.U16 desc[UR6][R86.64], R92 ;  /* 0x0000005c56005986 */ /* 0x0003e2000c101506 */
[----:B------:R-:W-:Y:S01]  /*37e90*/  ISETP.GE.AND P2, PT, R0, UR13, PT ;  /* 0x0000000d00007c0c */ /* 0x000fe2000bf46270 */
[----:B------:R-:W-:Y:S01]  /*37ea0*/  ULDC UR13, c[0x0][0x228] ;  /* 0x00008a00000d7ab9 */ /* 0x000fe20000000800 */
[----:B------:R-:W-:Y:S01]  /*37eb0*/  ULDC UR9, c[0x0][0x228] ;  /* 0x00008a0000097ab9 */ /* 0x000fe20000000800 */
        /* <DEDUP_REMOVED lines=8> */
[----:B------:R-:W-:Y:S01]  /*37f40*/  ULDC UR5, c[0x0][0x22c] ;  /* 0x00008b0000057ab9 */ /* 0x000fe20000000800 */
[----:B------:R-:W-:Y:S01]  /*37f50*/  PRMT R0, R204, 0x7632, R0 ;  /* 0x00007632cc007816 */ /* 0x000fe20000000000 */
[C---:B-1----:R-:W-:Y:S01]  /*37f60*/  IMAD.WIDE R86, R93.reuse, 0x2, R244 ;  /* 0x000000025d567825 */ /* 0x042fe200078e02f4 */
[----:B------:R-:W-:Y:S01]  /*37f70*/  PRMT R92, R208, 0x7632, R92 ;  /* 0x00007632d05c7816 */ /* 0x000fe2000000005c */
[----:B------:R-:W-:Y:S01]  /*37f80*/  ULDC UR13, c[0x0][0x228] ;  /* 0x00008a00000d7ab9 */ /* 0x000fe20000000800 */
[----:B------:R-:W-:Y:S01]  /*37f90*/  ULDC UR11, c[0x0][0x228] ;  /* 0x00008a00000b7ab9 */ /* 0x000fe20000000800 */
[----:B--2---:R-:W-:Y:S01]  /*37fa0*/  IMAD.WIDE R88, R93, 0x2, R10 ;  /* 0x000000025d587825 */ /* 0x004fe200078e020a */
[----:B------:R-:W-:Y:S01]  /*37fb0*/  ULDC UR9, c[0x0][0x228] ;  /* 0x00008a0000097ab9 */ /* 0x000fe20000000800 */
[----:B------:R-:W-:-:S02]  /*37fc0*/  ULDC UR20, c[0x0][0x22c] ;  /* 0x00008b0000147ab9 */ /* 0x000fc40000000800 */
[----:B---3--:R-:W-:Y:S01]  /*37fd0*/  IMAD.WIDE R90, R93, 0x2, R2 ;  /* 0x000000025d5a7825 */ /* 0x008fe200078e0202 */
[----:B------:R-:W-:Y:S03]  /*37fe0*/  @P4 STG.E.U16 desc[UR6][R84.64], R204 ;  /* 0x000000cc54004986 */ /* 0x000fe6000c101506 */
[----:B------:R-:W-:Y:S01]  /*37ff0*/  VIADD R94, R4, 0x9c ;  /* 0x0000009c045e7836 */ /* 0x000fe20000000000 */
[----:B------:R0:W-:Y:S01]  /*38000*/  @P5 STG.E.U16 desc[UR6][R86.64], R0 ;  /* 0x0000000056005986 */ /* 0x0001e2000c101506 */
[----:B------:R-:W-:Y:S01]  /*38010*/  ISETP.LT.AND P5, PT, R6, UR13, !P2 ;  /* 0x0000000d06007c0c */ /* 0x000fe2000d7a1270 */
[----:B------:R-:W-:Y:S02]  /*38020*/  ULDC UR13, c[0x0][0x228] ;  /* 0x00008a00000d7ab9 */ /* 0x000fe40000000800 */
[----:B------:R-:W-:Y:S01]  /*38030*/  @P6 STG.E.U16 desc[UR6][R88.64], R208 ;  /* 0x000000d058006986 */ /* 0x000fe2000c101506 */
[----:B------:R-:W-:Y:S01]  /*38040*/  ISETP.GE.AND P4, PT, R94, UR5, PT ;  /* 0x000000055e007c0c */ /* 0x000fe2000bf86270 */
[----:B------:R-:W-:-:S02]  /*38050*/  ULDC UR5, c[0x0][0x248] ;  /* 0x0000920000057ab9 */ /* 0x000fc40000000800 */
[----:B------:R1:W-:Y:S01]  /*38060*/  @P3 STG.E.U16 desc[UR6][R90.64], R92 ;  /* 0x0000005c5a003986 */ /* 0x0003e2000c101506 */
[----:B------:R-:W-:Y:S02]  /*38070*/  ISETP.LT.AND P3, PT, R5, UR18, !P2 ;  /* 0x0000001205007c0c */ /* 0x000fe4000d761270 */
[----:B------:R-:W-:Y:S01]  /*38080*/  ISETP.LT.AND P6, PT, R7, UR11, !P2 ;  /* 0x0000000b07007c0c */ /* 0x000fe2000d7c1270 */
[----:B------:R-:W-:Y:S01]  /*38090*/  VIADD R93, R93, UR5 ;  /* 0x000000055d5d7c36 */ /* 0x000fe20008000000 */
[----:B------:R-:W-:Y:S02]  /*380a0*/  ISETP.LT.AND P2, PT, R8, UR9, !P2 ;  /* 0x0000000908007c0c */ /* 0x000fe4000d741270 */
[----:B0-----:R-:W-:Y:S01]  /*380b0*/  PRMT R0, R212, 0x7632, R0 ;  /* 0x00007632d4007816 */ /* 0x001fe20000000000 */
[C---:B------:R-:W-:Y:S01]  /*380c0*/  IMAD.WIDE R84, R93.reuse, 0x2, R246 ;  /* 0x000000025d547825 */ /* 0x040fe200078e02f6 */
[----:B------:R-:W-:Y:S01]  /*380d0*/  ULDC UR5, c[0x0][0x22c] ;  /* 0x00008b0000057ab9 */ /* 0x000fe20000000800 */
[----:B------:R-:W-:Y:S01]  /*380e0*/  ULDC UR11, c[0x0][0x228] ;  /* 0x00008a00000b7ab9 */ /* 0x000fe20000000800 */
[----:B------:R-:W-:Y:S01]  /*380f0*/  ULDC UR9, c[0x0][0x228] ;  /* 0x00008a0000097ab9 */ /* 0x000fe20000000800 */
[----:B------:R-:W-:Y:S01]  /*38100*/  IMAD.WIDE R86, R93, 0x2, R244 ;  /* 0x000000025d567825 */ /* 0x000fe200078e02f4 */
[----:B-1----:R-:W-:Y:S01]  /*38110*/  PRMT R92, R216, 0x7632, R92 ;  /* 0x00007632d85c7816 */ /* 0x002fe2000000005c */
[----:B------:R-:W-:-:S02]  /*38120*/  ULDC UR18, c[0x0][0x22c] ;  /* 0x00008b0000127ab9 */ /* 0x000fc40000000800 */
[C---:B------:R-:W-:Y:S01]  /*38130*/  IMAD.WIDE R88, R93.reuse, 0x2, R10 ;  /* 0x000000025d587825 */ /* 0x040fe200078e020a */
[----:B------:R-:W-:Y:S03]  /*38140*/  @P3 STG.E.U16 desc[UR6][R84.64], R212 ;  /* 0x000000d454003986 */ /* 0x000fe6000c101506 */
[----:B------:R-:W-:Y:S01]  /*38150*/  IMAD.WIDE R90, R93, 0x2, R2 ;  /* 0x000000025d5a7825 */ /* 0x000fe200078e0202 */
[----:B------:R0:W-:Y:S03]  /*38160*/  @P5 STG.E.U16 desc[UR6][R86.64], R0 ;  /* 0x0000000056005986 */ /* 0x0001e6000c101506 */
[----:B------:R-:W-:Y:S01]  /*38170*/  VIADD R94, R4, 0x9d ;  /* 0x0000009d045e7836 */ /* 0x000fe20000000000 */
[----:B------:R-:W-:Y:S01]  /*38180*/  @P6 STG.E.U16 desc[UR6][R88.64], R216 ;  /* 0x000000d858006986 */ /* 0x000fe2000c101506 */
[----:B------:R-:W-:Y:S01]  /*38190*/  ISETP.LT.AND P5, PT, R6, UR13, !P0 ;  /* 0x0000000d06007c0c */ /* 0x000fe2000c7a1270 */
[C---:B------:R-:W-:Y:S01]  /*381a0*/  VIADD R171, R4.reuse, 0xb2 ;  /* 0x000000b204ab7836 */ /* 0x040fe20000000000 */
[----:B------:R-:W-:Y:S01]  /*381b0*/  ISETP.LT.AND P6, PT, R7, UR11, !P0 ;  /* 0x0000000b07007c0c */ /* 0x000fe2000c7c1270 */
[----:B------:R1:W-:Y:S01]  /*381c0*/  @P2 STG.E.U16 desc[UR6][R90.64], R92 ;  /* 0x0000005c5a002986 */ /* 0x0003e2000c101506 */
[----:B------:R-:W-:Y:S01]  /*381d0*/  ISETP.LT.AND P2, PT, R5, UR16, !P0 ;  /* 0x0000001005007c0c */ /* 0x000fe2000c741270 */
[----:B------:R-:W-:Y:S01]  /*381e0*/  VIADD R170, R4, 0xb3 ;  /* 0x000000b304aa7836 */ /* 0x000fe20000000000 */
[----:B------:R-:W-:Y:S01]  /*381f0*/  ISETP.GE.AND P3, PT, R94, UR5, PT ;  /* 0x000000055e007c0c */ /* 0x000fe2000bf66270 */
[----:B------:R-:W-:Y:S01]  /*38200*/  ULDC UR5, c[0x0][0x248] ;  /* 0x0000920000057ab9 */ /* 0x000fe20000000800 */
[----:B------:R-:W-:Y:S01]  /*38210*/  ISETP.LT.AND P0, PT, R8, UR9, !P0 ;  /* 0x0000000908007c0c */ /* 0x000fe2000c701270 */
[----:B------:R-:W-:Y:S01]  /*38220*/  VIADD R93, R93, UR5 ;  /* 0x000000055d5d7c36 */ /* 0x000fe20008000000 */
[----:B------:R-:W-:Y:S01]  /*38230*/  PRMT R94, R209, 0x7632, R94 ;  /* 0x00007632d15e7816 */ /* 0x000fe2000000005e */
[----:B0-----:R-:W-:Y:S01]  /*38240*/  VIADD R0, R4, 0x9e ;  /* 0x0000009e04007836 */ /* 0x001fe20000000000 */
[----:B------:R-:W-:Y:S01]  /*38250*/  ULDC UR5, c[0x0][0x22c] ;  /* 0x00008b0000057ab9 */ /* 0x000fe20000000800 */
[----:B------:R-:W-:Y:S01]  /*38260*/  IMAD.WIDE R84, R93, 0x2, R246 ;  /* 0x000000025d547825 */ /* 0x000fe200078e02f6 */
[----:B------:R-:W-:Y:S01]  /*38270*/  ULDC UR9, c[0x0][0x22c] ;  /* 0x00008b0000097ab9 */ /* 0x000fe20000000800 */
[----:B-1----:R-:W-:Y:S01]  /*38280*/  PRMT R92, R205, 0x7632, R92 ;  /* 0x00007632cd5c7816 */ /* 0x002fe2000000005c */
[----:B------:R-:W-:Y:S01]  /*38290*/  ULDC UR16, c[0x0][0x22c] ;  /* 0x00008b0000107ab9 */ /* 0x000fe20000000800 */
[C---:B------:R-:W-:Y:S01]  /*382a0*/  IMAD.WIDE R86, R93.reuse, 0x2, R244 ;  /* 0x000000025d567825 */ /* 0x040fe200078e02f4 */
[----:B------:R-:W-:Y:S01]  /*382b0*/  @P2 STG.E.U16 desc[UR6][R84.64], R205 ;  /* 0x000000cd54002986 */ /* 0x000fe2000c101506 */
[----:B------:R-:W-:Y:S01]  /*382c0*/  ULDC UR13, c[0x0][0x22c] ;  /* 0x00008b00000d7ab9 */ /* 0x000fe20000000800 */
[----:B------:R-:W-:Y:S01]  /*382d0*/  ULDC UR11, c[0x0][0x22c] ;  /* 0x00008b00000b7ab9 */ /* 0x000fe20000000800 */
[C---:B------:R-:W-:Y:S01]  /*382e0*/  IMAD.WIDE R88, R93.reuse, 0x2, R10 ;  /* 0x000000025d587825 */ /* 0x040fe200078e020a */
[----:B------:R0:W-:Y:S03]  /*382f0*/  @P5 STG.E.U16 desc[UR6][R86.64], R92 ;  /* 0x0000005c56005986 */ /* 0x0001e6000c101506 */
[----:B------:R-:W-:Y:S01]  /*38300*/  IMAD.WIDE R90, R93, 0x2, R2 ;  /* 0x000000025d5a7825 */ /* 0x000fe200078e0202 */
[----:B------:R-:W-:Y:S01]  /*38310*/  @P6 STG.E.U16 desc[UR6][R88.64], R209 ;  /* 0x000000d158006986 */ /* 0x000fe2000c101506 */
[----:B------:R-:W-:Y:S01]  /*38320*/  ISETP.GE.AND P2, PT, R0, UR5, PT ;  /* 0x0000000500007c0c */ /* 0x000fe2000bf46270 */
[----:B------:R-:W-:-:S02]  /*38330*/  ULDC UR5, c[0x0][0x248] ;  /* 0x0000920000057ab9 */ /* 0x000fc40000000800 */
[----:B------:R1:W-:Y:S01]  /*38340*/  @P0 STG.E.U16 desc[UR6][R90.64], R94 ;  /* 0x0000005e5a000986 */ /* 0x0003e2000c101506 */
[----:B------:R-:W-:Y:S02]  /*38350*/  ISETP.LT.AND P0, PT, R5, UR14, !P1 ;  /* 0x0000000e05007c0c */ /* 0x000fe4000cf01270 */
[----:B------:R-:W-:Y:S02]  /*38360*/  ISETP.LT.AND P5, PT, R6, UR12, !P1 ;  /* 0x0000000c06007c0c */ /* 0x000fe4000cfa1270 */
[----:B------:R-:W-:Y:S01]  /*38370*/  ISETP.LT.AND P6, PT, R7, UR10, !P1 ;  /* 0x0000000a07007c0c */ /* 0x000fe2000cfc1270 */
[----:B------:R-:W-:Y:S01]  /*38380*/  VIADD R93, R93, UR5 ;  /* 0x000000055d5d7c36 */ /* 0x000fe20008000000 */
[----:B------:R-:W-:Y:S02]  /*38390*/  ISETP.LT.AND P1, PT, R8, UR8, !P1 ;  /* 0x0000000808007c0c */ /* 0x000fe4000cf21270 */
[----:B0-----:R-:W-:Y:S01]  /*383a0*/  PRMT R92, R213, 0x7632, R92 ;  /* 0x00007632d55c7816 */ /* 0x001fe2000000005c */
        /* <DEDUP_REMOVED lines=8> */
[----:B------:R-:W-:Y:S01]  /*38430*/  IMAD.WIDE R88, R93, 0x2, R10 ;  /* 0x000000025d587825 */ /* 0x000fe200078e020a */
[----:B------:R0:W-:Y:S01]  /*38440*/  @P5 STG.E.U16 desc[UR6][R86.64], R92 ;  /* 0x0000005c56005986 */ /* 0x0001e2000c101506 */
[----:B------:R-:W-:-:S02]  /*38450*/  ULDC UR10, c[0x0][0x22c] ;  /* 0x00008b00000a7ab9 */ /* 0x000fc40000000800 */
[----:B------:R-:W-:Y:S01]  /*38460*/  IMAD.WIDE R90, R93, 0x2, R2 ;  /* 0x000000025d5a7825 */ /* 0x000fe200078e0202 */
[----:B------:R-:W-:Y:S03]  /*38470*/  @P6 STG.E.U16 desc[UR6][R88.64], R217 ;  /* 0x000000d958006986 */ /* 0x000fe6000c101506 */
[----:B------:R-:W-:Y:S01]  /*38480*/  VIADD R0, R4, 0x9f ;  /* 0x0000009f04007836 */ /* 0x000fe20000000000 */
[----:B------:R1:W-:Y:S01]  /*38490*/  @P1 STG.E.U16 desc[UR6][R90.64], R94 ;  /* 0x0000005e5a001986 */ /* 0x0003e2000c101506 */
[----:B------:R-:W-:Y:S02]  /*384a0*/  ISETP.LT.AND P1, PT, R5, UR4, !P4 ;  /* 0x0000000405007c0c */ /* 0x000fe4000e721270 */
[----:B------:R-:W-:Y:S02]  /*384b0*/  ISETP.LT.AND P5, PT, R6, UR4, !P4 ;  /* 0x0000000406007c0c */ /* 0x000fe4000e7a1270 */
[----:B------:R-:W-:Y:S01]  /*384c0*/  ISETP.GE.AND P0, PT, R0, UR5, PT ;  /* 0x0000000500007c0c */ /* 0x000fe2000bf06270 */
[----:B------:R-:W-:Y:S01]  /*384d0*/  ULDC UR5, c[0x0][0x248] ;  /* 0x0000920000057ab9 */ /* 0x000fe20000000800 */
[----:B------:R-:W-:Y:S01]  /*384e0*/  ISETP.LT.AND P6, PT, R7, UR4, !P4 ;  /* 0x0000000407007c0c */ /* 0x000fe2000e7c1270 */
[----:B------:R-:W-:Y:S01]  /*384f0*/  VIADD R93, R93, UR5 ;  /* 0x000000055d5d7c36 */ /* 0x000fe20008000000 */
[----:B------:R-:W-:-:S02]  /*38500*/  ISETP.LT.AND P4, PT, R8, UR4, !P4 ;  /* 0x0000000408007c0c */ /* 0x000fc4000e781270 */
[----:B0-----:R-:W-:Y:S01]  /*38510*/  PRMT R92, R206, 0x7632, R92 ;  /* 0x00007632ce5c7816 */ /* 0x001fe2000000005c */
[C---:B------:R-:W-:Y:S01]  /*38520*/  IMAD.WIDE R84, R93.reuse, 0x2, R246 ;  /* 0x000000025d547825 */ /* 0x040fe200078e02f6 */
[----:B-1----:R-:W-:Y:S01]  /*38530*/  PRMT R94, R210, 0x7632, R94 ;  /* 0x00007632d25e7816 */ /* 0x002fe2000000005e */
[----:B------:R-:W-:Y:S02]  /*38540*/  ULDC UR5, c[0x0][0x22c] ;  /* 0x00008b0000057ab9 */ /* 0x000fe40000000800 */
[C---:B------:R-:W-:Y:S01]  /*38550*/  IMAD.WIDE R86, R93.reuse, 0x2, R244 ;  /* 0x000000025d567825 */ /* 0x040fe200078e02f4 */
[----:B------:R-:W-:Y:S03]  /*38560*/  @P1 STG.E.U16 desc[UR6][R84.64], R206 ;  /* 0x000000ce54001986 */ /* 0x000fe6000c101506 */
[C---:B------:R-:W-:Y:S01]  /*38570*/  IMAD.WIDE R88, R93.reuse, 0x2, R10 ;  /* 0x000000025d587825 */ /* 0x040fe200078e020a */
[----:B------:R0:W-:Y:S03]  /*38580*/  @P5 STG.E.U16 desc[UR6][R86.64], R92 ;  /* 0x0000005c56005986 */ /* 0x0001e6000c101506 */
[----:B------:R-:W-:Y:S01]  /*38590*/  IMAD.WIDE R90, R93, 0x2, R2 ;  /* 0x000000025d5a7825 */ /* 0x000fe200078e0202 */
[----:B------:R-:W-:Y:S03]  /*385a0*/  @P6 STG.E.U16 desc[UR6][R88.64], R210 ;  /* 0x000000d258006986 */ /* 0x000fe6000c101506 */
[----:B------:R-:W-:Y:S01]  /*385b0*/  VIADD R0, R4, 0xa0 ;  /* 0x000000a004007836 */ /* 0x000fe20000000000 */
[----:B------:R1:W-:Y:S01]  /*385c0*/  @P4 STG.E.U16 desc[UR6][R90.64], R94 ;  /* 0x0000005e5a004986 */ /* 0x0003e2000c101506 */
[----:B------:R-:W-:-:S02]  /*385d0*/  ISETP.LT.AND P4, PT, R5, UR4, !P3 ;  /* 0x0000000405007c0c */ /* 0x000fc4000df81270 */
[----:B------:R-:W-:Y:S02]  /*385e0*/  ISETP.LT.AND P5, PT, R6, UR4, !P3 ;  /* 0x0000000406007c0c */ /* 0x000fe4000dfa1270 */
[----:B------:R-:W-:Y:S01]  /*385f0*/  ISETP.GE.AND P1, PT, R0, UR5, PT ;  /* 0x0000000500007c0c */ /* 0x000fe2000bf26270 */
[----:B------:R-:W-:Y:S01]  /*38600*/  ULDC UR5, c[0x0][0x248] ;  /* 0x0000920000057ab9 */ /* 0x000fe20000000800 */
[----:B------:R-:W-:Y:S01]  /*38610*/  ISETP.LT.AND P6, PT, R7, UR4, !P3 ;  /* 0x0000000407007c0c */ /* 0x000fe2000dfc1270 */
[----:B------:R-:W-:Y:S01]  /*38620*/  VIADD R93, R93, UR5 ;  /* 0x000000055d5d7c36 */ /* 0x000fe20008000000 */
[----:B------:R-:W-:Y:S02]  /*38630*/  ISETP.LT.AND P3, PT, R8, UR4, !P3 ;  /* 0x0000000408007c0c */ /* 0x000fe4000df61270 */
[----:B0-----:R-:W-:Y:S01]  /*38640*/  PRMT R92, R214, 0x7632, R92 ;  /* 0x00007632d65c7816 */ /* 0x001fe2000000005c */
[----:B------:R-:W-:Y:S01]  /*38650*/  IMAD.WIDE R84, R93, 0x2, R246 ;  /* 0x000000025d547825 */ /* 0x000fe200078e02f6 */
[----:B-1----:R-:W-:Y:S01]  /*38660*/  PRMT R94, R218, 0x7632, R94 ;  /* 0x00007632da5e7816 */ /* 0x002fe2000000005e */
[----:B------:R-:W-:-:S02]  /*38670*/  ULDC UR5, c[0x0][0x22c] ;  /* 0x00008b0000057ab9 */ /* 0x000fc40000000800 */
        /* <DEDUP_REMOVED lines=138> */
[----:B------:R1:W-:Y:S03]  /*38f20*/  @P6 STG.E.U16 desc[UR6][R88.64], R226 ;  /* 0x000000e258006986 */ /* 0x0003e6000c101506 */
[----:B------:R-:W-:Y:S01]  /*38f30*/  VIADD R0, R4, 0xa8 ;  /* 0x000000a804007836 */ /* 0x000fe20000000000 */
[----:B------:R2:W-:Y:S01]  /*38f40*/  @P0 STG.E.U16 desc[UR6][R90.64], R94 ;  /* 0x0000005e5a000986 */ /* 0x0005e2000c101506 */
[----:B------:R-:W-:-:S02]  /*38f50*/  ISETP.LT.AND P0, PT, R5, UR4, !P1 ;  /* 0x0000000405007c0c */ /* 0x000fc4000cf01270 */
[----:B------:R-:W-:Y:S02]  /*38f60*/  ISETP.LT.AND P5, PT, R6, UR4, !P1 ;  /* 0x0000000406007c0c */ /* 0x000fe4000cfa1270 */
[----:B------:R-:W-:Y:S01]  /*38f70*/  ISETP.GE.AND P2, PT, R0, UR5, PT ;  /* 0x0000000500007c0c */ /* 0x000fe2000bf46270 */
[----:B------:R-:W-:Y:S02]  /*38f80*/  ULDC UR5, c[0x0][0x248] ;  /* 0x0000920000057ab9 */ /* 0x000fe40000000800 */
[----:B------:R-:W-:Y:S01]  /*38f90*/  VIADD R93, R93, UR5 ;  /* 0x000000055d5d7c36 */ /* 0x000fe20008000000 */
[----:B0-----:R-:W-:Y:S01]  /*38fa0*/  PRMT R92, R230, 0x7632, R92 ;  /* 0x00007632e65c7816 */ /* 0x001fe2000000005c */
[----:B------:R-:W-:Y:S01]  /*38fb0*/  VIADD R0, R4, 0xa9 ;  /* 0x000000a904007836 */ /* 0x000fe20000000000 */
[----:B------:R-:W-:Y:S01]  /*38fc0*/  ISETP.LT.AND P6, PT, R7, UR4, !P1 ;  /* 0x0000000407007c0c */ /* 0x000fe2000cfc1270 */
[----:B------:R-:W-:Y:S01]  /*38fd0*/  IMAD.WIDE R84, R93, 0x2, R246 ;  /* 0x000000025d547825 */ /* 0x000fe200078e02f6 */
[----:B------:R-:W-:-:S03]  /*38fe0*/  ULDC UR5, c[0x0][0x22c] ;  /* 0x00008b0000057ab9 */ /* 0x000fc60000000800 */
[----:B------:R-:W-:Y:S01]  /*38ff0*/  IMAD.WIDE R86, R93, 0x2, R244 ;  /* 0x000000025d567825 */ /* 0x000fe200078e02f4 */
[----:B------:R0:W-:Y:S01]  /*39000*/  @P0 STG.E.U16 desc[UR6][R84.64], R230 ;  /* 0x000000e654000986 */ /* 0x0001e2000c101506 */
[----:B------:R-:W-:-:S03]  /*39010*/  ISETP.LT.AND P1, PT, R8, UR4, !P1 ;  /* 0x0000000408007c0c */ /* 0x000fc6000cf21270 */
[----:B------:R3:W-:Y:S01]  /*39020*/  @P5 STG.E.U16 desc[UR6][R86.64], R92 ;  /* 0x0000005c56005986 */ /* 0x0007e2000c101506 */
[----:B------:R-:W-:Y:S02]  /*39030*/  ISETP.LT.AND P5, PT, R5, UR4, !P4 ;  /* 0x0000000405007c0c */ /* 0x000fe4000e7a1270 */
[----:B------:R-:W-:Y:S01]  /*39040*/  ISETP.GE.AND P0, PT, R0, UR5, PT ;  /* 0x0000000500007c0c */ /* 0x000fe2000bf06270 */
[----:B------:R-:W-:Y:S01]  /*39050*/  ULDC UR5, c[0x0][0x248] ;  /* 0x0000920000057ab9 */ /* 0x000fe20000000800 */
[----:B-1----:R-:W-:-:S04]  /*39060*/  IMAD.WIDE R88, R93, 0x2, R10 ;  /* 0x000000025d587825 */ /* 0x002fc800078e020a */
[----:B--2---:R-:W-:Y:S01]  /*39070*/  IMAD.WIDE R90, R93, 0x2, R2 ;  /* 0x000000025d5a7825 */ /* 0x004fe200078e0202 */
[----:B------:R-:W-:-:S03]  /*39080*/  PRMT R94, R234, 0x7632, R94 ;  /* 0x00007632ea5e7816 */ /* 0x000fc6000000005e */
[----:B------:R-:W-:Y:S01]  /*39090*/  VIADD R93, R93, UR5 ;  /* 0x000000055d5d7c36 */ /* 0x000fe20008000000 */
[----:B------:R1:W-:Y:S01]  /*390a0*/  @P6 STG.E.U16 desc[UR6][R88.64], R234 ;  /* 0x000000ea58006986 */ /* 0x0003e2000c101506 */
[----:B------:R-:W-:Y:S01]  /*390b0*/  ISETP.LT.AND P6, PT, R6, UR4, !P4 ;  /* 0x0000000406007c0c */ /* 0x000fe2000e7c1270 */
[----:B------:R-:W-:Y:S01]  /*390c0*/  VIADD R0, R4, 0xaa ;  /* 0x000000aa04007836 */ /* 0x000fe20000000000 */
[----:B------:R-:W-:Y:S01]  /*390d0*/  ULDC UR5, c[0x0][0x248] ;  /* 0x0000920000057ab9 */ /* 0x000fe20000000800 */
[----:B0-----:R-:W-:Y:S01]  /*390e0*/  IMAD.WIDE R84, R93, 0x2, R246 ;  /* 0x000000025d547825 */ /* 0x001fe200078e02f6 */
[----:B------:R-:W-:Y:S04]  /*390f0*/  @P1 STG.E.U16 desc[UR6][R90.64], R94 ;  /* 0x0000005e5a001986 */ /* 0x000fe8000c101506 */
[----:B------:R0:W-:Y:S01]  /*39100*/  @P5 STG.E.U16 desc[UR6][R84.64], R223 ;  /* 0x000000df54005986 */ /* 0x0001e2000c101506 */
[----:B------:R-:W-:-:S02]  /*39110*/  ISETP.LT.AND P5, PT, R7, UR4, !P4 ;  /* 0x0000000407007c0c */ /* 0x000fc4000e7a1270 */
[----:B------:R-:W-:Y:S01]  /*39120*/  ISETP.LT.AND P4, PT, R8, UR4, !P4 ;  /* 0x0000000408007c0c */ /* 0x000fe2000e781270 */
[----:B---3--:R-:W-:Y:S01]  /*39130*/  IMAD.WIDE R86, R93, 0x2, R244 ;  /* 0x000000025d567825 */ /* 0x008fe200078e02f4 */
[----:B------:R-:W-:Y:S01]  /*39140*/  ISETP.GE.AND P1, PT, R0, UR8, PT ;  /* 0x0000000800007c0c */ /* 0x000fe2000bf26270 */
[----:B------:R-:W-:Y:S01]  /*39150*/  ULDC UR8, c[0x0][0x248] ;  /* 0x0000920000087ab9 */ /* 0x000fe20000000800 */
[----:B------:R-:W-:Y:S01]  /*39160*/  PRMT R0, R223, 0x7632, R0 ;  /* 0x00007632df007816 */ /* 0x000fe20000000000 */
[----:B-1----:R-:W-:-:S04]  /*39170*/  IMAD.WIDE R88, R93, 0x2, R2 ;  /* 0x000000025d587825 */ /* 0x002fc800078e0202 */
[----:B------:R1:W-:Y:S01]  /*39180*/  @P6 STG.E.U16 desc[UR6][R86.64], R0 ;  /* 0x0000000056006986 */ /* 0x0003e2000c101506 */
[----:B0-----:R-:W-:Y:S01]  /*39190*/  IMAD.WIDE R84, R93, 0x2, R10 ;  /* 0x000000025d547825 */ /* 0x001fe200078e020a */
[----:B------:R-:W-:-:S03]  /*391a0*/  ISETP.LT.AND P6, PT, R5, UR4, !P3 ;  /* 0x0000000405007c0c */ /* 0x000fc6000dfc1270 */
[----:B------:R-:W-:Y:S01]  /*391b0*/  VIADD R95, R93, UR5 ;  /* 0x000000055d5f7c36 */ /* 0x000fe20008000000 */
[----:B------:R-:W-:Y:S01]  /*391c0*/  @P5 STG.E.U16 desc[UR6][R84.64], R227 ;  /* 0x000000e354005986 */ /* 0x000fe2000c101506 */
[----:B------:R-:W-:Y:S01]  /*391d0*/  PRMT R90, R231, 0x7632, R90 ;  /* 0x00007632e75a7816 */ /* 0x000fe2000000005a */
[----:B------:R-:W-:Y:S01]  /*391e0*/  ULDC UR5, c[0x0][0x248] ;  /* 0x0000920000057ab9 */ /* 0x000fe20000000800 */
[----:B-1----:R-:W-:Y:S01]  /*391f0*/  PRMT R0, R227, 0x7632, R0 ;  /* 0x00007632e3007816 */ /* 0x002fe20000000000 */
[----:B------:R-:W-:-:S04]  /*39200*/  IMAD.WIDE R86, R95, 0x2, R246 ;  /* 0x000000025f567825 */ /* 0x000fc800078e02f6 */
[----:B------:R-:W-:Y:S01]  /*39210*/  @P4 STG.E.U16 desc[UR6][R88.64], R0 ;  /* 0x0000000058004986 */ /* 0x000fe2000c101506 */
[----:B------:R-:W-:Y:S02]  /*39220*/  ISETP.LT.AND P4, PT, R6, UR4, !P3 ;  /* 0x0000000406007c0c */ /* 0x000fe4000df81270 */
[----:B------:R-:W-:Y:S01]  /*39230*/  ISETP.LT.AND P5, PT, R7, UR4, !P3 ;  /* 0x0000000407007c0c */ /* 0x000fe2000dfa1270 */
[----:B------:R0:W-:Y:S01]  /*39240*/  @P6 STG.E.U16 desc[UR6][R86.64], R231 ;  /* 0x000000e756006986 */ /* 0x0001e2000c101506 */
[----:B------:R-:W-:Y:S01]  /*39250*/  ISETP.LT.AND P3, PT, R8, UR4, !P3 ;  /* 0x0000000408007c0c */ /* 0x000fe2000df61270 */
[C---:B------:R-:W-:Y:S01]  /*39260*/  VIADD R101, R95.reuse, UR5 ;  /* 0x000000055f657c36 */ /* 0x040fe20008000000 */
[----:B------:R-:W-:Y:S01]  /*39270*/  ULDC UR5, c[0x0][0x248] ;  /* 0x0000920000057ab9 */ /* 0x000fe20000000800 */
[----:B0-----:R-:W-:-:S06]  /*39280*/  IMAD.WIDE R86, R95, 0x2, R244 ;  /* 0x000000025f567825 */ /* 0x001fcc00078e02f4 */
[----:B------:R0:W-:Y:S01]  /*39290*/  @P4 STG.E.U16 desc[UR6][R86.64], R90 ;  /* 0x0000005a56004986 */ /* 0x0001e2000c101506 */
[----:B------:R-:W-:Y:S01]  /*392a0*/  ISETP.LT.AND P4, PT, R5, UR4, !P2 ;  /* 0x0000000405007c0c */ /* 0x000fe2000d781270 */
[----:B------:R-:W-:-:S05]  /*392b0*/  IMAD.WIDE R88, R95, 0x2, R10 ;  /* 0x000000025f587825 */ /* 0x000fca00078e020a */
[----:B------:R1:W-:Y:S01]  /*392c0*/  @P5 STG.E.U16 desc[UR6][R88.64], R235 ;  /* 0x000000eb58005986 */ /* 0x0003e2000c101506 */
[----:B0-----:R-:W-:Y:S02]  /*392d0*/  VIADD R90, R4, 0xac ;  /* 0x000000ac045a7836 */ /* 0x001fe40000000000 */
[----:B------:R-:W-:-:S04]  /*392e0*/  IMAD.WIDE R86, R95, 0x2, R2 ;  /* 0x000000025f567825 */ /* 0x000fc800078e0202 */
[----:B-1----:R-:W-:Y:S01]  /*392f0*/  IMAD.WIDE R88, R101, 0x2, R246 ;  /* 0x0000000265587825 */ /* 0x002fe200078e02f6 */
[----:B------:R-:W-:Y:S01]  /*39300*/  ISETP.GE.AND P5, PT, R90, UR9, PT ;  /* 0x000000095a007c0c */ /* 0x000fe2000bfa6270 */
[----:B------:R-:W-:Y:S01]  /*39310*/  @P3 STG.E.U16 desc[UR6][R86.64], R99 ;  /* 0x0000006356003986 */ /* 0x000fe2000c101506 */
[----:B------:R-:W-:Y:S01]  /*39320*/  PRMT R90, R251, 0x7632, R90 ;  /* 0x00007632fb5a7816 */ /* 0x000fe2000000005a */
[----:B------:R-:W-:Y:S01]  /*39330*/  IMAD.WIDE R104, R101, 0x2, R244 ;  /* 0x0000000265687825 */ /* 0x000fe200078e02f4 */
[----:B------:R-:W-:Y:S01]  /*39340*/  ULDC UR9, c[0x0][0x22c] ;  /* 0x00008b0000097ab9 */ /* 0x000fe20000000800 */
[----:B------:R0:W-:Y:S04]  /*39350*/  @P4 STG.E.U16 desc[UR6][R88.64], R251 ;  /* 0x000000fb58004986 */ /* 0x0001e8000c101506 */
[----:B0-----:R-:W2:Y:S01]  /*39360*/  LDL.LU R251, [R1+0x300] ;  /* 0x0003000001fb7983 */ /* 0x001ea20000300800 */
[----:B------:R-:W-:-:S02]  /*39370*/  ISETP.LT.AND P4, PT, R6, UR4, !P2 ;  /* 0x0000000406007c0c */ /* 0x000fc4000d781270 */
[----:B------:R-:W-:Y:S02]  /*39380*/  ISETP.LT.AND P3, PT, R7, UR4, !P2 ;  /* 0x0000000407007c0c */ /* 0x000fe4000d761270 */
[----:B------:R-:W-:Y:S01]  /*39390*/  ISETP.LT.AND P2, PT, R8, UR4, !P2 ;  /* 0x0000000408007c0c */ /* 0x000fe2000d741270 */
[----:B------:R-:W-:-:S04]  /*393a0*/  IMAD.WIDE R86, R101, 0x2, R10 ;  /* 0x0000000265567825 */ /* 0x000fc800078e020a */
[----:B------:R-:W-:-:S04]  /*393b0*/  IMAD.WIDE R88, R101, 0x2, R2 ;  /* 0x0000000265587825 */ /* 0x000fc800078e0202 */
[----:B------:R-:W-:Y:S04]  /*393c0*/  @P4 STG.E.U16 desc[UR6][R104.64], R90 ;  /* 0x0000005a68004986 */ /* 0x000fe8000c101506 */
[----:B------:R0:W-:Y:S04]  /*393d0*/  @P3 STG.E.U16 desc[UR6][R86.64], R250 ;  /* 0x000000fa56003986 */ /* 0x0001e8000c101506 */
[----:B------:R1:W-:Y:S01]  /*393e0*/  @P2 STG.E.U16 desc[UR6][R88.64], R106 ;  /* 0x0000006a58002986 */ /* 0x0003e2000c101506 */
[----:B------:R-:W-:Y:S01]  /*393f0*/  ISETP.LT.AND P2, PT, R5, UR4, !P0 ;  /* 0x0000000405007c0c */ /* 0x000fe2000c741270 */
[----:B------:R-:W-:-:S02]  /*39400*/  VIADD R91, R101, UR5 ;  /* 0x00000005655b7c36 */ /* 0x000fc40008000000 */
[----:B0-----:R-:W3:Y:S01]  /*39410*/  LDL.LU R250, [R1+0x2e4] ;  /* 0x0002e40001fa7983 */ /* 0x001ee20000300800 */
[----:B------:R-:W-:Y:S01]  /*39420*/  ISETP.LT.AND P3, PT, R6, UR4, !P0 ;  /* 0x0000000406007c0c */ /* 0x000fe2000c761270 */
[----:B------:R-:W-:Y:S01]  /*39430*/  ULDC UR5, c[0x0][0x248] ;  /* 0x0000920000057ab9 */ /* 0x000fe20000000800 */
[----:B-1----:R-:W-:-:S04]  /*39440*/  IMAD.WIDE R88, R91, 0x2, R246 ;  /* 0x000000025b587825 */ /* 0x002fc800078e02f6 */
[----:B------:R-:W-:-:S04]  /*39450*/  IMAD.WIDE R86, R91, 0x2, R244 ;  /* 0x000000025b567825 */ /* 0x000fc800078e02f4 */
[----:B------:R-:W-:Y:S01]  /*39460*/  VIADD R119, R91, UR8 ;  /* 0x000000085b777c36 */ /* 0x000fe20008000000 */
[----:B------:R-:W-:-:S03]  /*39470*/  ULDC UR8, c[0x0][0x248] ;  /* 0x0000920000087ab9 */ /* 0x000fc60000000800 */
        /* <DEDUP_REMOVED lines=11> */
[----:B------:R-:W-:Y:S01]  /*39530*/  ULDC UR5, c[0x0][0x248] ;  /* 0x0000920000057ab9 */ /* 0x000fe20000000800 */
[----:B------:R-:W-:Y:S02]  /*39540*/  VIADD R84, R4, 0xab ;  /* 0x000000ab04547836 */ /* 0x000fe40000000000 */
[----:B------:R-:W-:Y:S01]  /*39550*/  VIADD R163, R164, UR5 ;  /* 0x00000005a4a37c36 */ /* 0x000fe20008000000 */
[----:B------:R-:W-:-:S03]  /*39560*/  ULDC UR5, c[0x0][0x248] ;  /* 0x0000920000057ab9 */ /* 0x000fc60000000800 */
[----:B------:R-:W-:Y:S01]  /*39570*/  VIADD R0, R163, UR5 ;  /* 0x00000005a3007c36 */ /* 0x000fe20008000000 */
[----:B------:R-:W-:Y:S01]  /*39580*/  ULDC UR5, c[0x0][0x248] ;  /* 0x0000920000057ab9 */ /* 0x000fe20000000800 */
[----:B------:R-:W-:Y:S01]  /*39590*/  ISETP.GE.AND P6, PT, R84, UR8, PT ;  /* 0x0000000854007c0c */ /* 0x000fe2000bfc6270 */
[----:B------:R-:W-:Y:S01]  /*395a0*/  ULDC UR8, c[0x0][0x248] ;  /* 0x0000920000087ab9 */ /* 0x000fe20000000800 */
        /* <DEDUP_REMOVED lines=10> */
[----:B--2---:R-:W-:Y:S01]  /*39650*/  PRMT R109, R251, 0x7632, R109 ;  /* 0x00007632fb6d7816 */ /* 0x004fe2000000006d */
[----:B------:R0:W-:Y:S01]  /*39660*/  @P2 STG.E.U16 desc[UR6][R88.64], R251 ;  /* 0x000000fb58002986 */ /* 0x0001e2000c101506 */
[----:B------:R-:W-:-:S03]  /*39670*/  ISETP.LT.AND P2, PT, R7, UR4, !P0 ;  /* 0x0000000407007c0c */ /* 0x000fc6000c741270 */
[----:B0-----:R-:W2:Y:S01]  /*39680*/  LDL.LU R251, [R1+0x2d4] ;  /* 0x0002d40001fb7983 */ /* 0x001ea20000300800 */
[----:B------:R-:W-:-:S03]  /*39690*/  IMAD.WIDE R88, R91, 0x2, R10 ;  /* 0x000000025b587825 */ /* 0x000fc600078e020a */
[----:B------:R-:W-:Y:S06]  /*396a0*/  @P3 STG.E.U16 desc[UR6][R86.64], R109 ;  /* 0x0000006d56003986 */ /* 0x000fec000c101506 */
[----:B------:R0:W-:Y:S04]  /*396b0*/  @P2 STG.E.U16 desc[UR6][R88.64], R252 ;  /* 0x000000fc58002986 */ /* 0x0001e8000c101506 */
[----:B0-----:R-:W4:Y:S01]  /*396c0*/  LDL.LU R252, [R1+0x1500] ;  /* 0x0015000001fc7983 */ /* 0x001f220000300800 */
        /* <DEDUP_REMOVED lines=29> */
[----:B------:R-:W-:Y:S01]  /*398a0*/  ISETP.LT.AND P0, PT, R8, UR4, !P0 ;  /* 0x0000000408007c0c */ /* 0x000fe2000c701270 */
[----:B------:R-:W-:Y:S02]  /*398b0*/  ULDC UR5, c[0x0][0x248] ;  /* 0x0000920000057ab9 */ /* 0x000fe40000000800 */
[----:B------:R-:W-:Y:S02]  /*398c0*/  VIADD R110, R109, UR8 ;  /* 0x000000086d6e7c36 */ /* 0x000fe40008000000 */
[----:B------:R-:W-:Y:S01]  /*398d0*/  VIADD R90, R4, 0xad ;  /* 0x000000ad045a7836 */ /* 0x000fe20000000000 */
[----:B------:R-:W-:Y:S01]  /*398e0*/  ISETP.LT.AND P3, PT, R5, UR4, !P1 ;  /* 0x0000000405007c0c */ /* 0x000fe2000cf61270 */
[----:B------:R-:W-:Y:S01]  /*398f0*/  VIADD R111, R110, UR5 ;  /* 0x000000056e6f7c36 */ /* 0x000fe20008000000 */
[----:B------:R-:W-:Y:S01]  /*39900*/  ULDC UR5, c[0x0][0x248] ;  /* 0x0000920000057ab9 */ /* 0x000fe20000000800 */
[----:B------:R-:W-:Y:S01]  /*39910*/  IMAD.WIDE R86, R119, 0x2, R246 ;  /* 0x0000000277567825 */ /* 0x000fe200078e02f6 */
[----:B------:R-:W-:Y:S01]  /*39920*/  ISETP.GE.AND P4, PT, R90, UR9, PT ;  /* 0x000000095a007c0c */ /* 0x000fe2000bf86270 */
[----:B------:R-:W-:Y:S01]  /*39930*/  ULDC UR8, c[0x0][0x248] ;  /* 0x0000920000087ab9 */ /* 0x000fe20000000800 */
[----:B------:R-:W-:Y:S01]  /*39940*/  ISETP.LT.AND P2, PT, R6, UR4, !P1 ;  /* 0x0000000406007c0c */ /* 0x000fe2000cf41270 */
[----:B------:R-:W-:Y:S01]  /*39950*/  VIADD R112, R111, UR5 ;  /* 0x000000056f707c36 */ /* 0x000fe20008000000 */
[----:B------:R-:W-:Y:S01]  /*39960*/  ULDC UR5, c[0x0][0x248] ;  /* 0x0000920000057ab9 */ /* 0x000fe20000000800 */
[----:B------:R-:W-:Y:S01]  /*39970*/  IMAD.WIDE R90, R91, 0x2, R2 ;  /* 0x000000025b5a7825 */ /* 0x000fe200078e0202 */
[----:B------:R-:W-:Y:S01]  /*39980*/  @P6 LOP3.LUT R9, R9, 0x4, RZ, 0xfc, !PT ;  /* 0x0000000409096812 */ /* 0x000fe200078efcff */
[----:B------:R-:W-:-:S02]  /*39990*/  ULDC UR9, c[0x0][0x22c] ;  /* 0x00008b0000097ab9 */ /* 0x000fc40000000800 */
[----:B------:R-:W-:Y:S01]  /*399a0*/  VIADD R113, R112, UR5 ;  /* 0x0000000570717c36 */ /* 0x000fe20008000000 */
[----:B------:R-:W-:Y:S01]  /*399b0*/  ULDC UR5, c[0x0][0x248] ;  /* 0x0000920000057ab9 */ /* 0x000fe20000000800 */
[----:B------:R0:W-:Y:S04]  /*399c0*/  @P0 STG.E.U16 desc[UR6][R90.64], R114 ;  /* 0x000000725a000986 */ /* 0x0001e8000c101506 */
[----:B---3--:R1:W-:Y:S01]  /*399d0*/  @P3 STG.E.U16 desc[UR6][R86.64], R250 ;  /* 0x000000fa56003986 */ /* 0x0083e2000c101506 */
[----:B------:R-:W-:Y:S01]  /*399e0*/  ISETP.LT.AND P3, PT, R7, UR4, !P1 ;  /* 0x0000000407007c0c */ /* 0x000fe2000cf61270 */
[----:B0-----:R-:W-:Y:S01]  /*399f0*/  VIADD R114, R113, UR5 ;  /* 0x0000000571727c36 */ /* 0x001fe20008000000 */
[----:B------:R-:W-:-:S03]  /*39a00*/  ULDC UR5, c[0x0][0x248] ;  /* 0x0000920000057ab9 */ /* 0x000fc60000000800 */
[----:B------:R-:W-:Y:S01]  /*39a10*/  VIADD R115, R114, UR8 ;  /* 0x0000000872737c36 */ /* 0x000fe20008000000 */
[----:B------:R-:W-:Y:S01]  /*39a20*/  PRMT R91, R250, 0x7632, R91 ;  /* 0x00007632fa5b7816 */ /* 0x000fe2000000005b */
[----:B------:R-:W-:Y:S01]  /*39a30*/  IMAD.WIDE R88, R119, 0x2, R244 ;  /* 0x0000000277587825 */ /* 0x000fe200078e02f4 */
[----:B------:R-:W-:Y:S01]  /*39a40*/  LOP3.LUT R9, R9, 0xfffffffd, RZ, 0xc0, !PT ;  /* 0xfffffffd09097812 */ /* 0x000fe200078ec0ff */
[----:B------:R-:W-:Y:S02]  /*39a50*/  ULDC UR8, c[0x0][0x22c] ;  /* 0x00008b0000087ab9 */ /* 0x000fe40000000800 */
[----:B------:R-:W-:Y:S01]  /*39a60*/  VIADD R116, R115, UR5 ;  /* 0x0000000573747c36 */ /* 0x000fe20008000000 */
[----:B------:R-:W-:Y:S01]  /*39a70*/  ULDC UR5, c[0x0][0x248] ;  /* 0x0000920000057ab9 */ /* 0x000fe20000000800 */
[----:B-1----:R-:W-:-:S04]  /*39a80*/  IMAD.WIDE R86, R119, 0x2, R10 ;  /* 0x0000000277567825 */ /* 0x002fc800078e020a */
[----:B------:R-:W-:Y:S01]  /*39a90*/  VIADD R117, R116, UR5 ;  /* 0x0000000574757c36 */ /* 0x000fe20008000000 */
[----:B------:R-:W-:Y:S01]  /*39aa0*/  ULDC UR5, c[0x0][0x248] ;  /* 0x0000920000057ab9 */ /* 0x000fe20000000800 */
[----:B------:R0:W-:Y:S01]  /*39ab0*/  @P2 STG.E.U16 desc[UR6][R88.64], R91 ;  /* 0x0000005b58002986 */ /* 0x0001e2000c101506 */
[----:B------:R-:W-:Y:S01]  /*39ac0*/  ISETP.LT.AND P2, PT, R8, UR4, !P1 ;  /* 0x0000000408007c0c */ /* 0x000fe2000cf41270 */
[----:B------:R-:W-:Y:S01]  /*39ad0*/  VIADD R118, R117, UR5 ;  /* 0x0000000575767c36 */ /* 0x000fe20008000000 */
[----:B------:R-:W-:Y:S01]  /*39ae0*/  ULDC UR5, c[0x0][0x248] ;  /* 0x0000920000057ab9 */ /* 0x000fe20000000800 */
[----:B------:R-:W-:Y:S01]  /*39af0*/  @P5 LOP3.LUT R9, R9, 0x2, RZ, 0xfc, !PT ;  /* 0x0000000209095812 */ /* 0x000fe200078efcff */
[----:B0-----:R-:W-:-:S03]  /*39b00*/  VIADD R88, R4, 0xaf ;  /* 0x000000af04587836 */ /* 0x001fc60000000000 */
[----:B------:R-:W-:Y:S02]  /*39b10*/  LOP3.LUT R9, R9, 0xfffffffe, RZ, 0xc0, !PT ;  /* 0xfffffffe09097812 */ /* 0x000fe400078ec0ff */
[----:B------:R-:W-:Y:S02]  /*39b20*/  ISETP.LT.AND P1, PT, R5, UR4, !P6 ;  /* 0x0000000405007c0c */ /* 0x000fe4000f721270 */
[----:B------:R-:W-:-:S04]  /*39b30*/  @P4 LOP3.LUT R9, R9, 0x1, RZ, 0xfc, !PT ;  /* 0x0000000109094812 */ /* 0x000fc800078efcff */
[----:B------:R-:W-:Y:S01]  /*39b40*/  LOP3.LUT R9, R9, 0xffffffef, RZ, 0xc0, !PT ;  /* 0xffffffef09097812 */ /* 0x000fe200078ec0ff */
[C---:B------:R-:W-:Y:S02]  /*39b50*/  VIADD R250, R4.reuse, 0xb4 ;  /* 0x000000b404fa7836 */ /* 0x040fe40000000000 */
[C---:B------:R-:W-:Y:S02]  /*39b60*/  VIADD R249, R4.reuse, 0xb5 ;  /* 0x000000b504f97836 */ /* 0x040fe40000000000 */
[C---:B------:R-:W-:Y:S02]  /*39b70*/  VIADD R248, R4.reuse, 0xb6 ;  /* 0x000000b604f87836 */ /* 0x040fe40000000000 */
[C---:B------:R-:W-:Y:S02]  /*39b80*/  VIADD R243, R4.reuse, 0xb7 ;  /* 0x000000b704f37836 */ /* 0x040fe40000000000 */
[C---:B------:R-:W-:Y:S02]  /*39b90*/  VIADD R242, R4.reuse, 0xb8 ;  /* 0x000000b804f27836 */ /* 0x040fe40000000000 */
[----:B------:R-:W-:-:S02]  /*39ba0*/  VIADD R241, R4, 0xb9 ;  /* 0x000000b904f17836 */ /* 0x000fc40000000000 */
[C---:B------:R-:W-:Y:S02]  /*39bb0*/  VIADD R240, R4.reuse, 0xba ;  /* 0x000000ba04f07836 */ /* 0x040fe40000000000 */
[C---:B------:R-:W-:Y:S02]  /*39bc0*/  VIADD R239, R4.reuse, 0xbb ;  /* 0x000000bb04ef7836 */ /* 0x040fe40000000000 */
[C---:B------:R-:W-:Y:S02]  /*39bd0*/  VIADD R238, R4.reuse, 0xbc ;  /* 0x000000bc04ee7836 */ /* 0x040fe40000000000 */
[C---:B------:R-:W-:Y:S02]  /*39be0*/  VIADD R237, R4.reuse, 0xbd ;  /* 0x000000bd04ed7836 */ /* 0x040fe40000000000 */
[----:B------:R-:W-:Y:S01]  /*39bf0*/  VIADD R236, R4, 0xbe ;  /* 0x000000be04ec7836 */ /* 0x000fe20000000000 */
[----:B--2---:R0:W-:Y:S01]  /*39c00*/  @P3 STG.E.U16 desc[UR6][R86.64], R251 ;  /* 0x000000fb56003986 */ /* 0x0041e2000c101506 */
[----:B------:R-:W-:Y:S01]  /*39c10*/  ISETP.GE.AND P3, PT, R88, UR8, PT ;  /* 0x0000000858007c0c */ /* 0x000fe2000bf66270 */
[----:B------:R-:W-:Y:S01]  /*39c20*/  VIADD R88, R4, 0xb0 ;  /* 0x000000b004587836 */ /* 0x000fe20000000000 */
[----:B------:R-:W-:Y:S01]  /*39c30*/  PRMT R89, R251, 0x7632, R89 ;  /* 0x00007632fb597816 */ /* 0x000fe20000000059 */
[----:B------:R-:W-:Y:S01]  /*39c40*/  ULDC UR8, c[0x0][0x248] ;  /* 0x0000920000087ab9 */ /* 0x000fe20000000800 */
[----:B0-----:R-:W-:-:S04]  /*39c50*/  IMAD.WIDE R86, R119, 0x2, R2 ;  /* 0x0000000277567825 */ /* 0x001fc800078e0202 */
[----:B------:R-:W-:Y:S01]  /*39c60*/  VIADD R119, R118, UR5 ;  /* 0x0000000576777c36 */ /* 0x000fe20008000000 */
[----:B------:R-:W-:-:S03]  /*39c70*/  ULDC UR5, c[0x0][0x248] ;  /* 0x0000920000057ab9 */ /* 0x000fc60000000800 */
[----:B------:R-:W-:Y:S01]  /*39c80*/  VIADD R120, R119, UR5 ;  /* 0x0000000577787c36 */ /* 0x000fe20008000000 */
[----:B------:R-:W-:Y:S01]  /*39c90*/  ULDC UR5, c[0x0][0x248] ;  /* 0x0000920000057ab9 */ /* 0x000fe20000000800 */
[----:B------:R0:W-:Y:S02]  /*39ca0*/  @P2 STG.E.U16 desc[UR6][R86.64], R89 ;  /* 0x0000005956002986 */ /* 0x0001e4000c101506 */
[----:B------:R-:W-:Y:S01]  /*39cb0*/  VIADD R121, R120, UR5 ;  /* 0x0000000578797c36 */ /* 0x000fe20008000000 */
[----:B------:R-:W-:Y:S02]  /*39cc0*/  ULDC UR5, c[0x0][0x22c] ;  /* 0x00008b0000057ab9 */ /* 0x000fe40000000800 */
[----:B------:R-:W-:Y:S01]  /*39cd0*/  ISETP.GE.AND P2, PT, R88, UR5, PT ;  /* 0x0000000558007c0c */ /* 0x000fe2000bf46270 */
[C---:B------:R-:W-:Y:S01]  /*39ce0*/  VIADD R88, R4.reuse, 0xb1 ;  /* 0x000000b104587836 */ /* 0x040fe20000000000 */
[----:B------:R-:W-:Y:S01]  /*39cf0*/  @P3 LOP3.LUT R9, R9, 0x10, RZ, 0xfc, !PT ;  /* 0x0000001009093812 */ /* 0x000fe200078efcff */
[----:B------:R-:W-:Y:S01]  /*39d00*/  VIADD R122, R121, UR8 ;  /* 0x00000008797a7c36 */ /* 0x000fe20008000000 */
[----:B------:R-:W-:Y:S01]  /*39d10*/  ULDC UR8, c[0x0][0x22c] ;  /* 0x00008b0000087ab9 */ /* 0x000fe20000000800 */
[----:B------:R-:W-:-:S02]  /*39d20*/  VIADD R235, R4, 0xbf ;  /* 0x000000bf04eb7836 */ /* 0x000fc40000000000 */
[----:B0-----:R-:W-:Y:S01]  /*39d30*/  IMAD.WIDE R86, R169, 0x2, R246 ;  /* 0x00000002a9567825 */ /* 0x001fe200078e02f6 */
[----:B------:R-:W-:Y:S01]  /*39d40*/  LOP3.LUT R9, R9, 0xffffffdf, RZ, 0xc0, !PT ;  /* 0xffffffdf09097812 */ /* 0x000fe200078ec0ff */
[----:B------:R-:W-:-:S03]  /*39d50*/  ULDC UR5, c[0x0][0x248] ;  /* 0x0000920000057ab9 */ /* 0x000fc60000000800 */
[----:B----4-:R0:W-:Y:S01]  /*39d60*/  @P1 STG.E.U16 desc[UR6][R86.64], R252 ;  /* 0x000000fc56001986 */ /* 0x0101e2000c101506 */
[----:B------:R-:W-:Y:S02]  /*39d70*/  ISETP.GE.AND P1, PT, R88, UR8, PT ;  /* 0x0000000858007c0c */ /* 0x000fe4000bf26270 */
[----:B------:R-:W-:Y:S02]  /*39d80*/  @P2 LOP3.LUT R9, R9, 0x20, RZ, 0xfc, !PT ;  /* 0x0000002009092812 */ /* 0x000fe400078efcff */
[----:B------:R-:W-:Y:S01]  /*39d90*/  ISETP.GE.AND P3, PT, R250, UR46, PT ;  /* 0x0000002efa007c0c */ /* 0x000fe2000bf66270 */
[C---:B------:R-:W-:Y:S01]  /*39da0*/  VIADD R234, R4.reuse, 0xc0 ;  /* 0x000000c004ea7836 */ /* 0x040fe20000000000 */
[----:B------:R-:W-:Y:S01]  /*39db0*/  ISETP.GE.AND P2, PT, R171, UR48, PT ;  /* 0x00000030ab007c0c */ /* 0x000fe2000bf46270 */
[C---:B------:R-:W-:Y:S01]  /*39dc0*/  VIADD R233, R4.reuse, 0xc1 ;  /* 0x000000c104e97836 */ /* 0x040fe20000000000 */
[----:B------:R-:W-:Y:S01]  /*39dd0*/  LOP3.LUT R9, R9, 0xffffffbf, RZ, 0xc0, !PT ;  /* 0xffffffbf09097812 */ /* 0x000fe200078ec0ff */
[----:B------:R-:W-:Y:S01]  /*39de0*/  VIADD R232, R4, 0xc2 ;  /* 0x000000c204e87836 */ /* 0x000fe20000000000 */
[----:B------:R-:W-:-:S03]  /*39df0*/  ULDC UR8, c[0x0][0x22c] ;  /* 0x00008b0000087ab9 */ /* 0x000fc60000000800 */
[----:B------:R-:W-:Y:S02]  /*39e00*/  @P1 LOP3.LUT R9, R9, 0x40, RZ, 0xfc, !PT ;  /* 0x0000004009091812 */ /* 0x000fe400078efcff */
[----:B------:R-:W-:Y:S02]  /*39e10*/  ISETP.GE.AND P1, PT, R170, UR47, PT ;  /* 0x0000002faa007c0c */ /* 0x000fe4000bf26270 */
[----:B------:R-:W-:-:S04]  /*39e20*/  LOP3.LUT R9, R9, 0xffffff7f, RZ, 0xc0, !PT ;  /* 0xffffff7f09097812 */ /* 0x000fc800078ec0ff */
[----:B------:R-:W-:-:S04]  /*39e30*/  @P2 LOP3.LUT R9, R9, 0x80, RZ, 0xfc, !PT ;  /* 0x0000008009092812 */ /* 0x000fc800078efcff */
[----:B------:R-:W-:-:S04]  /*39e40*/  LOP3.LUT R9, R9, 0xfffffeff, RZ, 0xc0, !PT ;  /* 0xfffffeff09097812 */ /* 0x000fc800078ec0ff */
[----:B------:R-:W-:Y:S02]  /*39e50*/  @P1 LOP3.LUT R9, R9, 0x100, RZ, 0xfc, !PT ;  /* 0x0000010009091812 */ /* 0x000fe400078efcff */
[----:B------:R-:W-:Y:S02]  /*39e60*/  ISETP.GE.AND P2, PT, R249, UR45, PT ;  /* 0x0000002df9007c0c */ /* 0x000fe4000bf46270 */
        /* <DEDUP_REMOVED lines=34> */
[----:B------:R-:W-:-:S04]  /*3a090*/  @P1 LOP3.LUT R9, R9, 0x100000, RZ, 0xfc, !PT ;  /* 0x0010000009091812 */ /* 0x000fc800078efcff */
[----:B------:R-:W-:Y:S02]  /*3a0a0*/  LOP3.LUT R9, R9, 0xffdfffff, RZ, 0xc0, !PT ;  /* 0xffdfffff09097812 */ /* 0x000fe400078ec0ff */
[----:B------:R-:W-:Y:S02]  /*3a0b0*/  ISETP.GE.AND P2, PT, R233, UR33, PT ;  /* 0x00000021e9007c0c */ /* 0x000fe4000bf46270 */
[----:B------:R-:W-:Y:S02]  /*3a0c0*/  @P3 LOP3.LUT R9, R9, 0x200000, RZ, 0xfc, !PT ;  /* 0x0020000009093812 */ /* 0x000fe400078efcff */
[----:B------:R-:W-:Y:S02]  /*3a0d0*/  ISETP.GE.AND P1, PT, R232, UR32, PT ;  /* 0x00000020e8007c0c */ /* 0x000fe4000bf26270 */
[----:B------:R-:W-:Y:S01]  /*3a0e0*/  LOP3.LUT R9, R9, 0xff7fffff, RZ, 0xc0, !PT ;  /* 0xff7fffff09097812 */ /* 0x000fe200078ec0ff */
[----:B------:R-:W-:-:S03]  /*3a0f0*/  VIADD R229, R4, 0xc3 ;  /* 0x000000c304e57836 */ /* 0x000fc60000000000 */
[----:B------:R-:W-:Y:S02]  /*3a100*/  LOP3.LUT R9, R9, 0xffbfffff, RZ, 0xc0, !PT ;  /* 0xffbfffff09097812 */ /* 0x000fe400078ec0ff */
[----:B------:R-:W-:Y:S02]  /*3a110*/  ISETP.GE.AND P3, PT, R229, UR31, PT ;  /* 0x0000001fe5007c0c */ /* 0x000fe4000bf66270 */
[----:B------:R-:W-:Y:S01]  /*3a120*/  @P2 LOP3.LUT R9, R9, 0x400000, RZ, 0xfc, !PT ;  /* 0x0040000009092812 */ /* 0x000fe200078efcff */
[----:B------:R-:W-:-:S03]  /*3a130*/  VIADD R231, R4, 0xc4 ;  /* 0x000000c404e77836 */ /* 0x000fc60000000000 */
[----:B------:R-:W-:Y:S02]  /*3a140*/  @P1 LOP3.LUT R9, R9, 0x800000, RZ, 0xfc, !PT ;  /* 0x0080000009091812 */ /* 0x000fe400078efcff */
[----:B0-----:R-:W-:Y:S02]  /*3a150*/  PRMT R86, R252, 0x7632, R86 ;  /* 0x00007632fc567816 */ /* 0x001fe40000000056 */
[----:B------:R-:W-:Y:S01]  /*3a160*/  ISETP.GE.AND P1, PT, R231, UR30, PT ;  /* 0x0000001ee7007c0c */ /* 0x000fe2000bf26270 */
[----:B------:R-:W2:Y:S01]  /*3a170*/  LDL.LU R252, [R1+0x14fc] ;  /* 0x0014fc0001fc7983 */ /* 0x000ea20000300800 */
[----:B------:R-:W-:Y:S01]  /*3a180*/  LOP3.LUT R9, R9, 0xfeffffff, RZ, 0xc0, !PT ;  /* 0xfeffffff09097812 */ /* 0x000fe200078ec0ff */
[----:B------:R-:W-:-:S03]  /*3a190*/  VIADD R230, R4, 0xc5 ;  /* 0x000000c504e67836 */ /* 0x000fc60000000000 */
[----:B------:R-:W-:Y:S02]  /*3a1a0*/  @P3 LOP3.LUT R9, R9, 0x1000000, RZ, 0xfc, !PT ;  /* 0x0100000009093812 */ /* 0x000fe400078efcff */
[----:B------:R-:W-:Y:S02]  /*3a1b0*/  ISETP.GE.AND P2, PT, R230, UR29, PT ;  /* 0x0000001de6007c0c */ /* 0x000fe4000bf46270 */
        /* <DEDUP_REMOVED lines=14> */
[----:B------:R-:W-:Y:S01]  /*3a2a0*/  @P1 LOP3.LUT R9, R9, 0x10000000, RZ, 0xfc, !PT ;  /* 0x1000000009091812 */ /* 0x000fe200078efcff */
[C---:B------:R-:W-:Y:S01]  /*3a2b0*/  VIADD R223, R4.reuse, 0xcb ;  /* 0x000000cb04df7836 */ /* 0x040fe20000000000 */
[----:B------:R-:W-:Y:S02]  /*3a2c0*/  ISETP.GE.AND P3, PT, R225, UR25, PT ;  /* 0x00000019e1007c0c */ /* 0x000fe4000bf66270 */
[----:B------:R-:W-:Y:S01]  /*3a2d0*/  LOP3.LUT R9, R9, 0xdfffffff, RZ, 0xc0, !PT ;  /* 0xdfffffff09097812 */ /* 0x000fe200078ec0ff */
[----:B------:R-:W-:-:S03]  /*3a2e0*/  VIADD R224, R4, 0xca ;  /* 0x000000ca04e07836 */ /* 0x000fc60000000000 */
[----:B------:R-:W-:Y:S02]  /*3a2f0*/  @P2 LOP3.LUT R9, R9, 0x20000000, RZ, 0xfc, !PT ;  /* 0x2000000009092812 */ /* 0x000fe400078efcff */
[----:B------:R-:W-:Y:S01]  /*3a300*/  ISETP.GE.AND P2, PT, R223, UR23, PT ;  /* 0x00000017df007c0c */ /* 0x000fe2000bf46270 */
[----:B------:R-:W-:Y:S01]  /*3a310*/  VIADD R222, R4, 0xcc ;  /* 0x000000cc04de7836 */ /* 0x000fe20000000000 */
[----:B------:R-:W-:Y:S02]  /*3a320*/  ISETP.GE.AND P1, PT, R224, UR24, PT ;  /* 0x00000018e0007c0c */ /* 0x000fe4000bf26270 */
[----:B------:R-:W-:Y:S01]  /*3a330*/  LOP3.LUT R9, R9, 0xbfffffff, RZ, 0xc0, !PT ;  /* 0xbfffffff09097812 */ /* 0x000fe200078ec0ff */
[C---:B------:R-:W-:Y:S02]  /*3a340*/  VIADD R90, R4.reuse, 0xae ;  /* 0x000000ae045a7836 */ /* 0x040fe40000000000 */
[C---:B------:R-:W-:Y:S01]  /*3a350*/  VIADD R173, R4.reuse, 0xcd ;  /* 0x000000cd04ad7836 */ /* 0x040fe20000000000 */
[----:B------:R-:W-:Y:S01]  /*3a360*/  @P3 LOP3.LUT R9, R9, 0x40000000, RZ, 0xfc, !PT ;  /* 0x4000000009093812 */ /* 0x000fe200078efcff */
[----:B------:R-:W-:Y:S01]  /*3a370*/  VIADD R221, R4, 0xce ;  /* 0x000000ce04dd7836 */ /* 0x000fe20000000000 */
[----:B------:R-:W-:Y:S01]  /*3a380*/  ISETP.GE.AND P3, PT, R222, UR22, PT ;  /* 0x00000016de007c0c */ /* 0x000fe2000bf66270 */
[----:B------:R-:W-:-:S02]  /*3a390*/  VIADD R220, R4, 0xcf ;  /* 0x000000cf04dc7836 */ /* 0x000fc40000000000 */
        /* <DEDUP_REMOVED lines=47> */
[C---:B------:R-:W-:Y:S01]  /*3a690*/  VIADD R251, R4.reuse, 0xfe ;  /* 0x000000fe04fb7836 */ /* 0x040fe20000000000 */
[----:B------:R-:W-:-:S02]  /*3a6a0*/  LOP3.LUT R4, R4, 0xfffffffe, RZ, 0xc0, !PT ;  /* 0xfffffffe04047812 */ /* 0x000fc400078ec0ff */
[----:B------:R-:W-:Y:S02]  /*3a6b0*/  LOP3.LUT R9, R9, 0x7fffffff, RZ, 0xc0, !PT ;  /* 0x7fffffff09097812 */ /* 0x000fe400078ec0ff */
[----:B------:R-:W-:Y:S02]  /*3a6c0*/  @P2 LOP3.LUT R4, R4, 0x1, RZ, 0xfc, !PT ;  /* 0x0000000104042812 */ /* 0x000fe400078efcff */
        /* <DEDUP_REMOVED lines=8> */
[----:B------:R-:W-:Y:S01]  /*3a750*/  LOP3.LUT R4, R4, 0xfffffff7, RZ, 0xc0, !PT ;  /* 0xfffffff704047812 */ /* 0x000fe200078ec0ff */
[----:B------:R-:W-:Y:S01]  /*3a760*/  VIADD R123, R122, UR5 ;  /* 0x000000057a7b7c36 */ /* 0x000fe20008000000 */
[----:B------:R-:W-:Y:S02]  /*3a770*/  ULDC UR5, c[0x0][0x248] ;  /* 0x0000920000057ab9 */ /* 0x000fe40000000800 */
[----:B------:R-:W-:Y:S01]  /*3a780*/  @P2 LOP3.LUT R4, R4, 0x8, RZ, 0xfc, !PT ;  /* 0x0000000804042812 */ /* 0x000fe200078efcff */
[----:B------:R-:W-:Y:S01]  /*3a790*/  VIADD R124, R123, UR5 ;  /* 0x000000057b7c7c36 */ /* 0x000fe20008000000 */
[----:B------:R-:W-:Y:S01]  /*3a7a0*/  ISETP.GE.AND P1, PT, R219, UR18, PT ;  /* 0x00000012db007c0c */ /* 0x000fe2000bf26270 */
[----:B------:R-:W-:Y:S01]  /*3a7b0*/  ULDC UR5, c[0x0][0x248] ;  /* 0x0000920000057ab9 */ /* 0x000fe20000000800 */
[----:B------:R-:W-:Y:S01]  /*3a7c0*/  LOP3.LUT R4, R4, 0xffffffef, RZ, 0xc0, !PT ;  /* 0xffffffef04047812 */ /* 0x000fe200078ec0ff */
[----:B------:R-:W-:Y:S01]  /*3a7d0*/  VIADD R125, R124, UR5 ;  /* 0x000000057c7d7c36 */ /* 0x000fe20008000000 */
[----:B------:R-:W-:-:S02]  /*3a7e0*/  ULDC UR5, c[0x0][0x248] ;  /* 0x0000920000057ab9 */ /* 0x000fc40000000800 */
[----:B------:R-:W-:Y:S01]  /*3a7f0*/  @P3 LOP3.LUT R4, R4, 0x10, RZ, 0xfc, !PT ;  /* 0x0000001004043812 */ /* 0x000fe200078efcff */
[----:B------:R-:W-:Y:S01]  /*3a800*/  VIADD R126, R125, UR5 ;  /* 0x000000057d7e7c36 */ /* 0x000fe20008000000 */
[----:B------:R-:W-:Y:S01]  /*3a810*/  ISETP.GE.AND P2, PT, R218, UR17, PT ;  /* 0x00000011da007c0c */ /* 0x000fe2000bf46270 */
[----:B------:R-:W-:Y:S01]  /*3a820*/  ULDC UR5, c[0x0][0x248] ;  /* 0x0000920000057ab9 */ /* 0x000fe20000000800 */
        /* <DEDUP_REMOVED lines=51> */
[----:B------:R-:W-:Y:S01]  /*3ab60*/  ISETP.GE.AND P0, PT, R90, UR9, PT ;  /* 0x000000095a007c0c */ /* 0x000fe2000bf06270 */
[----:B------:R-:W-:Y:S01]  /*3ab70*/  ULDC UR9, c[0x0][0x22c] ;  /* 0x00008b0000097ab9 */ /* 0x000fe20000000800 */
[----:B------:R-:W-:Y:S01]  /*3ab80*/  @P2 LOP3.LUT R4, R4, 0x1000, RZ, 0xfc, !PT ;  /* 0x0000100004042812 */ /* 0x000fe200078efcff */
[----:B------:R-:W-:Y:S01]  /*3ab90*/  ULDC UR5, c[0x0][0x248] ;  /* 0x0000920000057ab9 */ /* 0x000fe20000000800 */
[----:B------:R-:W-:Y:S01]  /*3aba0*/  ISETP.GE.AND P1, PT, R210, UR9, PT ;  /* 0x00000009d2007c0c */ /* 0x000fe2000bf26270 */
[----:B------:R-:W-:Y:S01]  /*3abb0*/  VIADD R142, R141, UR5 ;  /* 0x000000058d8e7c36 */ /* 0x000fe20008000000 */
[----:B------:R-:W-:Y:S01]  /*3abc0*/  LOP3.LUT R4, R4, 0xffffdfff, RZ, 0xc0, !PT ;  /* 0xffffdfff04047812 */ /* 0x000fe200078ec0ff */
[----:B------:R-:W-:-:S02]  /*3abd0*/  ULDC UR5, c[0x0][0x248] ;  /* 0x0000920000057ab9 */ /* 0x000fc40000000800 */
[----:B------:R-:W-:Y:S01]  /*3abe0*/  VIADD R143, R142, UR5 ;  /* 0x000000058e8f7c36 */ /* 0x000fe20008000000 */
[----:B------:R-:W-:Y:S01]  /*3abf0*/  @P3 LOP3.LUT R4, R4, 0x2000, RZ, 0xfc, !PT ;  /* 0x0000200004043812 */ /* 0x000fe200078efcff */
[----:B------:R-:W-:Y:S01]  /*3ac00*/  ULDC UR5, c[0x0][0x248] ;  /* 0x0000920000057ab9 */ /* 0x000fe20000000800 */
[----:B------:R-:W-:Y:S01]  /*3ac10*/  ISETP.GE.AND P2, PT, R209, UR8, PT ;  /* 0x00000008d1007c0c */ /* 0x000fe2000bf46270 */
[----:B------:R-:W-:Y:S01]  /*3ac20*/  VIADD R144, R143, UR5 ;  /* 0x000000058f907c36 */ /* 0x000fe20008000000 */
[----:B------:R-:W-:Y:S01]  /*3ac30*/  LOP3.LUT R4, R4, 0xffffbfff, RZ, 0xc0, !PT ;  /* 0xffffbfff04047812 */ /* 0x000fe200078ec0ff */
[----:B------:R-:W-:Y:S02]  /*3ac40*/  ULDC UR5, c[0x0][0x248] ;  /* 0x0000920000057ab9 */ /* 0x000fe40000000800 */
[----:B------:R-:W-:Y:S01]  /*3ac50*/  VIADD R145, R144, UR5 ;  /* 0x0000000590917c36 */ /* 0x000fe20008000000 */
[----:B------:R-:W-:Y:S01]  /*3ac60*/  @P1 LOP3.LUT R4, R4, 0x4000, RZ, 0xfc, !PT ;  /* 0x0000400004041812 */ /* 0x000fe200078efcff */
[----:B------:R-:W-:-:S02]  /*3ac70*/  ULDC UR5, c[0x0][0x22c] ;  /* 0x00008b0000057ab9 */ /* 0x000fc40000000800 */
        /* <DEDUP_REMOVED lines=46> */
[----:B------:R-:W-:Y:S02]  /*3af60*/  ISETP.GE.AND P3, PT, R193, UR5, PT ;  /* 0x00000005c1007c0c */ /* 0x000fe4000bf66270 */
[----:B------:R-:W-:Y:S02]  /*3af70*/  LOP3.LUT R4, R4, 0xbfffffff, RZ, 0xc0, !PT ;  /* 0xbfffffff04047812 */ /* 0x000fe400078ec0ff */
[----:B--2---:R-:W-:Y:S02]  /*3af80*/  LOP3.LUT R252, R252, 0xfffffffe, RZ, 0xc0, !PT ;  /* 0xfffffffefcfc7812 */ /* 0x004fe400078ec0ff */
[----:B------:R-:W-:-:S02]  /*3af90*/  @P2 LOP3.LUT R4, R4, 0x40000000, RZ, 0xfc, !PT ;  /* 0x4000000004042812 */ /* 0x000fc400078efcff */
[----:B------:R-:W-:Y:S02]  /*3afa0*/  ISETP.GE.AND P2, PT, R191, UR5, PT ;  /* 0x00000005bf007c0c */ /* 0x000fe4000bf46270 */
        /* <DEDUP_REMOVED lines=16> */
[----:B------:R-:W-:Y:S02]  /*3b0b0*/  @P2 LOP3.LUT R252, R252, 0x10, RZ, 0xfc, !PT ;  /* 0x00000010fcfc2812 */ /* 0x000fe400078efcff */
        /* <DEDUP_REMOVED lines=24> */
[----:B------:R0:W-:Y:S01]  /*3b240*/  STL.S16 [R1], R86 ;  /* 0x0000005601007387 */ /* 0x0001e20000100600 */
[----:B------:R-:W-:Y:S01]  /*3b250*/  ISETP.GE.AND P2, PT, R183, UR5, PT ;  /* 0x00000005b7007c0c */ /* 0x000fe2000bf46270 */
[----:B------:R-:W-:Y:S01]  /*3b260*/  VIADD R154, R153, UR51 ;  /* 0x00000033999a7c36 */ /* 0x000fe20008000000 */
[----:B------:R-:W-:Y:S01]  /*3b270*/  @P3 LOP3.LUT R252, R252, 0x100, RZ, 0xfc, !PT ;  /* 0x00000100fcfc3812 */ /* 0x000fe200078efcff */
[----:B------:R-:W-:-:S02]  /*3b280*/  ULDC UR49, c[0x0][0x248] ;  /* 0x0000920000317ab9 */ /* 0x000fc40000000800 */
[----:B------:R-:W-:Y:S01]  /*3b290*/  VIADD R155, R154, UR58 ;  /* 0x0000003a9a9b7c36 */ /* 0x000fe20008000000 */
[----:B------:R-:W-:-:S03]  /*3b2a0*/  LOP3.LUT R252, R252, 0xfffffdff, RZ, 0xc0, !PT ;  /* 0xfffffdfffcfc7812 */ /* 0x000fc600078ec0ff */
[----:B------:R-:W-:Y:S01]  /*3b2b0*/  VIADD R156, R155, UR57 ;  /* 0x000000399b9c7c36 */ /* 0x000fe20008000000 */
[----:B------:R-:W-:Y:S02]  /*3b2c0*/  @P1 LOP3.LUT R252, R252, 0x200, RZ, 0xfc, !PT ;  /* 0x00000200fcfc1812 */ /* 0x000fe400078efcff */
[----:B------:R-:W-:Y:S01]  /*3b2d0*/  ISETP.GE.AND P3, PT, R182, UR5, PT ;  /* 0x00000005b6007c0c */ /* 0x000fe2000bf66270 */
        /* <DEDUP_REMOVED lines=18> */
[----:B------:R-:W-:-:S03]  /*3b400*/  @P2 LOP3.LUT R252, R252, 0x2000, RZ, 0xfc, !PT ;  /* 0x00002000fcfc2812 */ /* 0x000fc600078efcff */
[----:B0-----:R-:W-:Y:S01]  /*3b410*/  VIADD R86, R87, UR50 ;  /* 0x0000003257567c36 */ /* 0x001fe20008000000 */
[----:B------:R-:W-:Y:S01]  /*3b420*/  LOP3.LUT R252, R252, 0xffffbfff, RZ, 0xc0, !PT ;  /* 0xffffbffffcfc7812 */ /* 0x000fe200078ec0ff */
[----:B------:R-:W-:Y:S01]  /*3b430*/  IMAD.WIDE R160, R169, 0x2, R244 ;  /* 0x00000002a9a07825 */ /* 0x000fe200078e02f4 */
[----:B------:R-:W-:Y:S02]  /*3b440*/  ISETP.GE.AND P1, PT, R178, UR5, PT ;  /* 0x00000005b2007c0c */ /* 0x000fe4000bf26270 */
[----:B------:R-:W-:Y:S01]  /*3b450*/  @P3 LOP3.LUT R252, R252, 0x4000, RZ, 0xfc, !PT ;  /* 0x00004000fcfc3812 */ /* 0x000fe200078efcff */
[----:B------:R-:W-:Y:S01]  /*3b460*/  VIADD R162, R86, UR49 ;  /* 0x0000003156a27c36 */ /* 0x000fe20008000000 */
[----:B------:R-:W-:Y:S02]  /*3b470*/  ISETP.GE.AND P2, PT, R177, UR5, PT ;  /* 0x00000005b1007c0c */ /* 0x000fe4000bf46270 */
[----:B------:R-:W-:Y:S02]  /*3b480*/  ISETP.GE.AND P3, PT, R172, UR5, PT ;  /* 0x00000005ac007c0c */ /* 0x000fe4000bf66270 */
[----:B------:R-:W-:-:S02]  /*3b490*/  ISETP.GE.AND P4, PT, R176, UR5, PT ;  /* 0x00000005b0007c0c */ /* 0x000fc4000bf86270 */
[----:B------:R-:W-:Y:S02]  /*3b4a0*/  ISETP.GE.AND P5, PT, R251, UR5, PT ;  /* 0x00000005fb007c0c */ /* 0x000fe4000bfa6270 */
[----:B------:R-:W-:Y:S01]  /*3b4b0*/  ISETP.GE.AND P6, PT, R175, UR5, PT ;  /* 0x00000005af007c0c */ /* 0x000fe2000bfc6270 */
[----:B------:R-:W2:Y:S04]  /*3b4c0*/  LDL.LU.S16 R171, [R1] ;  /* 0x0000000001ab7983 */ /* 0x000ea80000300600 */
[----:B------:R-:W3:Y:S04]  /*3b4d0*/  LDL.LU R239, [R1+0x2f4] ;  /* 0x0002f40001ef7983 */ /* 0x000ee80000300800 */
[----:B------:R-:W4:Y:S04]  /*3b4e0*/  LDL.LU R240, [R1+0x2e8] ;  /* 0x0002e80001f07983 */ /* 0x000f280000300800 */
[----:B------:R-:W4:Y:S01]  /*3b4f0*/  LDL.LU R241, [R1+0x2d8] ;  /* 0x0002d80001f17983 */ /* 0x000f220000300800 */
[----:B------:R-:W-:-:S03]  /*3b500*/  LOP3.LUT R252, R252, 0xfffbffff, RZ, 0xc0, !PT ;  /* 0xfffbfffffcfc7812 */ /* 0x000fc600078ec0ff */
[----:B------:R-:W4:Y:S01]  /*3b510*/  LDL.LU R242, [R1+0x308] ;  /* 0x0003080001f27983 */ /* 0x000f220000300800 */
[----:B------:R-:W-:-:S03]  /*3b520*/  @P3 LOP3.LUT R252, R252, 0x40000, RZ, 0xfc, !PT ;  /* 0x00040000fcfc3812 */ /* 0x000fc600078efcff */
[----:B------:R-:W4:Y:S01]  /*3b530*/  LDL.LU R243, [R1+0x2f8] ;  /* 0x0002f80001f37983 */ /* 0x000f220000300800 */
[----:B------:R-:W-:-:S03]  /*3b540*/  LOP3.LUT R252, R252, 0xfffdffff, RZ, 0xc0, !PT ;  /* 0xfffdfffffcfc7812 */ /* 0x000fc600078ec0ff */
[----:B------:R-:W4:Y:S01]  /*3b550*/  LDL.LU R248, [R1+0x2ec] ;  /* 0x0002ec0001f87983 */ /* 0x000f220000300800 */
[----:B------:R-:W-:Y:S02]  /*3b560*/  @P4 LOP3.LUT R252, R252, 0x20000, RZ, 0xfc, !PT ;  /* 0x00020000fcfc4812 */ /* 0x000fe400078efcff */
[----:B------:R-:W-:Y:S01]  /*3b570*/  LOP3.LUT P4, RZ, R9, 0x2, RZ, 0xc0, !PT ;  /* 0x0000000209ff7812 */ /* 0x000fe2000788c0ff */
[----:B------:R-:W4:Y:S01]  /*3b580*/  LDL.LU R249, [R1+0x2dc] ;  /* 0x0002dc0001f97983 */ /* 0x000f220000300800 */
[----:B------:R-:W-:-:S03]  /*3b590*/  LOP3.LUT R252, R252, 0xfffeffff, RZ, 0xc0, !PT ;  /* 0xfffefffffcfc7812 */ /* 0x000fc600078ec0ff */
[----:B------:R-:W4:Y:S01]  /*3b5a0*/  LDL.LU R250, [R1+0x30c] ;  /* 0x00030c0001fa7983 */ /* 0x000f220000300800 */
[----:B------:R-:W-:Y:S02]  /*3b5b0*/  @P5 LOP3.LUT R252, R252, 0x10000, RZ, 0xfc, !PT ;  /* 0x00010000fcfc5812 */ /* 0x000fe400078efcff */
[----:B------:R-:W-:Y:S02]  /*3b5c0*/  LOP3.LUT P5, RZ, R9, 0x1, RZ, 0xc0, !PT ;  /* 0x0000000109ff7812 */ /* 0x000fe400078ac0ff */
[----:B------:R-:W-:-:S04]  /*3b5d0*/  LOP3.LUT R252, R252, 0xffff7fff, RZ, 0xc0, !PT ;  /* 0xffff7ffffcfc7812 */ /* 0x000fc800078ec0ff */
[----:B------:R-:W-:Y:S02]  /*3b5e0*/  @P6 LOP3.LUT R252, R252, 0x8000, RZ, 0xfc, !PT ;  /* 0x00008000fcfc6812 */ /* 0x000fe400078efcff */
[----:B------:R-:W-:-:S04]  /*3b5f0*/  LOP3.LUT P6, RZ, R9, 0x4, RZ, 0xc0, !PT ;  /* 0x0000000409ff7812 */ /* 0x000fc800078cc0ff */
[----:B------:R-:W-:-:S13]  /*3b600*/  ISETP.LT.AND P3, PT, R6, UR4, !P6 ;  /* 0x0000000406007c0c */ /* 0x000fda000f761270 */
[----:B--2---:R0:W-:Y:S04]  /*3b610*/  @P3 STG.E.U16 desc[UR6][R160.64], R171 ;  /* 0x000000aba0003986 */ /* 0x0041e8000c101506 */
[----:B0-----:R-:W2:Y:S04]  /*3b620*/  LDL.LU R171, [R1+0x2fc] ;  /* 0x0002fc0001ab7983 */ /* 0x001ea80000300800 */
[----:B------:R-:W2:Y:S04]  /*3b630*/  LDL.LU R232, [R1+0x350] ;  /* 0x0003500001e87983 */ /* 0x000ea80000300800 */
[----:B------:R-:W2:Y:S04]  /*3b640*/  LDL.LU R233, [R1+0x340] ;  /* 0x0003400001e97983 */ /* 0x000ea80000300800 */
[----:B------:R-:W2:Y:S01]  /*3b650*/  LDL.LU R234, [R1+0x370] ;  /* 0x0003700001ea7983 */ /* 0x000ea20000300800 */
[----:B------:R-:W-:-:S02]  /*3b660*/  ISETP.LT.AND P3, PT, R7, UR4, !P6 ;  /* 0x0000000407007c0c */ /* 0x000fc4000f761270 */
[----:B------:R-:W-:Y:S01]  /*3b670*/  ISETP.LT.AND P6, PT, R8, UR4, !P6 ;  /* 0x0000000408007c0c */ /* 0x000fe2000f7c1270 */
[----:B------:R-:W2:Y:S01]  /*3b680*/  LDL.LU R235, [R1+0x360] ;  /* 0x0003600001eb7983 */ /* 0x000ea20000300800 */
[----:B------:R-:W-:Y:S01]  /*3b690*/  IMAD.WIDE R160, R169, 0x2, R10 ;  /* 0x00000002a9a07825 */ /* 0x000fe200078e020a */
[----:B---3--:R-:W-:Y:S02]  /*3b6a0*/  PRMT R170, R239, 0x7632, R170 ;  /* 0x00007632efaa7816 */ /* 0x008fe400000000aa */
[----:B------:R-:W3:Y:S04]  /*3b6b0*/  LDL.LU R236, [R1+0x354] ;  /* 0x0003540001ec7983 */ /* 0x000ee80000300800 */
[----:B------:R-:W3:Y:S04]  /*3b6c0*/  LDL.LU R237, [R1+0x344] ;  /* 0x0003440001ed7983 */ /* 0x000ee80000300800 */
[----:B------:R0:W-:Y:S04]  /*3b6d0*/  @P3 STG.E.U16 desc[UR6][R160.64], R239 ;  /* 0x000000efa0003986 */ /* 0x0001e8000c101506 */
[----:B------:R-:W3:Y:S01]  /*3b6e0*/  LDL.LU R238, [R1+0x374] ;  /* 0x0003740001ee7983 */ /* 0x000ee20000300800 */
[----:B0-----:R-:W-:-:S03]  /*3b6f0*/  IMAD.WIDE R160, R169, 0x2, R2 ;  /* 0x00000002a9a07825 */ /* 0x001fc600078e0202 */
[----:B------:R-:W3:Y:S04]  /*3b700*/  LDL.LU R239, [R1+0x364] ;  /* 0x0003640001ef7983 */ /* 0x000ee80000300800 */
[----:B------:R0:W-:Y:S01]  /*3b710*/  @P6 STG.E.U16 desc[UR6][R160.64], R170 ;  /* 0x000000aaa0006986 */ /* 0x0001e2000c101506 */
[----:B------:R-:W-:Y:S01]  /*3b720*/  ISETP.LT.AND P6, PT, R5, UR4, !P4 ;  /* 0x0000000405007c0c */ /* 0x000fe2000e7c1270 */
[----:B0-----:R-:W-:-:S12]  /*3b730*/  IMAD.WIDE R160, R168, 0x2, R246 ;  /* 0x00000002a8a07825 */ /* 0x001fd800078e02f6 */
[----:B----4-:R0:W-:Y:S01]  /*3b740*/  @P6 STG.E.U16 desc[UR6][R160.64], R240 ;  /* 0x000000f0a0006986 */ /* 0x0101e2000c101506 */
[----:B------:R-:W-:Y:S02]  /*3b750*/  ISETP.LT.AND P6, PT, R6, UR4, !P4 ;  /* 0x0000000406007c0c */ /* 0x000fe4000e7c1270 */
[----:B------:R-:W-:Y:S01]  /*3b760*/  PRMT R169, R240, 0x7632, R169 ;  /* 0x00007632f0a97816 */ /* 0x000fe200000000a9 */
[----:B0-----:R-:W-:Y:S01]  /*3b770*/  IMAD.WIDE R160, R168, 0x2, R244 ;  /* 0x00000002a8a07825 */ /* 0x001fe200078e02f4 */
[----:B------:R-:W4:Y:S09]  /*3b780*/  LDL.LU R240, [R1+0x358] ;  /* 0x0003580001f07983 */ /* 0x000f320000300800 */
[----:B------:R0:W-:Y:S01]  /*3b790*/  @P6 STG.E.U16 desc[UR6][R160.64], R169 ;  /* 0x000000a9a0006986 */ /* 0x0001e2000c101506 */
[----:B------:R-:W-:-:S02]  /*3b7a0*/  ISETP.LT.AND P6, PT, R7, UR4, !P4 ;  /* 0x0000000407007c0c */ /* 0x000fc4000e7c1270 */
[----:B------:R-:W-:Y:S01]  /*3b7b0*/  ISETP.LT.AND P4, PT, R8, UR4, !P4 ;  /* 0x0000000408007c0c */ /* 0x000fe2000e781270 */
[----:B0-----:R-:W-:Y:S01]  /*3b7c0*/  IMAD.WIDE R160, R168, 0x2, R10 ;  /* 0x00000002a8a07825 */ /* 0x001fe200078e020a */
[----:B------:R-:W-:-:S09]  /*3b7d0*/  PRMT R169, R241, 0x7632, R169 ;  /* 0x00007632f1a97816 */ /* 0x000fd200000000a9 */
[----:B------:R0:W-:Y:S01]  /*3b7e0*/  @P6 STG.E.U16 desc[UR6][R160.64], R241 ;  /* 0x000000f1a0006986 */ /* 0x0001e2000c101506 */
[----:B------:R-:W-:Y:S01]  /*3b7f0*/  ISETP.LT.AND P6, PT, R5, UR4, !P5 ;  /* 0x0000000405007c0c */ /* 0x000fe2000efc1270 */
[----:B0-----:R-:W-:Y:S02]  /*3b800*/  IMAD.WIDE R160, R168, 0x2, R2 ;  /* 0x00000002a8a07825 */ /* 0x001fe400078e0202 */
[----:B------:R-:W4:Y:S04]  /*3b810*/  LDL.LU R241, [R1+0x348] ;  /* 0x0003480001f17983 */ /* 0x000f280000300800 */
[----:B------:R0:W-:Y:S02]  /*3b820*/  @P4 STG.E.U16 desc[UR6][R160.64], R169 ;  /* 0x000000a9a0004986 */ /* 0x0001e4000c101506 */
[----:B0-----:R-:W-:-:S05]  /*3b830*/  IMAD.WIDE R160, R167, 0x2, R246 ;  /* 0x00000002a7a07825 */ /* 0x001fca00078e02f6 */
[----:B------:R0:W-:Y:S01]  /*3b840*/  @P6 STG.E.U16 desc[UR6][R160.64], R242 ;  /* 0x000000f2a0006986 */ /* 0x0001e2000c101506 */
[----:B------:R-:W-:Y:S02]  /*3b850*/  ISETP.LT.AND P6, PT, R6, UR4, !P5 ;  /* 0x0000000406007c0c */ /* 0x000fe4000efc1270 */
[----:B------:R-:W-:Y:S01]  /*3b860*/  PRMT R168, R242, 0x7632, R168 ;  /* 0x00007632f2a87816 */ /* 0x000fe200000000a8 */
[----:B0-----:R-:W-:Y:S01]  /*3b870*/  IMAD.WIDE R160, R167, 0x2, R244 ;  /* 0x00000002a7a07825 */ /* 0x001fe200078e02f4 */
[----:B------:R-:W-:Y:S01]  /*3b880*/  LOP3.LUT P4, RZ, R9, 0x10, RZ, 0xc0, !PT ;  /* 0x0000001009ff7812 */ /* 0x000fe2000788c0ff */
[----:B------:R-:W4:Y:S08]  /*3b890*/  LDL.LU R242, [R1+0x378] ;  /* 0x0003780001f27983 */ /* 0x000f300000300800 */
        /* <DEDUP_REMOVED lines=22> */
[----:B------:R0:W-:Y:S02]  /*3ba00*/  @P6 STG.E.U16 desc[UR6][R160.64], R249 ;  /* 0x000000f9a0006986 */ /* 0x0001e4000c101506 */
[----:B0-----:R-:W-:Y:S02]  /*3ba10*/  IMAD.WIDE R160, R166, 0x2, R2 ;  /* 0x00000002a6a07825 */ /* 0x001fe400078e0202 */
[----:B------:R-:W4:Y:S04]  /*3ba20*/  LDL.LU R249, [R1+0x34c] ;  /* 0x00034c0001f97983 */ /* 0x000f280000300800 */
[----:B------:R0:W-:Y:S01]  /*3ba30*/  @P0 STG.E.U16 desc[UR6][R160.64], R167 ;  /* 0x000000a7a0000986 */ /* 0x0001e2000c101506 */
[----:B------:R-:W-:Y:S01]  /*3ba40*/  ISETP.LT.AND P0, PT, R5, UR4, !P4 ;  /* 0x0000000405007c0c */ /* 0x000fe2000e701270 */
[----:B0-----:R-:W-:-:S12]  /*3ba50*/  IMAD.WIDE R160, R165, 0x2, R246 ;  /* 0x00000002a5a07825 */ /* 0x001fd800078e02f6 */
[----:B------:R0:W-:Y:S01]  /*3ba60*/  @P0 STG.E.U16 desc[UR6][R160.64], R250 ;  /* 0x000000faa0000986 */ /* 0x0001e2000c101506 */
[----:B------:R-:W-:Y:S02]  /*3ba70*/  ISETP.LT.AND P0, PT, R6, UR4, !P4 ;  /* 0x0000000406007c0c */ /* 0x000fe4000e701270 */
[----:B------:R-:W-:Y:S01]  /*3ba80*/  PRMT R166, R250, 0x7632, R166 ;  /* 0x00007632faa67816 */ /* 0x000fe200000000a6 */
[----:B0-----:R-:W-:Y:S01]  /*3ba90*/  IMAD.WIDE R160, R165, 0x2, R244 ;  /* 0x00000002a5a07825 */ /* 0x001fe200078e02f4 */
[----:B------:R-:W-:Y:S01]  /*3baa0*/  LOP3.LUT P6, RZ, R9, 0x40, RZ, 0xc0, !PT ;  /* 0x0000004009ff7812 */ /* 0x000fe200078cc0ff */
[----:B------:R-:W4:Y:S08]  /*3bab0*/  LDL.LU R250, [R1+0x37c] ;  /* 0x00037c0001fa7983 */ /* 0x000f300000300800 */
[----:B------:R0:W-:Y:S01]  /*3bac0*/  @P0 STG.E.U16 desc[UR6][R160.64], R166 ;  /* 0x000000a6a0000986 */ /* 0x0001e2000c101506 */
[----:B------:R-:W-:Y:S01]  /*3bad0*/  ISETP.LT.AND P0, PT, R7, UR4, !P4 ;  /* 0x0000000407007c0c */ /* 0x000fe2000e701270 */
[----:B0-----:R-:W-:-:S12]  /*3bae0*/  IMAD.WIDE R160, R165, 0x2, R10 ;  /* 0x00000002a5a07825 */ /* 0x001fd800078e020a */
[----:B--2---:R0:W-:Y:S01]  /*3baf0*/  @P0 STG.E.U16 desc[UR6][R160.64], R171 ;  /* 0x000000aba0000986 */ /* 0x0041e2000c101506 */
[----:B------:R-:W-:Y:S02]  /*3bb00*/  ISETP.LT.AND P0, PT, R8, UR4, !P4 ;  /* 0x0000000408007c0c */ /* 0x000fe4000e701270 */
[----:B------:R-:W-:Y:S01]  /*3bb10*/  PRMT R166, R171, 0x7632, R166 ;  /* 0x00007632aba67816 */ /* 0x000fe200000000a6 */
[----:B0-----:R-:W-:Y:S01]  /*3bb20*/  IMAD.WIDE R160, R165, 0x2, R2 ;  /* 0x00000002a5a07825 */ /* 0x001fe200078e0202 */
[----:B------:R-:W-:Y:S01]  /*3bb30*/  LOP3.LUT P4, RZ, R9, 0x80, RZ, 0xc0, !PT ;  /* 0x0000008009ff7812 */ /* 0x000fe2000788c0ff */
[----:B------:R-:W2:Y:S08]  /*3bb40*/  LDL.LU R171, [R1+0x36c] ;  /* 0x00036c0001ab7983 */ /* 0x000eb00000300800 */
[----:B------:R0:W-:Y:S01]  /*3bb50*/  @P0 STG.E.U16 desc[UR6][R160.64], R166 ;  /* 0x000000a6a0000986 */ /* 0x0001e2000c101506 */
[----:B------:R-:W-:Y:S01]  /*3bb60*/  ISETP.LT.AND P0, PT, R5, UR4, !P5 ;  /* 0x0000000405007c0c */ /* 0x000fe2000ef01270 */
[----:B0-----:R-:W-:-:S12]  /*3bb70*/  IMAD.WIDE R160, R164, 0x2, R246 ;  /* 0x00000002a4a07825 */ /* 0x001fd800078e02f6 */
[----:B------:R0:W-:Y:S01]  /*3bb80*/  @P0 STG.E.U16 desc[UR6][R160.64], R232 ;  /* 0x000000e8a0000986 */ /* 0x0001e2000c101506 */
[----:B------:R-:W-:Y:S02]  /*3bb90*/  ISETP.LT.AND P0, PT, R6, UR4, !P5 ;  /* 0x0000000406007c0c */ /* 0x000fe4000ef01270 */
[----:B------:R-:W-:Y:S01]  /*3bba0*/  PRMT R165, R232, 0x7632, R165 ;  /* 0x00007632e8a57816 */ /* 0x000fe200000000a5 */
[C---:B0-----:R-:W-:Y:S01]  /*3bbb0*/  IMAD.WIDE R160, R164.reuse, 0x2, R244 ;  /* 0x00000002a4a07825 */ /* 0x041fe200078e02f4 */
[----:B------:R-:W2:Y:S09]  /*3bbc0*/  LDL.LU R232, [R1+0x3c0] ;  /* 0x0003c00001e87983 */ /* 0x000eb20000300800 */
        /* <DEDUP_REMOVED lines=15> */
[----:B0-----:R-:W-:Y:S01]  /*3bcc0*/  IMAD.WIDE R160, R163, 0x2, R244 ;  /* 0x00000002a3a07825 */ /* 0x001fe200078e02f4 */
[----:B------:R-:W-:Y:S01]  /*3bcd0*/  PRMT R165, R235, 0x7632, R165 ;  /* 0x00007632eba57816 */ /* 0x000fe200000000a5 */
[----:B------:R-:W2:Y:S08]  /*3bce0*/  LDL.LU R234, [R1+0x3e0] ;  /* 0x0003e00001ea7983 */ /* 0x000eb00000300800 */
[----:B------:R0:W-:Y:S01]  /*3bcf0*/  @P0 STG.E.U16 desc[UR6][R160.64], R164 ;  /* 0x000000a4a0000986 */ /* 0x0001e2000c101506 */
[----:B------:R-:W-:Y:S01]  /*3bd00*/  ISETP.LT.AND P0, PT, R7, UR4, !P6 ;  /* 0x0000000407007c0c */ /* 0x000fe2000f701270 */
[----:B0-----:R-:W-:-:S12]  /*3bd10*/  IMAD.WIDE R160, R163, 0x2, R10 ;  /* 0x00000002a3a07825 */ /* 0x001fd800078e020a */
[----:B------:R0:W-:Y:S01]  /*3bd20*/  @P0 STG.E.U16 desc[UR6][R160.64], R235 ;  /* 0x000000eba0000986 */ /* 0x0001e2000c101506 */
[----:B------:R-:W-:Y:S01]  /*3bd30*/  ISETP.LT.AND P0, PT, R8, UR4, !P6 ;  /* 0x0000000408007c0c */ /* 0x000fe2000f701270 */
[----:B0-----:R-:W-:Y:S01]  /*3bd40*/  IMAD.WIDE R160, R163, 0x2, R2 ;  /* 0x00000002a3a07825 */ /* 0x001fe200078e0202 */
[----:B---3--:R-:W-:Y:S01]  /*3bd50*/  PRMT R164, R237, 0x7632, R164 ;  /* 0x00007632eda47816 */ /* 0x008fe200000000a4 */
[----:B------:R-:W3:Y:S10]  /*3bd60*/  LDL.LU R235, [R1+0x3d0] ;  /* 0x0003d00001eb7983 */ /* 0x000ef40000300800 */
[----:B------:R0:W-:Y:S01]  /*3bd70*/  @P0 STG.E.U16 desc[UR6][R160.64], R165 ;  /* 0x000000a5a0000986 */ /* 0x0001e2000c101506 */
[----:B------:R-:W-:Y:S01]  /*3bd80*/  ISETP.LT.AND P0, PT, R5, UR4, !P4 ;  /* 0x0000000405007c0c */ /* 0x000fe2000e701270 */
[----:B0-----:R-:W-:-:S12]  /*3bd90*/  IMAD.WIDE R160, R0, 0x2, R246 ;  /* 0x0000000200a07825 */ /* 0x001fd800078e02f6 */
[----:B------:R0:W-:Y:S01]  /*3bda0*/  @P0 STG.E.U16 desc[UR6][R160.64], R236 ;  /* 0x000000eca0000986 */ /* 0x0001e2000c101506 */
[----:B------:R-:W-:Y:S02]  /*3bdb0*/  ISETP.LT.AND P0, PT, R6, UR4, !P4 ;  /* 0x0000000406007c0c */ /* 0x000fe4000e701270 */
[----:B------:R-:W-:Y:S01]  /*3bdc0*/  PRMT R163, R236, 0x7632, R163 ;  /* 0x00007632eca37816 */ /* 0x000fe200000000a3 */
[C---:B0-----:R-:W-:Y:S01]  /*3bdd0*/  IMAD.WIDE R160, R0.reuse, 0x2, R244 ;  /* 0x0000000200a07825 */ /* 0x041fe200078e02f4 */
[----:B------:R-:W-:Y:S01]  /*3bde0*/  LOP3.LUT P6, RZ, R9, 0x200, RZ, 0xc0, !PT ;  /* 0x0000020009ff7812 */ /* 0x000fe200078cc0ff */
[----:B------:R-:W3:Y:S08]  /*3bdf0*/  LDL.LU R236, [R1+0x3c4] ;  /* 0x0003c40001ec7983 */ /* 0x000ef00000300800 */
[----:B------:R0:W-:Y:S01]  /*3be00*/  @P0 STG.E.U16 desc[UR6][R160.64], R163 ;  /* 0x000000a3a0000986 */ /* 0x0001e2000c101506 */
[----:B------:R-:W-:Y:S01]  /*3be10*/  ISETP.LT.AND P0, PT, R7, UR4, !P4 ;  /* 0x0000000407007c0c */ /* 0x000fe2000e701270 */
[----:B0-----:R-:W-:-:S12]  /*3be20*/  IMAD.WIDE R160, R0, 0x2, R10 ;  /* 0x0000000200a07825 */ /* 0x001fd800078e020a */
[----:B------:R0:W-:Y:S01]  /*3be30*/  @P0 STG.E.U16 desc[UR6][R160.64], R237 ;  /* 0x000000eda0000986 */ /* 0x0001e2000c101506 */
[----:B------:R-:W-:Y:S01]  /*3be40*/  ISETP.LT.AND P0, PT, R8, UR4, !P4 ;  /* 0x0000000408007c0c */ /* 0x000fe2000e701270 */
[----:B0-----:R-:W-:Y:S01]  /*3be50*/  IMAD.WIDE R160, R0, 0x2, R2 ;  /* 0x0000000200a07825 */ /* 0x001fe200078e0202 */
[----:B------:R-:W-:Y:S01]  /*3be60*/  PRMT R163, R239, 0x7632, R163 ;  /* 0x00007632efa37816 */ /* 0x000fe200000000a3 */
        /* <DEDUP_REMOVED lines=16> */
[----:B----4-:R-:W-:Y:S01]  /*3bf70*/  PRMT R0, R240, 0x7632, R0 ;  /* 0x00007632f0007816 */ /* 0x010fe20000000000 */
[----:B------:R-:W4:Y:S10]  /*3bf80*/  LDL.LU R239, [R1+0x3d4] ;  /* 0x0003d40001ef7983 */ /* 0x000f340000300800 */
[----:B------:R0:W-:Y:S01]  /*3bf90*/  @P0 STG.E.U16 desc[UR6][R160.64], R163 ;  /* 0x000000a3a0000986 */ /* 0x0001e2000c101506 */
[----:B------:R-:W-:Y:S01]  /*3bfa0*/  ISETP.LT.AND P0, PT, R5, UR4, !P6 ;  /* 0x0000000405007c0c */ /* 0x000fe2000f701270 */
[----:B0-----:R-:W-:-:S12]  /*3bfb0*/  IMAD.WIDE R160, R85, 0x2, R246 ;  /* 0x0000000255a07825 */ /* 0x001fd800078e02f6 */
[----:B------:R0:W-:Y:S01]  /*3bfc0*/  @P0 STG.E.U16 desc[UR6][R160.64], R240 ;  /* 0x000000f0a0000986 */ /* 0x0001e2000c101506 */
[----:B------:R-:W-:Y:S01]  /*3bfd0*/  ISETP.LT.AND P0, PT, R6, UR4, !P6 ;  /* 0x0000000406007c0c */ /* 0x000fe2000f701270 */
[----:B0-----:R-:W-:Y:S01]  /*3bfe0*/  IMAD.WIDE R160, R85, 0x2, R244 ;  /* 0x0000000255a07825 */ /* 0x001fe200078e02f4 */
[----:B------:R-:W-:Y:S01]  /*3bff0*/  LOP3.LUT P5, RZ, R9, 0x800, RZ, 0xc0, !PT ;  /* 0x0000080009ff7812 */ /* 0x000fe200078ac0ff */
[----:B------:R-:W4:Y:S10]  /*3c000*/  LDL.LU R240, [R1+0x3c8] ;  /* 0x0003c80001f07983 */ /* 0x000f340000300800 */
[----:B------:R0:W-:Y:S01]  /*3c010*/  @P0 STG.E.U16 desc[UR6][R160.64], R0 ;  /* 0x00000000a0000986 */ /* 0x0001e2000c101506 */
[----:B------:R-:W-:Y:S01]  /*3c020*/  ISETP.LT.AND P0, PT, R7, UR4, !P6 ;  /* 0x0000000407007c0c */ /* 0x000fe2000f701270 */
[----:B0-----:R-:W-:-:S12]  /*3c030*/  IMAD.WIDE R160, R85, 0x2, R10 ;  /* 0x0000000255a07825 */ /* 0x001fd800078e020a */
[----:B------:R0:W-:Y:S01]  /*3c040*/  @P0 STG.E.U16 desc[UR6][R160.64], R241 ;  /* 0x000000f1a0000986 */ /* 0x0001e2000c101506 */
[----:B------:R-:W-:Y:S01]  /*3c050*/  ISETP.LT.AND P0, PT, R8, UR4, !P6 ;  /* 0x0000000408007c0c */ /* 0x000fe2000f701270 */
[----:B------:R-:W-:Y:S01]  /*3c060*/  IMAD.WIDE R84, R85, 0x2, R2 ;  /* 0x0000000255547825 */ /* 0x000fe200078e0202 */
[----:B0-----:R-:W-:Y:S02]  /*3c070*/  PRMT R161, R241, 0x7632, R161 ;  /* 0x00007632f1a17816 */ /* 0x001fe400000000a1 */
[----:B------:R-:W-:Y:S01]  /*3c080*/  PRMT R0, R242, 0x7632, R0 ;  /* 0x00007632f2007816 */ /* 0x000fe20000000000 */
[----:B------:R-:W4:Y:S08]  /*3c090*/  LDL.LU R241, [R1+0x3b8] ;  /* 0x0003b80001f17983 */ /* 0x000f300000300800 */
[----:B------:R0:W-:Y:S01]  /*3c0a0*/  @P0 STG.E.U16 desc[UR6][R84.64], R161 ;  /* 0x000000a154000986 */ /* 0x0001e2000c101506 */
[----:B------:R-:W-:Y:S01]  /*3c0b0*/  ISETP.LT.AND P0, PT, R5, UR4, !P4 ;  /* 0x0000000405007c0c */ /* 0x000fe2000e701270 */
[----:B0-----:R-:W-:-:S12]  /*3c0c0*/  IMAD.WIDE R84, R92, 0x2, R246 ;  /* 0x000000025c547825 */ /* 0x001fd800078e02f6 */
[----:B------:R0:W-:Y:S01]  /*3c0d0*/  @P0 STG.E.U16 desc[UR6][R84.64], R242 ;  /* 0x000000f254000986 */ /* 0x0001e2000c101506 */
[----:B------:R-:W-:Y:S01]  /*3c0e0*/  ISETP.LT.AND P0, PT, R6, UR4, !P4 ;  /* 0x0000000406007c0c */ /* 0x000fe2000e701270 */
[C---:B0-----:R-:W-:Y:S01]  /*3c0f0*/  IMAD.WIDE R84, R92.reuse, 0x2, R244 ;  /* 0x000000025c547825 */ /* 0x041fe200078e02f4 */
[----:B------:R-:W-:Y:S01]  /*3c100*/  PRMT R160, R243, 0x7632, R160 ;  /* 0x00007632f3a07816 */ /* 0x000fe200000000a0 */
[----:B------:R-:W4:Y:S10]  /*3c110*/  LDL.LU R242, [R1+0x3e8] ;  /* 0x0003e80001f27983 */ /* 0x000f340000300800 */
[----:B------:R0:W-:Y:S01]  /*3c120*/  @P0 STG.E.U16 desc[UR6][R84.64], R0 ;  /* 0x0000000054000986 */ /* 0x0001e2000c101506 */
[----:B------:R-:W-:Y:S01]  /*3c130*/  ISETP.LT.AND P0, PT, R7, UR4, !P4 ;  /* 0x0000000407007c0c */ /* 0x000fe2000e701270 */
[----:B0-----:R-:W-:-:S12]  /*3c140*/  IMAD.WIDE R84, R92, 0x2, R10 ;  /* 0x000000025c547825 */ /* 0x001fd800078e020a */
[----:B------:R0:W-:Y:S01]  /*3c150*/  @P0 STG.E.U16 desc[UR6][R84.64], R243 ;  /* 0x000000f354000986 */ /* 0x0001e2000c101506 */
[----:B------:R-:W-:Y:S01]  /*3c160*/  ISETP.LT.AND P0, PT, R8, UR4, !P4 ;  /* 0x0000000408007c0c */ /* 0x000fe2000e701270 */
[----:B0-----:R-:W-:Y:S01]  /*3c170*/  IMAD.WIDE R84, R92, 0x2, R2 ;  /* 0x000000025c547825 */ /* 0x001fe200078e0202 */
        /* <DEDUP_REMOVED lines=14> */
[----:B------:R-:W-:Y:S02]  /*3c260*/  ISETP.LT.AND P0, PT, R8, UR4, !P5 ;  /* 0x0000000408007c0c */ /* 0x000fe4000ef01270 */
[----:B------:R-:W-:Y:S01]  /*3c270*/  LOP3.LUT P6, RZ, R9, 0x1000, RZ, 0xc0, !PT ;  /* 0x0000100009ff7812 */ /* 0x000fe200078cc0ff */
[----:B0-----:R-:W-:Y:S01]  /*3c280*/  IMAD.WIDE R84, R93, 0x2, R2 ;  /* 0x000000025d547825 */ /* 0x001fe200078e0202 */
        /* <DEDUP_REMOVED lines=8> */
[----:B--2---:R-:W-:Y:S01]  /*3c310*/  PRMT R92, R171, 0x7632, R92 ;  /* 0x00007632ab5c7816 */ /* 0x004fe2000000005c */
[----:B------:R-:W2:Y:S10]  /*3c320*/  LDL.LU R250, [R1+0x3ec] ;  /* 0x0003ec0001fa7983 */ /* 0x000eb40000300800 */
        /* <DEDUP_REMOVED lines=15> */
[----:B------:R-:W-:Y:S01]  /*3c420*/  PRMT R92, R233, 0x7632, R92 ;  /* 0x00007632e95c7816 */ /* 0x000fe2000000005c */
        /* <DEDUP_REMOVED lines=15> */
[C---:B0-----:R-:W-:Y:S01]  /*3c520*/  IMAD.WIDE R84, R96.reuse, 0x2, R244 ;  /* 0x0000000260547825 */ /* 0x041fe200078e02f4 */
[----:B---3--:R-:W-:Y:S01]  /*3c530*/  PRMT R92, R235, 0x7632, R92 ;  /* 0x00007632eb5c7816 */ /* 0x008fe2000000005c */
[----:B------:R-:W3:Y:S10]  /*3c540*/  LDL.LU R234, [R1+0x460] ;  /* 0x0004600001ea7983 */ /* 0x000ef40000300800 */
        /* <DEDUP_REMOVED lines=31> */
[C---:B0-----:R-:W-:Y:S01]  /*3c740*/  IMAD.WIDE R84, R98.reuse, 0x2, R244 ;  /* 0x0000000262547825 */ /* 0x041fe200078e02f4 */
[----:B----4-:R-:W-:Y:S01]  /*3c750*/  PRMT R92, R239, 0x7632, R92 ;  /* 0x00007632ef5c7816 */ /* 0x010fe2000000005c */
        /* <DEDUP_REMOVED lines=59> */
[----:B--2---:R-:W-:Y:S01]  /*3cb10*/  PRMT R0, R250, 0x7632, R0 ;  /* 0x00007632fa007816 */ /* 0x004fe20000000000 */
[----:B------:R-:W2:Y:S08]  /*3cb20*/  LDL.LU R249, [R1+0x44c] ;  /* 0x00044c0001f97983 */ /* 0x000eb00000300800 */
[----:B------:R0:W-:Y:S01]  /*3cb30*/  @P0 STG.E.U16 desc[UR6][R84.64], R92 ;  /* 0x0000005c54000986 */ /* 0x0001e2000c101506 */
[----:B------:R-:W-:Y:S01]  /*3cb40*/  ISETP.LT.AND P0, PT, R5, UR4, !P5 ;  /* 0x0000000405007c0c */ /* 0x000fe2000ef01270 */
[----:B0-----:R-:W-:-:S12]  /*3cb50*/  IMAD.WIDE R84, R102, 0x2, R246 ;  /* 0x0000000266547825 */ /* 0x001fd800078e02f6 */
[----:B------:R0:W-:Y:S01]  /*3cb60*/  @P0 STG.E.U16 desc[UR6][R84.64], R250 ;  /* 0x000000fa54000986 */ /* 0x0001e2000c101506 */
[----:B------:R-:W-:Y:S01]  /*3cb70*/  ISETP.LT.AND P0, PT, R6, UR4, !P5 ;  /* 0x0000000406007c0c */ /* 0x000fe2000ef01270 */
[C---:B0-----:R-:W-:Y:S01]  /*3cb80*/  IMAD.WIDE R84, R102.reuse, 0x2, R244 ;  /* 0x0000000266547825 */ /* 0x041fe200078e02f4 */
        /* <DEDUP_REMOVED lines=26> */
[----:B---3--:R-:W-:Y:S01]  /*3cd30*/  PRMT R0, R234, 0x7632, R0 ;  /* 0x00007632ea007816 */ /* 0x008fe20000000000 */
[----:B------:R-:W3:Y:S08]  /*3cd40*/  LDL.LU R233, [R1+0x410] ;  /* 0x0004100001e97983 */ /* 0x000ef00000300800 */
[----:B------:R0:W-:Y:S01]  /*3cd50*/  @P0 STG.E.U16 desc[UR6][R84.64], R92 ;  /* 0x0000005c54000986 */ /* 0x0001e2000c101506 */
[----:B------:R-:W-:Y:S01]  /*3cd60*/  ISETP.LT.AND P0, PT, R5, UR4, !P4 ;  /* 0x0000000405007c0c */ /* 0x000fe2000e701270 */
[----:B0-----:R-:W-:-:S12]  /*3cd70*/  IMAD.WIDE R84, R104, 0x2, R246 ;  /* 0x0000000268547825 */ /* 0x001fd800078e02f6 */
[----:B------:R0:W-:Y:S01]  /*3cd80*/  @P0 STG.E.U16 desc[UR6][R84.64], R234 ;  /* 0x000000ea54000986 */ /* 0x0001e2000c101506 */
[----:B------:R-:W-:Y:S01]  /*3cd90*/  ISETP.LT.AND P0, PT, R6, UR4, !P4 ;  /* 0x0000000406007c0c */ /* 0x000fe2000e701270 */
[C---:B0-----:R-:W-:Y:S01]  /*3cda0*/  IMAD.WIDE R84, R104.reuse, 0x2, R244 ;  /* 0x0000000268547825 */ /* 0x041fe200078e02f4 */
        /* <DEDUP_REMOVED lines=26> */
[----:B----4-:R-:W-:Y:S01]  /*3cf50*/  PRMT R0, R238, 0x7632, R0 ;  /* 0x00007632ee007816 */ /* 0x010fe20000000000 */
        /* <DEDUP_REMOVED lines=75> */
[----:B------:R-:W-:Y:S01]  /*3d410*/  LOP3.LUT P5, RZ, R9, 0x20000000, RZ, 0xc0, !PT ;  /* 0x2000000009ff7812 */ /* 0x000fe200078ac0ff */
[----:B------:R-:W2:Y:S10]  /*3d420*/  LDL.LU R250, [R1+0x3fc] ;  /* 0x0003fc0001fa7983 */ /* 0x000eb40000300800 */
[----:B------:R0:W-:Y:S01]  /*3d430*/  @P0 STG.E.U16 desc[UR6][R84.64], R0 ;  /* 0x0000000054000986 */ /* 0x0001e2000c101506 */
[----:B------:R-:W-:Y:S01]  /*3d440*/  ISETP.LT.AND P0, PT, R7, UR4, !P4 ;  /* 0x0000000407007c0c */ /* 0x000fe2000e701270 */
[----:B------:R-:W-:Y:S01]  /*3d450*/  IMAD.WIDE R92, R110, 0x2, R10 ;  /* 0x000000026e5c7825 */ /* 0x000fe200078e020a */
[----:B------:R-:W-:-:S11]  /*3d460*/  LOP3.LUT P6, RZ, R9, 0x40000000, RZ, 0xc0, !PT ;  /* 0x4000000009ff7812 */ /* 0x000fd600078cc0ff */
[----:B------:R1:W-:Y:S01]  /*3d470*/  @P0 STG.E.U16 desc[UR6][R92.64], R171 ;  /* 0x000000ab5c000986 */ /* 0x0003e2000c101506 */
[----:B------:R-:W-:Y:S01]  /*3d480*/  ISETP.LT.AND P0, PT, R8, UR4, !P4 ;  /* 0x0000000408007c0c */ /* 0x000fe2000e701270 */
[----:B------:R-:W-:Y:S01]  /*3d490*/  IMAD.WIDE R94, R110, 0x2, R2 ;  /* 0x000000026e5e7825 */ /* 0x000fe200078e0202 */
[----:B------:R-:W-:Y:S02]  /*3d4a0*/  LOP3.LUT P4, RZ, R9, 0x80000000, RZ, 0xc0, !PT ;  /* 0x8000000009ff7812 */ /* 0x000fe4000788c0ff */
[----:B------:R-:W-:Y:S01]  /*3d4b0*/  PRMT R9, R171, 0x7632, R9 ;  /* 0x00007632ab097816 */ /* 0x000fe20000000009 */
[----:B------:R-:W-:Y:S01]  /*3d4c0*/  IMAD.WIDE R96, R111, 0x2, R246 ;  /* 0x000000026f607825 */ /* 0x000fe200078e02f6 */
[----:B0-----:R-:W-:-:S03]  /*3d4d0*/  PRMT R0, R232, 0x7632, R0 ;  /* 0x00007632e8007816 */ /* 0x001fc60000000000 */
[----:B------:R-:W-:Y:S01]  /*3d4e0*/  IMAD.WIDE R84, R111, 0x2, R244 ;  /* 0x000000026f547825 */ /* 0x000fe200078e02f4 */
[----:B-1----:R-:W2:Y:S04]  /*3d4f0*/  LDL.LU R171, [R1+0x3ac] ;  /* 0x0003ac0001ab7983 */ /* 0x002ea80000300800 */
[----:B------:R3:W-:Y:S01]  /*3d500*/  @P0 STG.E.U16 desc[UR6][R94.64], R9 ;  /* 0x000000095e000986 */ /* 0x0007e2000c101506 */
[----:B------:R-:W-:-:S13]  /*3d510*/  ISETP.LT.AND P0, PT, R5, UR4, !P5 ;  /* 0x0000000405007c0c */ /* 0x000fda000ef01270 */
[----:B------:R0:W-:Y:S01]  /*3d520*/  @P0 STG.E.U16 desc[UR6][R96.64], R232 ;  /* 0x000000e860000986 */ /* 0x0001e2000c101506 */
[----:B------:R-:W-:Y:S01]  /*3d530*/  ISETP.LT.AND P0, PT, R6, UR4, !P5 ;  /* 0x0000000406007c0c */ /* 0x000fe2000ef01270 */
[----:B------:R-:W-:Y:S01]  /*3d540*/  IMAD.WIDE R92, R111, 0x2, R10 ;  /* 0x000000026f5c7825 */ /* 0x000fe200078e020a */
[----:B---3--:R-:W-:-:S03]  /*3d550*/  PRMT R9, R233, 0x7632, R9 ;  /* 0x00007632e9097816 */ /* 0x008fc60000000009 */
[----:B------:R-:W-:Y:S01]  /*3d560*/  IMAD.WIDE R94, R111, 0x2, R2 ;  /* 0x000000026f5e7825 */ /* 0x000fe200078e0202 */
[----:B0-----:R-:W3:Y:S07]  /*3d570*/  LDL.LU R232, [R1+0x390] ;  /* 0x0003900001e87983 */ /* 0x001eee0000300800 */
[----:B------:R0:W-:Y:S01]  /*3d580*/  @P0 STG.E.U16 desc[UR6][R84.64], R0 ;  /* 0x0000000054000986 */ /* 0x0001e2000c101506 */
[----:B------:R-:W-:-:S13]  /*3d590*/  ISETP.LT.AND P0, PT, R7, UR4, !P5 ;  /* 0x0000000407007c0c */ /* 0x000fda000ef01270 */
[----:B------:R1:W-:Y:S01]  /*3d5a0*/  @P0 STG.E.U16 desc[UR6][R92.64], R233 ;  /* 0x000000e95c000986 */ /* 0x0003e2000c101506 */
[----:B------:R-:W-:Y:S01]  /*3d5b0*/  ISETP.LT.AND P0, PT, R8, UR4, !P5 ;  /* 0x0000000408007c0c */ /* 0x000fe2000ef01270 */
[----:B------:R-:W-:Y:S01]  /*3d5c0*/  IMAD.WIDE R96, R112, 0x2, R246 ;  /* 0x0000000270607825 */ /* 0x000fe200078e02f6 */
[----:B0-----:R-:W-:-:S03]  /*3d5d0*/  PRMT R0, R234, 0x7632, R0 ;  /* 0x00007632ea007816 */ /* 0x001fc60000000000 */
[----:B------:R-:W-:Y:S01]  /*3d5e0*/  IMAD.WIDE R84, R112, 0x2, R244 ;  /* 0x0000000270547825 */ /* 0x000fe200078e02f4 */
[----:B-1----:R-:W3:Y:S07]  /*3d5f0*/  LDL.LU R233, [R1+0x380] ;  /* 0x0003800001e97983 */ /* 0x002eee0000300800 */
[----:B------:R0:W-:Y:S01]  /*3d600*/  @P0 STG.E.U16 desc[UR6][R94.64], R9 ;  /* 0x000000095e000986 */ /* 0x0001e2000c101506 */
[----:B------:R-:W-:-:S13]  /*3d610*/  ISETP.LT.AND P0, PT, R5, UR4, !P6 ;  /* 0x0000000405007c0c */ /* 0x000fda000f701270 */
[----:B------:R1:W-:Y:S01]  /*3d620*/  @P0 STG.E.U16 desc[UR6][R96.64], R234 ;  /* 0x000000ea60000986 */ /* 0x0003e2000c101506 */
[----:B------:R-:W-:Y:S01]  /*3d630*/  ISETP.LT.AND P0, PT, R6, UR4, !P6 ;  /* 0x0000000406007c0c */ /* 0x000fe2000f701270 */
[----:B------:R-:W-:Y:S01]  /*3d640*/  IMAD.WIDE R92, R112, 0x2, R10 ;  /* 0x00000002705c7825 */ /* 0x000fe200078e020a */
[----:B0-----:R-:W-:-:S03]  /*3d650*/  PRMT R9, R235, 0x7632, R9 ;  /* 0x00007632eb097816 */ /* 0x001fc60000000009 */
[----:B------:R-:W-:Y:S01]  /*3d660*/  IMAD.WIDE R94, R112, 0x2, R2 ;  /* 0x00000002705e7825 */ /* 0x000fe200078e0202 */
[----:B------:R-:W-:Y:S01]  /*3d670*/  LOP3.LUT P5, RZ, R4, 0x1, RZ, 0xc0, !PT ;  /* 0x0000000104ff7812 */ /* 0x000fe200078ac0ff */
[----:B-1----:R-:W3:Y:S06]  /*3d680*/  LDL.LU R234, [R1+0x330] ;  /* 0x0003300001ea7983 */ /* 0x002eec0000300800 */
        /* <DEDUP_REMOVED lines=13> */
[----:B----4-:R-:W-:-:S03]  /*3d760*/  PRMT R9, R237, 0x7632, R9 ;  /* 0x00007632ed097816 */ /* 0x010fc60000000009 */
[----:B------:R-:W-:Y:S01]  /*3d770*/  IMAD.WIDE R94, R113, 0x2, R2 ;  /* 0x00000002715e7825 */ /* 0x000fe200078e0202 */
[----:B------:R-:W-:Y:S01]  /*3d780*/  LOP3.LUT P6, RZ, R4, 0x2, RZ, 0xc0, !PT ;  /* 0x0000000204ff7812 */ /* 0x000fe200078cc0ff */
[----:B0-----:R-:W4:Y:S06]  /*3d790*/  LDL.LU R236, [R1+0x394] ;  /* 0x0003940001ec7983 */ /* 0x001f2c0000300800 */
[----:B------:R0:W-:Y:S01]  /*3d7a0*/  @P0 STG.E.U16 desc[UR6][R84.64], R0 ;  /* 0x0000000054000986 */ /* 0x0001e2000c101506 */
[----:B------:R-:W-:-:S13]  /*3d7b0*/  ISETP.LT.AND P0, PT, R7, UR4, !P4 ;  /* 0x0000000407007c0c */ /* 0x000fda000e701270 */
[----:B------:R1:W-:Y:S01]  /*3d7c0*/  @P0 STG.E.U16 desc[UR6][R92.64], R237 ;  /* 0x000000ed5c000986 */ /* 0x0003e2000c101506 */
[----:B------:R-:W-:Y:S01]  /*3d7d0*/  ISETP.LT.AND P0, PT, R8, UR4, !P4 ;  /* 0x0000000408007c0c */ /* 0x000fe2000e701270 */
[----:B------:R-:W-:Y:S01]  /*3d7e0*/  IMAD.WIDE R96, R114, 0x2, R246 ;  /* 0x0000000272607825 */ /* 0x000fe200078e02f6 */
[----:B0-----:R-:W-:-:S03]  /*3d7f0*/  PRMT R0, R238, 0x7632, R0 ;  /* 0x00007632ee007816 */ /* 0x001fc60000000000 */
[----:B------:R-:W-:Y:S01]  /*3d800*/  IMAD.WIDE R84, R114, 0x2, R244 ;  /* 0x0000000272547825 */ /* 0x000fe200078e02f4 */
[----:B-1----:R-:W4:Y:S07]  /*3d810*/  LDL.LU R237, [R1+0x384] ;  /* 0x0003840001ed7983 */ /* 0x002f2e0000300800 */
        /* <DEDUP_REMOVED lines=8> */
[----:B-1----:R-:W4:Y:S06]  /*3d8a0*/  LDL.LU R238, [R1+0x334] ;  /* 0x0003340001ee7983 */ /* 0x002f2c0000300800 */
        /* <DEDUP_REMOVED lines=39> */
[----:B--2---:R-:W-:-:S03]  /*3db20*/  PRMT R0, R248, 0x7632, R0 ;  /* 0x00007632f8007816 */ /* 0x004fc60000000000 */
[----:B------:R-:W-:Y:S01]  /*3db30*/  IMAD.WIDE R84, R117, 0x2, R244 ;  /* 0x0000000275547825 */ /* 0x000fe200078e02f4 */
[----:B0-----:R-:W2:Y:S07]  /*3db40*/  LDL.LU R243, [R1+0x328] ;  /* 0x0003280001f37983 */ /* 0x001eae0000300800 */
        /* <DEDUP_REMOVED lines=8> */
[----:B-1----:R-:W2:Y:S06]  /*3dbd0*/  LDL.LU R248, [R1+0x39c] ;  /* 0x00039c0001f87983 */ /* 0x002eac0000300800 */
[----:B------:R0:W-:Y:S01]  /*3dbe0*/  @P0 STG.E.U16 desc[UR6][R84.64], R0 ;  /* 0x0000000054000986 */ /* 0x0001e2000c101506 */
[----:B------:R-:W-:-:S13]  /*3dbf0*/  ISETP.LT.AND P0, PT, R7, UR4, !P5 ;  /* 0x0000000407007c0c */ /* 0x000fda000ef01270 */
[----:B------:R1:W-:Y:S01]  /*3dc00*/  @P0 STG.E.U16 desc[UR6][R92.64], R249 ;  /* 0x000000f95c000986 */ /* 0x0003e2000c101506 */
[----:B------:R-:W-:Y:S01]  /*3dc10*/  ISETP.LT.AND P0, PT, R8, UR4, !P5 ;  /* 0x0000000408007c0c */ /* 0x000fe2000ef01270 */
[----:B------:R-:W-:Y:S01]  /*3dc20*/  IMAD.WIDE R96, R118, 0x2, R246 ;  /* 0x0000000276607825 */ /* 0x000fe200078e02f6 */
[----:B0-----:R-:W-:-:S03]  /*3dc30*/  PRMT R0, R250, 0x7632, R0 ;  /* 0x00007632fa007816 */ /* 0x001fc60000000000 */
[----:B------:R-:W-:Y:S01]  /*3dc40*/  IMAD.WIDE R84, R118, 0x2, R244 ;  /* 0x0000000276547825 */ /* 0x000fe200078e02f4 */
[----:B-1----:R-:W2:Y:S07]  /*3dc50*/  LDL.LU R249, [R1+0x38c] ;  /* 0x00038c0001f97983 */ /* 0x002eae0000300800 */
        /* <DEDUP_REMOVED lines=21> */
[----:B------:R-:W-:-:S12]  /*3ddb0*/  IMAD.WIDE R92, R119, 0x2, R10 ;  /* 0x00000002775c7825 */ /* 0x000fd800078e020a */
[----:B------:R1:W-:Y:S01]  /*3ddc0*/  @P0 STG.E.U16 desc[UR6][R84.64], R0 ;  /* 0x0000000054000986 */ /* 0x0003e2000c101506 */
[----:B------:R-:W-:Y:S01]  /*3ddd0*/  ISETP.LT.AND P0, PT, R7, UR4, !P4 ;  /* 0x0000000407007c0c */ /* 0x000fe2000e701270 */
[----:B0-----:R-:W-:Y:S01]  /*3dde0*/  IMAD.WIDE R94, R119, 0x2, R2 ;  /* 0x00000002775e7825 */ /* 0x001fe200078e0202 */
[----:B------:R-:W-:-:S11]  /*3ddf0*/  PRMT R9, R233, 0x7632, R9 ;  /* 0x00007632e9097816 */ /* 0x000fd60000000009 */
[----:B------:R0:W-:Y:S01]  /*3de00*/  @P0 STG.E.U16 desc[UR6][R92.64], R233 ;  /* 0x000000e95c000986 */ /* 0x0001e2000c101506 */
[----:B------:R-:W-:Y:S01]  /*3de10*/  ISETP.LT.AND P0, PT, R8, UR4, !P4 ;  /* 0x0000000408007c0c */ /* 0x000fe2000e701270 */
[----:B-1----:R-:W-:-:S12]  /*3de20*/  IMAD.WIDE R96, R120, 0x2, R246 ;  /* 0x0000000278607825 */ /* 0x002fd800078e02f6 */
[----:B------:R1:W-:Y:S01]  /*3de30*/  @P0 STG.E.U16 desc[UR6][R94.64], R9 ;  /* 0x000000095e000986 */ /* 0x0003e2000c101506 */
[----:B------:R-:W-:Y:S01]  /*3de40*/  ISETP.LT.AND P0, PT, R5, UR4, !P5 ;  /* 0x0000000405007c0c */ /* 0x000fe2000ef01270 */
[----:B------:R-:W-:Y:S01]  /*3de50*/  IMAD.WIDE R84, R120, 0x2, R244 ;  /* 0x0000000278547825 */ /* 0x000fe200078e02f4 */
[----:B------:R-:W-:-:S11]  /*3de60*/  PRMT R0, R234, 0x7632, R0 ;  /* 0x00007632ea007816 */ /* 0x000fd60000000000 */
[----:B------:R1:W-:Y:S01]  /*3de70*/  @P0 STG.E.U16 desc[UR6][R96.64], R234 ;  /* 0x000000ea60000986 */ /* 0x0003e2000c101506 */
[----:B------:R-:W-:Y:S01]  /*3de80*/  ISETP.LT.AND P0, PT, R6, UR4, !P5 ;  /* 0x0000000406007c0c */ /* 0x000fe2000ef01270 */
[----:B0-----:R-:W-:-:S12]  /*3de90*/  IMAD.WIDE R92, R120, 0x2, R10 ;  /* 0x00000002785c7825 */ /* 0x001fd800078e020a */
[----:B------:R0:W-:Y:S01]  /*3dea0*/  @P0 STG.E.U16 desc[UR6][R84.64], R0 ;  /* 0x0000000054000986 */ /* 0x0001e2000c101506 */
[----:B------:R-:W-:Y:S01]  /*3deb0*/  ISETP.LT.AND P0, PT, R7, UR4, !P5 ;  /* 0x0000000407007c0c */ /* 0x000fe2000ef01270 */
[----:B-1----:R-:W-:Y:S01]  /*3dec0*/  IMAD.WIDE R94, R120, 0x2, R2 ;  /* 0x00000002785e7825 */ /* 0x002fe200078e0202 */
[----:B------:R-:W-:-:S11]  /*3ded0*/  PRMT R9, R235, 0x7632, R9 ;  /* 0x00007632eb097816 */ /* 0x000fd60000000009 */
[----:B------:R1:W-:Y:S01]  /*3dee0*/  @P0 STG.E.U16 desc[UR6][R92.64], R235 ;  /* 0x000000eb5c000986 */ /* 0x0003e2000c101506 */
[----:B------:R-:W-:Y:S02]  /*3def0*/  ISETP.LT.AND P0, PT, R8, UR4, !P5 ;  /* 0x0000000408007c0c */ /* 0x000fe4000ef01270 */
[----:B------:R-:W-:Y:S01]  /*3df00*/  LOP3.LUT P6, RZ, R4, 0x80, RZ, 0xc0, !PT ;  /* 0x0000008004ff7812 */ /* 0x000fe200078cc0ff */
[----:B------:R-:W-:-:S10]  /*3df10*/  IMAD.WIDE R96, R121, 0x2, R246 ;  /* 0x0000000279607825 */ /* 0x000fd400078e02f6 */
[----:B------:R1:W-:Y:S01]  /*3df20*/  @P0 STG.E.U16 desc[UR6][R94.64], R9 ;  /* 0x000000095e000986 */ /* 0x0003e2000c101506 */
[----:B------:R-:W-:Y:S01]  /*3df30*/  ISETP.LT.AND P0, PT, R5, UR4, !P6 ;  /* 0x0000000405007c0c */ /* 0x000fe2000f701270 */
[----:B0-----:R-:W-:Y:S01]  /*3df40*/  IMAD.WIDE R84, R121, 0x2, R244 ;  /* 0x0000000279547825 */ /* 0x001fe200078e02f4 */
[----:B----4-:R-:W-:-:S11]  /*3df50*/  PRMT R0, R236, 0x7632, R0 ;  /* 0x00007632ec007816 */ /* 0x010fd60000000000 */
        /* <DEDUP_REMOVED lines=8> */
[----:B------:R-:W-:Y:S02]  /*3dfe0*/  ISETP.LT.AND P0, PT, R8, UR4, !P6 ;  /* 0x0000000408007c0c */ /* 0x000fe4000f701270 */
[----:B------:R-:W-:Y:S01]  /*3dff0*/  LOP3.LUT P4, RZ, R4, 0x100, RZ, 0xc0, !PT ;  /* 0x0000010004ff7812 */ /* 0x000fe2000788c0ff */
[----:B0-----:R-:W-:-:S10]  /*3e000*/  IMAD.WIDE R96, R122, 0x2, R246 ;  /* 0x000000027a607825 */ /* 0x001fd400078e02f6 */
[----:B------:R0:W-:Y:S01]  /*3e010*/  @P0 STG.E.U16 desc[UR6][R94.64], R9 ;  /* 0x000000095e000986 */ /* 0x0001e2000c101506 */
[----:B------:R-:W-:Y:S01]  /*3e020*/  ISETP.LT.AND P0, PT, R5, UR4, !P4 ;  /* 0x0000000405007c0c */ /* 0x000fe2000e701270 */
[----:B-1----:R-:W-:Y:S01]  /*3e030*/  IMAD.WIDE R84, R122, 0x2, R244 ;  /* 0x000000027a547825 */ /* 0x002fe200078e02f4 */
[----:B------:R-:W-:-:S11]  /*3e040*/  PRMT R0, R238, 0x7632, R0 ;  /* 0x00007632ee007816 */ /* 0x000fd60000000000 */
[----:B------:R1:W-:Y:S01]  /*3e050*/  @P0 STG.E.U16 desc[UR6][R96.64], R238 ;  /* 0x000000ee60000986 */ /* 0x0003e2000c101506 */
[----:B------:R-:W-:Y:S01]  /*3e060*/  ISETP.LT.AND P0, PT, R6, UR4, !P4 ;  /* 0x0000000406007c0c */ /* 0x000fe2000e701270 */
[----:B----4-:R-:W-:-:S12]  /*3e070*/  IMAD.WIDE R92, R122, 0x2, R10 ;  /* 0x000000027a5c7825 */ /* 0x010fd800078e020a */
[----:B------:R4:W-:Y:S01]  /*3e080*/  @P0 STG.E.U16 desc[UR6][R84.64], R0 ;  /* 0x0000000054000986 */ /* 0x0009e2000c101506 */
[----:B------:R-:W-:Y:S01]  /*3e090*/  ISETP.LT.AND P0, PT, R7, UR4, !P4 ;  /* 0x0000000407007c0c */ /* 0x000fe2000e701270 */
[----:B0-----:R-:W-:Y:S01]  /*3e0a0*/  IMAD.WIDE R94, R122, 0x2, R2 ;  /* 0x000000027a5e7825 */ /* 0x001fe200078e0202 */
[----:B------:R-:W-:-:S11]  /*3e0b0*/  PRMT R9, R239, 0x7632, R9 ;  /* 0x00007632ef097816 */ /* 0x000fd60000000009 */
[----:B------:R0:W-:Y:S01]  /*3e0c0*/  @P0 STG.E.U16 desc[UR6][R92.64], R239 ;  /* 0x000000ef5c000986 */ /* 0x0001e2000c101506 */
[----:B------:R-:W-:Y:S02]  /*3e0d0*/  ISETP.LT.AND P0, PT, R8, UR4, !P4 ;  /* 0x0000000408007c0c */ /* 0x000fe4000e701270 */
[----:B------:R-:W-:Y:S01]  /*3e0e0*/  LOP3.LUT P5, RZ, R4, 0x200, RZ, 0xc0, !PT ;  /* 0x0000020004ff7812 */ /* 0x000fe200078ac0ff */
[----:B-1----:R-:W-:-:S10]  /*3e0f0*/  IMAD.WIDE R96, R123, 0x2, R246 ;  /* 0x000000027b607825 */ /* 0x002fd400078e02f6 */
[----:B------:R1:W-:Y:S01]  /*3e100*/  @P0 STG.E.U16 desc[UR6][R94.64], R9 ;  /* 0x000000095e000986 */ /* 0x0003e2000c101506 */
[----:B------:R-:W-:Y:S01]  /*3e110*/  ISETP.LT.AND P0, PT, R5, UR4, !P5 ;  /* 0x0000000405007c0c */ /* 0x000fe2000ef01270 */
[----:B----4-:R-:W-:Y:S01]  /*3e120*/  IMAD.WIDE R84, R123, 0x2, R244 ;  /* 0x000000027b547825 */ /* 0x010fe200078e02f4 */
        /* <DEDUP_REMOVED lines=11> */
[----:B----4-:R-:W-:-:S10]  /*3e1e0*/  IMAD.WIDE R96, R124, 0x2, R246 ;  /* 0x000000027c607825 */ /* 0x010fd400078e02f6 */
        /* <DEDUP_REMOVED lines=9> */
[----:B----4-:R-:W-:Y:S01]  /*3e280*/  IMAD.WIDE R94, R124, 0x2, R2 ;  /* 0x000000027c5e7825 */ /* 0x010fe200078e0202 */
[----:B--2---:R-:W-:-:S11]  /*3e290*/  PRMT R9, R243, 0x7632, R9 ;  /* 0x00007632f3097816 */ /* 0x004fd60000000009 */
[----:B------:R-:W-:Y:S01]  /*3e2a0*/  @P0 STG.E.U16 desc[UR6][R92.64], R243 ;  /* 0x000000f35c000986 */ /* 0x000fe2000c101506 */
[----:B------:R-:W-:Y:S02]  /*3e2b0*/  ISETP.LT.AND P0, PT, R8, UR4, !P6 ;  /* 0x0000000408007c0c */ /* 0x000fe4000f701270 */
[----:B------:R-:W-:Y:S01]  /*3e2c0*/  LOP3.LUT P4, RZ, R4, 0x800, RZ, 0xc0, !PT ;  /* 0x0000080004ff7812 */ /* 0x000fe2000788c0ff */
[----:B0-----:R-:W-:-:S10]  /*3e2d0*/  IMAD.WIDE R96, R125, 0x2, R246 ;  /* 0x000000027d607825 */ /* 0x001fd400078e02f6 */
[----:B------:R-:W-:Y:S01]  /*3e2e0*/  @P0 STG.E.U16 desc[UR6][R94.64], R9 ;  /* 0x000000095e000986 */ /* 0x000fe2000c101506 */
[----:B------:R-:W-:Y:S02]  /*3e2f0*/  ISETP.LT.AND P0, PT, R5, UR4, !P4 ;  /* 0x0000000405007c0c */ /* 0x000fe4000e701270 */
[----:B-1----:R-:W-:-:S11]  /*3e300*/  PRMT R0, R248, 0x7632, R0 ;  /* 0x00007632f8007816 */ /* 0x002fd60000000000 */
[----:B------:R0:W-:Y:S04]  /*3e310*/  @P0 STG.E.U16 desc[UR6][R96.64], R248 ;  /* 0x000000f860000986 */ /* 0x0001e8000c101506 */
[----:B0-----:R-:W2:Y:S01]  /*3e320*/  LDL.LU R248, [R1+0x310] ;  /* 0x0003100001f87983 */ /* 0x001ea20000300800 */
[----:B------:R-:W-:Y:S01]  /*3e330*/  ISETP.LT.AND P0, PT, R6, UR4, !P4 ;  /* 0x0000000406007c0c */ /* 0x000fe2000e701270 */
[----:B------:R-:W-:-:S12]  /*3e340*/  IMAD.WIDE R84, R125, 0x2, R244 ;  /* 0x000000027d547825 */ /* 0x000fd800078e02f4 */
[----:B------:R-:W-:Y:S01]  /*3e350*/  @P0 STG.E.U16 desc[UR6][R84.64], R0 ;  /* 0x0000000054000986 */ /* 0x000fe2000c101506 */
[----:B------:R-:W-:Y:S01]  /*3e360*/  ISETP.LT.AND P0, PT, R7, UR4, !P4 ;  /* 0x0000000407007c0c */ /* 0x000fe2000e701270 */
[----:B------:R-:W-:Y:S01]  /*3e370*/  IMAD.WIDE R92, R125, 0x2, R10 ;  /* 0x000000027d5c7825 */ /* 0x000fe200078e020a */
[----:B------:R-:W-:-:S11]  /*3e380*/  PRMT R9, R249, 0x7632, R9 ;  /* 0x00007632f9097816 */ /* 0x000fd60000000009 */
[----:B------:R0:W-:Y:S04]  /*3e390*/  @P0 STG.E.U16 desc[UR6][R92.64], R249 ;  /* 0x000000f95c000986 */ /* 0x0001e8000c101506 */
[----:B0-----:R-:W4:Y:S01]  /*3e3a0*/  LDL.LU R249, [R1+0x314] ;  /* 0x0003140001f97983 */ /* 0x001f220000300800 */
[----:B------:R-:W-:Y:S01]  /*3e3b0*/  ISETP.LT.AND P0, PT, R8, UR4, !P4 ;  /* 0x0000000408007c0c */ /* 0x000fe2000e701270 */
[----:B------:R-:W-:Y:S01]  /*3e3c0*/  IMAD.WIDE R94, R125, 0x2, R2 ;  /* 0x000000027d5e7825 */ /* 0x000fe200078e0202 */
[----:B------:R-:W-:-:S11]  /*3e3d0*/  LOP3.LUT P5, RZ, R4, 0x1000, RZ, 0xc0, !PT ;  /* 0x0000100004ff7812 */ /* 0x000fd600078ac0ff */
[----:B------:R-:W-:Y:S01]  /*3e3e0*/  @P0 STG.E.U16 desc[UR6][R94.64], R9 ;  /* 0x000000095e000986 */ /* 0x000fe2000c101506 */
[----:B------:R-:W-:Y:S01]  /*3e3f0*/  ISETP.LT.AND P0, PT, R5, UR4, !P5 ;  /* 0x0000000405007c0c */ /* 0x000fe2000ef01270 */
[----:B------:R-:W-:Y:S01]  /*3e400*/  IMAD.WIDE R96, R126, 0x2, R246 ;  /* 0x000000027e607825 */ /* 0x000fe200078e02f6 */
[----:B------:R-:W-:-:S11]  /*3e410*/  PRMT R0, R250, 0x7632, R0 ;  /* 0x00007632fa007816 */ /* 0x000fd60000000000 */
[----:B------:R0:W-:Y:S04]  /*3e420*/  @P0 STG.E.U16 desc[UR6][R96.64], R250 ;  /* 0x000000fa60000986 */ /* 0x0001e8000c101506 */
[----:B0-----:R-:W4:Y:S01]  /*3e430*/  LDL.LU R250, [R1+0x318] ;  /* 0x0003180001fa7983 */ /* 0x001f220000300800 */
[----:B------:R-:W-:Y:S01]  /*3e440*/  ISETP.LT.AND P0, PT, R6, UR4, !P5 ;  /* 0x0000000406007c0c */ /* 0x000fe2000ef01270 */
[----:B------:R-:W-:-:S12]  /*3e450*/  IMAD.WIDE R84, R126, 0x2, R244 ;  /* 0x000000027e547825 */ /* 0x000fd800078e02f4 */
[----:B------:R0:W-:Y:S01]  /*3e460*/  @P0 STG.E.U16 desc[UR6][R84.64], R0 ;  /* 0x0000000054000986 */ /* 0x0001e2000c101506 */
[----:B------:R-:W-:Y:S01]  /*3e470*/  ISETP.LT.AND P0, PT, R7, UR4, !P5 ;  /* 0x0000000407007c0c */ /* 0x000fe2000ef01270 */
[----:B------:R-:W-:Y:S01]  /*3e480*/  IMAD.WIDE R92, R126, 0x2, R10 ;  /* 0x000000027e5c7825 */ /* 0x000fe200078e020a */
[----:B---3--:R-:W-:-:S11]  /*3e490*/  PRMT R9, R171, 0x7632, R9 ;  /* 0x00007632ab097816 */ /* 0x008fd60000000009 */
[----:B------:R1:W-:Y:S01]  /*3e4a0*/  @P0 STG.E.U16 desc[UR6][R92.64], R171 ;  /* 0x000000ab5c000986 */ /* 0x0003e2000c101506 */
[----:B------:R-:W-:Y:S01]  /*3e4b0*/  ISETP.LT.AND P0, PT, R8, UR4, !P5 ;  /* 0x0000000408007c0c */ /* 0x000fe2000ef01270 */
[----:B------:R-:W-:Y:S01]  /*3e4c0*/  IMAD.WIDE R94, R126, 0x2, R2 ;  /* 0x000000027e5e7825 */ /* 0x000fe200078e0202 */
[----:B------:R-:W-:-:S03]  /*3e4d0*/  LOP3.LUT P6, RZ, R4, 0x2000, RZ, 0xc0, !PT ;  /* 0x0000200004ff7812 */ /* 0x000fc600078cc0ff */
[----:B------:R-:W-:-:S04]  /*3e4e0*/  IMAD.WIDE R96, R127, 0x2, R246 ;  /* 0x000000027f607825 */ /* 0x000fc800078e02f6 */
[----:B0-----:R-:W-:Y:S01]  /*3e4f0*/  IMAD.WIDE R84, R127, 0x2, R244 ;  /* 0x000000027f547825 */ /* 0x001fe200078e02f4 */
[----:B-1----:R-:W3:Y:S04]  /*3e500*/  LDL.LU R171, [R1+0x31c] ;  /* 0x00031c0001ab7983 */ /* 0x002ee80000300800 */
[----:B------:R0:W-:Y:S01]  /*3e510*/  @P0 STG.E.U16 desc[UR6][R94.64], R9 ;  /* 0x000000095e000986 */ /* 0x0001e2000c101506 */
[----:B------:R-:W-:Y:S01]  /*3e520*/  ISETP.LT.AND P0, PT, R5, UR4, !P6 ;  /* 0x0000000405007c0c */ /* 0x000fe2000f701270 */
[C---:B------:R-:W-:Y:S01]  /*3e530*/  IMAD.WIDE R92, R127.reuse, 0x2, R10 ;  /* 0x000000027f5c7825 */ /* 0x040fe200078e020a */
[----:B------:R-:W-:Y:S02]  /*3e540*/  LOP3.LUT P4, RZ, R4, 0x4000, RZ, 0xc0, !PT ;  /* 0x0000400004ff7812 */ /* 0x000fe4000788c0ff */
[----:B0-----:R-:W-:Y:S01]  /*3e550*/  PRMT R9, R80, 0x7632, R9 ;  /* 0x0000763250097816 */ /* 0x001fe20000000009 */
[----:B------:R-:W-:Y:S01]  /*3e560*/  IMAD.WIDE R94, R127, 0x2, R2 ;  /* 0x000000027f5e7825 */ /* 0x000fe200078e0202 */
[----:B------:R-:W-:-:S07]  /*3e570*/  LOP3.LUT P5, RZ, R4, 0x8000, RZ, 0xc0, !PT ;  /* 0x0000800004ff7812 */ /* 0x000fce00078ac0ff */
[----:B--2---:R0:W-:Y:S01]  /*3e580*/  @P0 STG.E.U16 desc[UR6][R96.64], R248 ;  /* 0x000000f860000986 */ /* 0x0041e2000c101506 */
[----:B------:R-:W-:Y:S02]  /*3e590*/  ISETP.LT.AND P0, PT, R6, UR4, !P6 ;  /* 0x0000000406007c0c */ /* 0x000fe4000f701270 */
[----:B------:R-:W-:-:S11]  /*3e5a0*/  PRMT R0, R248, 0x7632, R0 ;  /* 0x00007632f8007816 */ /* 0x000fd60000000000 */
[----:B------:R1:W-:Y:S01]  /*3e5b0*/  @P0 STG.E.U16 desc[UR6][R84.64], R0 ;  /* 0x0000000054000986 */ /* 0x0003e2000c101506 */
[----:B------:R-:W-:-:S13]  /*3e5c0*/  ISETP.LT.AND P0, PT, R7, UR4, !P6 ;  /* 0x0000000407007c0c */ /* 0x000fda000f701270 */
        /* <DEDUP_REMOVED lines=8> */
[----:B------:R-:W-:Y:S01]  /*3e650*/  ISETP.LT.AND P0, PT, R6, UR4, !P4 ;  /* 0x0000000406007c0c */ /* 0x000fe2000e701270 */
[----:B--2---:R-:W-:-:S12]  /*3e660*/  IMAD.WIDE R92, R128, 0x2, R10 ;  /* 0x00000002805c7825 */ /* 0x004fd800078e020a */
        /* <DEDUP_REMOVED lines=9> */
[----:B--2---:R-:W-:Y:S01]  /*3e700*/  IMAD.WIDE R84, R129, 0x2, R244 ;  /* 0x0000000281547825 */ /* 0x004fe200078e02f4 */
[----:B----4-:R-:W-:-:S11]  /*3e710*/  PRMT R0, R249, 0x7632, R0 ;  /* 0x00007632f9007816 */ /* 0x010fd60000000000 */
        /* <DEDUP_REMOVED lines=10> */
[----:B--2---:R-:W-:-:S10]  /*3e7c0*/  IMAD.WIDE R96, R130, 0x2, R246 ;  /* 0x0000000282607825 */ /* 0x004fd400078e02f6 */
        /* <DEDUP_REMOVED lines=10> */
[----:B--2---:R-:W-:-:S11]  /*3e870*/  PRMT R9, R73, 0x7632, R9 ;  /* 0x0000763249097816 */ /* 0x004fd60000000009 */
        /* <DEDUP_REMOVED lines=13> */
[----:B------:R-:W-:Y:S01]  /*3e950*/  IMAD.WIDE R80, R131, 0x2, R2 ;  /* 0x0000000283507825 */ /* 0x000fe200078e0202 */
[----:B0-----:R-:W-:-:S11]  /*3e960*/  PRMT R9, R82, 0x7632, R9 ;  /* 0x0000763252097816 */ /* 0x001fd60000000009 */
[----:B------:R0:W-:Y:S01]  /*3e970*/  @P0 STG.E.U16 desc[UR6][R72.64], R82 ;  /* 0x0000005248000986 */ /* 0x0001e2000c101506 */
[----:B------:R-:W-:Y:S02]  /*3e980*/  ISETP.LT.AND P0, PT, R8, UR4, !P4 ;  /* 0x0000000408007c0c */ /* 0x000fe4000e701270 */
[----:B------:R-:W-:Y:S01]  /*3e990*/  LOP3.LUT P5, RZ, R4, 0x40000, RZ, 0xc0, !PT ;  /* 0x0004000004ff7812 */ /* 0x000fe200078ac0ff */
[----:B-1----:R-:W-:-:S10]  /*3e9a0*/  IMAD.WIDE R76, R132, 0x2, R246 ;  /* 0x00000002844c7825 */ /* 0x002fd400078e02f6 */
[----:B------:R1:W-:Y:S01]  /*3e9b0*/  @P0 STG.E.U16 desc[UR6][R80.64], R9 ;  /* 0x0000000950000986 */ /* 0x0003e2000c101506 */
[----:B------:R-:W-:Y:S01]  /*3e9c0*/  ISETP.LT.AND P0, PT, R5, UR4, !P5 ;  /* 0x0000000405007c0c */ /* 0x000fe2000ef01270 */
[----:B--2---:R-:W-:Y:S01]  /*3e9d0*/  IMAD.WIDE R84, R132, 0x2, R244 ;  /* 0x0000000284547825 */ /* 0x004fe200078e02f4 */
        /* <DEDUP_REMOVED lines=15> */
[----:B---3--:R-:W-:-:S11]  /*3ead0*/  PRMT R0, R171, 0x7632, R0 ;  /* 0x00007632ab007816 */ /* 0x008fd60000000000 */
[----:B------:R0:W-:Y:S01]  /*3eae0*/  @P0 STG.E.U16 desc[UR6][R76.64], R171 ;  /* 0x000000ab4c000986 */ /* 0x0001e2000c101506 */
[----:B------:R-:W-:Y:S01]  /*3eaf0*/  ISETP.LT.AND P0, PT, R6, UR4, !P6 ;  /* 0x0000000406007c0c */ /* 0x000fe2000f701270 */
[----:B-1----:R-:W-:Y:S01]  /*3eb00*/  IMAD.WIDE R72, R133, 0x2, R10 ;  /* 0x0000000285487825 */ /* 0x002fe200078e020a */
[----:B--2---:R-:W-:-:S03]  /*3eb10*/  PRMT R9, R83, 0x7632, R9 ;  /* 0x0000763253097816 */ /* 0x004fc60000000009 */
[----:B------:R-:W-:Y:S01]  /*3eb20*/  IMAD.WIDE R80, R133, 0x2, R2 ;  /* 0x0000000285507825 */ /* 0x000fe200078e0202 */
[C---:B------:R-:W-:Y:S02]  /*3eb30*/  LOP3.LUT P4, RZ, R4.reuse, 0x100000, RZ, 0xc0, !PT ;  /* 0x0010000004ff7812 */ /* 0x040fe4000788c0ff */
[----:B------:R-:W-:Y:S01]  /*3eb40*/  LOP3.LUT P5, RZ, R4, 0x200000, RZ, 0xc0, !PT ;  /* 0x0020000004ff7812 */ /* 0x000fe200078ac0ff */
[----:B0-----:R-:W2:Y:S04]  /*3eb50*/  LDL.LU R171, [R1+0x400] ;  /* 0x0004000001ab7983 */ /* 0x001ea80000300800 */
        /* <DEDUP_REMOVED lines=14> */
[----:B---3--:R-:W-:Y:S01]  /*3ec40*/  IMAD.WIDE R80, R134, 0x2, R2 ;  /* 0x0000000286507825 */ /* 0x008fe200078e0202 */
[----:B------:R-:W-:-:S11]  /*3ec50*/  PRMT R9, R75, 0x7632, R9 ;  /* 0x000076324b097816 */ /* 0x000fd60000000009 */
[----:B------:R3:W-:Y:S01]  /*3ec60*/  @P0 STG.E.U16 desc[UR6][R72.64], R75 ;  /* 0x0000004b48000986 */ /* 0x0007e2000c101506 */
[----:B------:R-:W-:Y:S01]  /*3ec70*/  ISETP.LT.AND P0, PT, R8, UR4, !P4 ;  /* 0x0000000408007c0c */ /* 0x000fe2000e701270 */
[----:B0-----:R-:W-:-:S12]  /*3ec80*/  IMAD.WIDE R76, R135, 0x2, R246 ;  /* 0x00000002874c7825 */ /* 0x001fd800078e02f6 */
[----:B------:R0:W-:Y:S01]  /*3ec90*/  @P0 STG.E.U16 desc[UR6][R80.64], R9 ;  /* 0x0000000950000986 */ /* 0x0001e2000c101506 */
[----:B------:R-:W-:Y:S01]  /*3eca0*/  ISETP.LT.AND P0, PT, R5, UR4, !P5 ;  /* 0x0000000405007c0c */ /* 0x000fe2000ef01270 */
[----:B------:R-:W-:Y:S01]  /*3ecb0*/  IMAD.WIDE R78, R135, 0x2, R244 ;  /* 0x00000002874e7825 */ /* 0x000fe200078e02f4 */
[----:B-1----:R-:W-:-:S11]  /*3ecc0*/  PRMT R0, R68, 0x7632, R0 ;  /* 0x0000763244007816 */ /* 0x002fd60000000000 */
[----:B------:R1:W-:Y:S01]  /*3ecd0*/  @P0 STG.E.U16 desc[UR6][R76.64], R68 ;  /* 0x000000444c000986 */ /* 0x0003e2000c101506 */
[----:B------:R-:W-:Y:S01]  /*3ece0*/  ISETP.LT.AND P0, PT, R6, UR4, !P5 ;  /* 0x0000000406007c0c */ /* 0x000fe2000ef01270 */
[----:B---3--:R-:W-:-:S12]  /*3ecf0*/  IMAD.WIDE R72, R135, 0x2, R10 ;  /* 0x0000000287487825 */ /* 0x008fd800078e020a */
        /* <DEDUP_REMOVED lines=22> */
[----:B---3--:R-:W-:-:S10]  /*3ee60*/  IMAD.WIDE R76, R137, 0x2, R246 ;  /* 0x00000002894c7825 */ /* 0x008fd400078e02f6 */
        /* <DEDUP_REMOVED lines=12> */
[----:B------:R-:W-:Y:S02]  /*3ef30*/  ISETP.LT.AND P0, PT, R8, UR4, !P4 ;  /* 0x0000000408007c0c */ /* 0x000fe4000e701270 */
[----:B------:R-:W-:Y:S01]  /*3ef40*/  LOP3.LUT P5, RZ, R4, 0x1000000, RZ, 0xc0, !PT ;  /* 0x0100000004ff7812 */ /* 0x000fe200078ac0ff */
[----:B0-----:R-:W-:-:S10]  /*3ef50*/  IMAD.WIDE R68, R138, 0x2, R246 ;  /* 0x000000028a447825 */ /* 0x001fd400078e02f6 */
        /* <DEDUP_REMOVED lines=17> */
[----:B------:R-:W-:Y:S01]  /*3f070*/  IMAD.WIDE R68, R139, 0x2, R244 ;  /* 0x000000028b447825 */ /* 0x000fe200078e02f4 */
[----:B---3--:R-:W-:-:S11]  /*3f080*/  PRMT R0, R70, 0x7632, R0 ;  /* 0x0000763246007816 */ /* 0x008fd60000000000 */
        /* <DEDUP_REMOVED lines=32> */
[----:B---3--:R-:W-:-:S12]  /*3f290*/  IMAD.WIDE R56, R141, 0x2, R10 ;  /* 0x000000028d387825 */ /* 0x008fd800078e020a */
        /* <DEDUP_REMOVED lines=18> */
[C---:B------:R-:W-:Y:S02]  /*3f3c0*/  LOP3.LUT P4, RZ, R4.reuse, 0x20000000, RZ, 0xc0, !PT ;  /* 0x2000000004ff7812 */ /* 0x040fe4000788c0ff */
[----:B------:R-:W-:-:S09]  /*3f3d0*/  LOP3.LUT P5, RZ, R4, 0x40000000, RZ, 0xc0, !PT ;  /* 0x4000000004ff7812 */ /* 0x000fd200078ac0ff */
[----:B------:R1:W-:Y:S01]  /*3f3e0*/  @P0 STG.E.U16 desc[UR6][R56.64], R59 ;  /* 0x0000003b38000986 */ /* 0x0003e2000c101506 */
[----:B------:R-:W-:Y:S02]  /*3f3f0*/  ISETP.LT.AND P0, PT, R8, UR4, !P6 ;  /* 0x0000000408007c0c */ /* 0x000fe4000f701270 */
[----:B------:R-:W-:Y:S02]  /*3f400*/  LOP3.LUT P6, RZ, R4, 0x80000000, RZ, 0xc0, !PT ;  /* 0x8000000004ff7812 */ /* 0x000fe400078cc0ff */
[----:B------:R-:W-:-:S09]  /*3f410*/  PRMT R4, R59, 0x7632, R4 ;  /* 0x000076323b047816 */ /* 0x000fd20000000004 */
[----:B------:R4:W-:Y:S01]  /*3f420*/  @P0 STG.E.U16 desc[UR6][R64.64], R4 ;  /* 0x0000000440000986 */ /* 0x0009e2000c101506 */
[----:B------:R-:W-:Y:S01]  /*3f430*/  ISETP.LT.AND P0, PT, R5, UR4, !P4 ;  /* 0x0000000405007c0c */ /* 0x000fe2000e701270 */
[----:B---3--:R-:W-:Y:S01]  /*3f440*/  IMAD.WIDE R60, R143, 0x2, R246 ;  /* 0x000000028f3c7825 */ /* 0x008fe200078e02f6 */
[----:B0-----:R-:W-:-:S11]  /*3f450*/  PRMT R0, R52, 0x7632, R0 ;  /* 0x0000763234007816 */ /* 0x001fd60000000000 */
[----:B------:R0:W-:Y:S01]  /*3f460*/  @P0 STG.E.U16 desc[UR6][R60.64], R52 ;  /* 0x000000343c000986 */ /* 0x0001e2000c101506 */
[----:B------:R-:W-:Y:S01]  /*3f470*/  ISETP.LT.AND P0, PT, R6, UR4, !P4 ;  /* 0x0000000406007c0c */ /* 0x000fe2000e701270 */
[----:B------:R-:W-:-:S12]  /*3f480*/  IMAD.WIDE R62, R143, 0x2, R244 ;  /* 0x000000028f3e7825 */ /* 0x000fd800078e02f4 */
[----:B------:R3:W-:Y:S01]  /*3f490*/  @P0 STG.E.U16 desc[UR6][R62.64], R0 ;  /* 0x000000003e000986 */ /* 0x0007e2000c101506 */
[----:B------:R-:W-:Y:S01]  /*3f4a0*/  ISETP.LT.AND P0, PT, R7, UR4, !P4 ;  /* 0x0000000407007c0c */ /* 0x000fe2000e701270 */
[----:B-1----:R-:W-:Y:S01]  /*3f4b0*/  IMAD.WIDE R56, R143, 0x2, R10 ;  /* 0x000000028f387825 */ /* 0x002fe200078e020a */
[----:B----4-:R-:W-:-:S11]  /*3f4c0*/  PRMT R4, R48, 0x7632, R4 ;  /* 0x0000763230047816 */ /* 0x010fd60000000004 */
[----:B------:R1:W-:Y:S01]  /*3f4d0*/  @P0 STG.E.U16 desc[UR6][R56.64], R48 ;  /* 0x0000003038000986 */ /* 0x0003e2000c101506 */
[----:B------:R-:W-:Y:S01]  /*3f4e0*/  ISETP.LT.AND P0, PT, R8, UR4, !P4 ;  /* 0x0000000408007c0c */ /* 0x000fe2000e701270 */
[----:B------:R-:W-:-:S12]  /*3f4f0*/  IMAD.WIDE R58, R143, 0x2, R2 ;  /* 0x000000028f3a7825 */ /* 0x000fd800078e0202 */
[----:B------:R4:W-:Y:S01]  /*3f500*/  @P0 STG.E.U16 desc[UR6][R58.64], R4 ;  /* 0x000000043a000986 */ /* 0x0009e2000c101506 */
[----:B------:R-:W-:Y:S01]  /*3f510*/  ISETP.LT.AND P0, PT, R5, UR4, !P5 ;  /* 0x0000000405007c0c */ /* 0x000fe2000ef01270 */
[----:B0-----:R-:W-:Y:S01]  /*3f520*/  IMAD.WIDE R60, R144, 0x2, R246 ;  /* 0x00000002903c7825 */ /* 0x001fe200078e02f6 */
[----:B---3--:R-:W-:-:S11]  /*3f530*/  PRMT R0, R44, 0x7632, R0 ;  /* 0x000076322c007816 */ /* 0x008fd60000000000 */
        /* <DEDUP_REMOVED lines=23> */
[----:B------:R-:W-:Y:S01]  /*3f6b0*/  IMAD.WIDE R58, R145, 0x2, R2 ;  /* 0x00000002913a7825 */ /* 0x000fe200078e0202 */
[----:B------:R-:W-:-:S11]  /*3f6c0*/  LOP3.LUT P4, RZ, R252, 0x1, RZ, 0xc0, !PT ;  /* 0x00000001fcff7812 */ /* 0x000fd6000788c0ff */
        /* <DEDUP_REMOVED lines=197> */
[C---:B0-----:R-:W-:Y:S01]  /*40320*/  IMAD.WIDE R28, R159.reuse, 0x2, R246 ;  /* 0x000000029f1c7825 */ /* 0x041fe200078e02f6 */
[----:B---3--:R-:W-:Y:S01]  /*40330*/  PRMT R0, R20, 0x7632, R0 ;  /* 0x0000763214007816 */ /* 0x008fe20000000000 */
[----:B--2---:R-:W0:Y:S10]  /*40340*/  LDS.128 R32, [R171] ;  /* 0x00000000ab207984 */ /* 0x004e340000000c00 */
        /* <DEDUP_REMOVED lines=13> */
[----:B--2---:R-:W-:Y:S01]  /*40420*/  IMAD.WIDE R28, R91, 0x2, R246 ;  /* 0x000000025b1c7825 */ /* 0x004fe200078e02f6 */
[----:B---3--:R-:W-:-:S11]  /*40430*/  PRMT R0, R12, 0x7632, R0 ;  /* 0x000076320c007816 */ /* 0x008fd60000000000 */
[----:B------:R2:W-:Y:S01]  /*40440*/  @P0 STG.E.U16 desc[UR6][R28.64], R12 ;  /* 0x0000000c1c000986 */ /* 0x0005e2000c101506 */
[----:B------:R-:W-:Y:S01]  /*40450*/  ISETP.LT.AND P0, PT, R6, UR4, !P6 ;  /* 0x0000000406007c0c */ /* 0x000fe2000f701270 */
[----:B------:R-:W-:-:S12]  /*40460*/  IMAD.WIDE R30, R91, 0x2, R244 ;  /* 0x000000025b1e7825 */ /* 0x000fd800078e02f4 */
[----:B------:R3:W-:Y:S01]  /*40470*/  @P0 STG.E.U16 desc[UR6][R30.64], R0 ;  /* 0x000000001e000986 */ /* 0x0007e2000c101506 */
[----:B------:R-:W-:Y:S01]  /*40480*/  ISETP.LT.AND P0, PT, R7, UR4, !P6 ;  /* 0x0000000407007c0c */ /* 0x000fe2000f701270 */
[----:B-1----:R-:W-:Y:S01]  /*40490*/  IMAD.WIDE R24, R91, 0x2, R10 ;  /* 0x000000025b187825 */ /* 0x002fe200078e020a */
[----:B0-----:R-:W-:-:S11]  /*404a0*/  PRMT R4, R32, 0x7632, R4 ;  /* 0x0000763220047816 */ /* 0x001fd60000000004 */
[----:B------:R0:W-:Y:S01]  /*404b0*/  @P0 STG.E.U16 desc[UR6][R24.64], R32 ;  /* 0x0000002018000986 */ /* 0x0001e2000c101506 */
[----:B------:R-:W-:Y:S01]  /*404c0*/  ISETP.LT.AND P0, PT, R8, UR4, !P6 ;  /* 0x0000000408007c0c */ /* 0x000fe2000f701270 */
[----:B------:R-:W-:-:S12]  /*404d0*/  IMAD.WIDE R26, R91, 0x2, R2 ;  /* 0x000000025b1a7825 */ /* 0x000fd800078e0202 */
[----:B------:R-:W-:Y:S01]  /*404e0*/  @P0 STG.E.U16 desc[UR6][R26.64], R4 ;  /* 0x000000041a000986 */ /* 0x000fe2000c101506 */
[----:B------:R-:W-:Y:S01]  /*404f0*/  ISETP.LT.AND P0, PT, R5, UR4, !P1 ;  /* 0x0000000405007c0c */ /* 0x000fe2000cf01270 */
[----:B--2---:R-:W-:Y:S01]  /*40500*/  IMAD.WIDE R28, R90, 0x2, R246 ;  /* 0x000000025a1c7825 */ /* 0x004fe200078e02f6 */
[----:B---3--:R-:W-:-:S11]  /*40510*/  PRMT R0, R21, 0x7632, R0 ;  /* 0x0000763215007816 */ /* 0x008fd60000000000 */
[----:B------:R1:W-:Y:S01]  /*40520*/  @P0 STG.E.U16 desc[UR6][R28.64], R21 ;  /* 0x000000151c000986 */ /* 0x0003e2000c101506 */
[----:B------:R-:W-:Y:S01]  /*40530*/  ISETP.LT.AND P0, PT, R6, UR4, !P1 ;  /* 0x0000000406007c0c */ /* 0x000fe2000cf01270 */
[----:B------:R-:W-:-:S12]  /*40540*/  IMAD.WIDE R30, R90, 0x2, R244 ;  /* 0x000000025a1e7825 */ /* 0x000fd800078e02f4 */
[----:B------:R-:W-:Y:S01]  /*40550*/  @P0 STG.E.U16 desc[UR6][R30.64], R0 ;  /* 0x000000001e000986 */ /* 0x000fe2000c101506 */
[----:B------:R-:W-:Y:S01]  /*40560*/  ISETP.LT.AND P0, PT, R7, UR4, !P1 ;  /* 0x0000000407007c0c */ /* 0x000fe2000cf01270 */
[----:B0-----:R-:W-:Y:S01]  /*40570*/  IMAD.WIDE R24, R90, 0x2, R10 ;  /* 0x000000025a187825 */ /* 0x001fe200078e020a */
[----:B------:R-:W-:Y:S02]  /*40580*/  ISETP.LT.AND P1, PT, R8, UR4, !P1 ;  /* 0x0000000408007c0c */ /* 0x000fe4000cf21270 */
[----:B------:R-:W-:Y:S01]  /*40590*/  PRMT R45, R17, 0x7632, R45 ;  /* 0x00007632112d7816 */ /* 0x000fe2000000002d */
[----:B------:R-:W-:-:S08]  /*405a0*/  IMAD.WIDE R90, R90, 0x2, R2 ;  /* 0x000000025a5a7825 */ /* 0x000fd000078e0202 */
[----:B------:R0:W-:Y:S01]  /*405b0*/  @P0 STG.E.U16 desc[UR6][R24.64], R17 ;  /* 0x0000001118000986 */ /* 0x0001e2000c101506 */
[----:B------:R-:W-:Y:S01]  /*405c0*/  ISETP.LT.AND P0, PT, R5, UR4, !P2 ;  /* 0x0000000405007c0c */ /* 0x000fe2000d701270 */
[C---:B-1----:R-:W-:Y:S02]  /*405d0*/  IMAD.WIDE R20, R89.reuse, 0x2, R246 ;  /* 0x0000000259147825 */ /* 0x042fe400078e02f6 */
[----:B------:R-:W-:Y:S01]  /*405e0*/  @P1 STG.E.U16 desc[UR6][R90.64], R45 ;  /* 0x0000002d5a001986 */ /* 0x000fe2000c101506 */
[----:B------:R-:W-:Y:S01]  /*405f0*/  ISETP.LT.AND P1, PT, R6, UR4, !P2 ;  /* 0x0000000406007c0c */ /* 0x000fe2000d721270 */
[----:B------:R-:W-:-:S08]  /*40600*/  IMAD.WIDE R26, R89, 0x2, R244 ;  /* 0x00000002591a7825 */ /* 0x000fd000078e02f4 */
[----:B------:R1:W-:Y:S01]  /*40610*/  @P0 STG.E.U16 desc[UR6][R20.64], R13 ;  /* 0x0000000d14000986 */ /* 0x0003e2000c101506 */
[----:B------:R-:W-:Y:S02]  /*40620*/  ISETP.LT.AND P0, PT, R7, UR4, !P2 ;  /* 0x0000000407007c0c */ /* 0x000fe4000d701270 */
[----:B------:R-:W-:Y:S01]  /*40630*/  ISETP.LT.AND P2, PT, R8, UR4, !P2 ;  /* 0x0000000408007c0c */ /* 0x000fe2000d741270 */
[----:B0-----:R-:W-:Y:S01]  /*40640*/  IMAD.WIDE R16, R89, 0x2, R10 ;  /* 0x0000000259107825 */ /* 0x001fe200078e020a */
[----:B------:R-:W-:Y:S02]  /*40650*/  PRMT R0, R13, 0x7632, R0 ;  /* 0x000076320d007816 */ /* 0x000fe40000000000 */
[----:B------:R-:W-:Y:S01]  /*40660*/  LOP3.LUT P3, RZ, R252, 0x40000, RZ, 0xc0, !PT ;  /* 0x00040000fcff7812 */ /* 0x000fe2000786c0ff */
[----:B------:R-:W-:Y:S02]  /*40670*/  IMAD.WIDE R24, R89, 0x2, R2 ;  /* 0x0000000259187825 */ /* 0x000fe400078e0202 */
[----:B------:R-:W-:Y:S01]  /*40680*/  @P1 STG.E.U16 desc[UR6][R26.64], R0 ;  /* 0x000000001a001986 */ /* 0x000fe2000c101506 */
[----:B------:R-:W-:-:S03]  /*40690*/  PRMT R4, R33, 0x7632, R4 ;  /* 0x0000763221047816 */ /* 0x000fc60000000004 */
[----:B------:R0:W-:Y:S01]  /*406a0*/  @P0 STG.E.U16 desc[UR6][R16.64], R33 ;  /* 0x0000002110000986 */ /* 0x0001e2000c101506 */
[----:B------:R-:W-:Y:S02]  /*406b0*/  ISETP.LT.AND P0, PT, R5, UR4, !P3 ;  /* 0x0000000405007c0c */ /* 0x000fe4000df01270 */
[----:B------:R-:W-:Y:S01]  /*406c0*/  ISETP.LT.AND P1, PT, R6, UR4, !P3 ;  /* 0x0000000406007c0c */ /* 0x000fe2000df21270 */
[----:B------:R2:W-:Y:S01]  /*406d0*/  @P2 STG.E.U16 desc[UR6][R24.64], R4 ;  /* 0x0000000418002986 */ /* 0x0005e2000c101506 */
[----:B------:R-:W-:Y:S01]  /*406e0*/  ISETP.LT.AND P2, PT, R7, UR4, !P3 ;  /* 0x0000000407007c0c */ /* 0x000fe2000df41270 */
[----:B-1----:R-:W-:Y:S01]  /*406f0*/  IMAD.WIDE R12, R88, 0x2, R246 ;  /* 0x00000002580c7825 */ /* 0x002fe200078e02f6 */
[----:B------:R-:W-:Y:S02]  /*40700*/  LOP3.LUT P4, RZ, R252, 0x20000, RZ, 0xc0, !PT ;  /* 0x00020000fcff7812 */ /* 0x000fe4000788c0ff */
[----:B------:R-:W-:Y:S01]  /*40710*/  ISETP.LT.AND P3, PT, R8, UR4, !P3 ;  /* 0x0000000408007c0c */ /* 0x000fe2000df61270 */
[----:B------:R-:W-:Y:S01]  /*40720*/  IMAD.WIDE R20, R88, 0x2, R244 ;  /* 0x0000000258147825 */ /* 0x000fe200078e02f4 */
[----:B------:R-:W-:-:S03]  /*40730*/  PRMT R9, R22, 0x7632, R9 ;  /* 0x0000763216097816 */ /* 0x000fc60000000009 */
[----:B------:R1:W-:Y:S01]  /*40740*/  @P0 STG.E.U16 desc[UR6][R12.64], R22 ;  /* 0x000000160c000986 */ /* 0x0003e2000c101506 */
[C---:B0-----:R-:W-:Y:S01]  /*40750*/  IMAD.WIDE R16, R88.reuse, 0x2, R10 ;  /* 0x0000000258107825 */ /* 0x041fe200078e020a */
[----:B------:R-:W-:Y:S02]  /*40760*/  ISETP.LT.AND P0, PT, R5, UR4, !P4 ;  /* 0x0000000405007c0c */ /* 0x000fe4000e701270 */
[----:B------:R0:W-:Y:S01]  /*40770*/  @P1 STG.E.U16 desc[UR6][R20.64], R9 ;  /* 0x0000000914001986 */ /* 0x0001e2000c101506 */
[----:B------:R-:W-:Y:S01]  /*40780*/  IMAD.WIDE R88, R88, 0x2, R2 ;  /* 0x0000000258587825 */ /* 0x000fe200078e0202 */
[----:B------:R-:W-:Y:S02]  /*40790*/  PRMT R44, R18, 0x7632, R44 ;  /* 0x00007632122c7816 */ /* 0x000fe4000000002c */
[----:B------:R-:W-:Y:S01]  /*407a0*/  ISETP.LT.AND P1, PT, R6, UR4, !P4 ;  /* 0x0000000406007c0c */ /* 0x000fe2000e721270 */
[----:B------:R3:W-:Y:S01]  /*407b0*/  @P2 STG.E.U16 desc[UR6][R16.64], R18 ;  /* 0x0000001210002986 */ /* 0x0007e2000c101506 */
[----:B------:R-:W-:Y:S01]  /*407c0*/  ISETP.LT.AND P2, PT, R7, UR4, !P4 ;  /* 0x0000000407007c0c */ /* 0x000fe2000e741270 */
[----:B--2---:R-:W-:Y:S01]  /*407d0*/  IMAD.WIDE R24, R87, 0x2, R246 ;  /* 0x0000000257187825 */ /* 0x004fe200078e02f6 */
[----:B------:R-:W-:-:S02]  /*407e0*/  LOP3.LUT P5, RZ, R252, 0x10000, RZ, 0xc0, !PT ;  /* 0x00010000fcff7812 */ /* 0x000fc400078ac0ff */
[----:B------:R-:W-:Y:S01]  /*407f0*/  ISETP.LT.AND P4, PT, R8, UR4, !P4 ;  /* 0x0000000408007c0c */ /* 0x000fe2000e781270 */
[----:B------:R-:W-:Y:S01]  /*40800*/  @P3 STG.E.U16 desc[UR6][R88.64], R44 ;  /* 0x0000002c58003986 */ /* 0x000fe2000c101506 */
[----:B------:R-:W-:Y:S02]  /*40810*/  LOP3.LUT P6, RZ, R252, 0x8000, RZ, 0xc0, !PT ;  /* 0x00008000fcff7812 */ /* 0x000fe400078cc0ff */
[----:B------:R-:W-:Y:S01]  /*40820*/  ISETP.LT.AND P3, PT, R5, UR4, !P5 ;  /* 0x0000000405007c0c */ /* 0x000fe2000ef61270 */
[----:B-1----:R-:W-:Y:S01]  /*40830*/  IMAD.WIDE R12, R87, 0x2, R244 ;  /* 0x00000002570c7825 */ /* 0x002fe200078e02f4 */
[----:B------:R-:W-:Y:S01]  /*40840*/  PRMT R0, R14, 0x7632, R0 ;  /* 0x000076320e007816 */ /* 0x000fe20000000000 */
[----:B------:R-:W-:Y:S01]  /*40850*/  @P0 STG.E.U16 desc[UR6][R24.64], R14 ;  /* 0x0000000e18000986 */ /* 0x000fe2000c101506 */
[----:B------:R-:W-:Y:S01]  /*40860*/  ISETP.LT.AND P0, PT, R5, UR4, !P6 ;  /* 0x0000000405007c0c */ /* 0x000fe2000f701270 */
[----:B0-----:R-:W-:Y:S01]  /*40870*/  IMAD.WIDE R20, R87, 0x2, R10 ;  /* 0x0000000257147825 */ /* 0x001fe200078e020a */
[----:B------:R-:W-:-:S03]  /*40880*/  PRMT R9, R34, 0x7632, R9 ;  /* 0x0000763222097816 */ /* 0x000fc60000000009 */
[----:B------:R-:W-:Y:S01]  /*40890*/  IMAD.WIDE R4, R87, 0x2, R2 ;  /* 0x0000000257047825 */ /* 0x000fe200078e0202 */
[----:B------:R-:W-:Y:S01]  /*408a0*/  @P1 STG.E.U16 desc[UR6][R12.64], R0 ;  /* 0x000000000c001986 */ /* 0x000fe2000c101506 */
[----:B------:R-:W-:Y:S02]  /*408b0*/  ISETP.LT.AND P1, PT, R6, UR4, !P5 ;  /* 0x0000000406007c0c */ /* 0x000fe4000ef21270 */
[----:B---3--:R-:W-:Y:S01]  /*408c0*/  IMAD.WIDE R16, R86, 0x2, R246 ;  /* 0x0000000256107825 */ /* 0x008fe200078e02f6 */
[----:B------:R-:W-:Y:S04]  /*408d0*/  @P2 STG.E.U16 desc[UR6][R20.64], R34 ;  /* 0x0000002214002986 */ /* 0x000fe8000c101506 */
[----:B------:R0:W-:Y:S01]  /*408e0*/  @P4 STG.E.U16 desc[UR6][R4.64], R9 ;  /* 0x0000000904004986 */ /* 0x0001e2000c101506 */
[----:B------:R-:W-:-:S02]  /*408f0*/  ISETP.LT.AND P4, PT, R7, UR4, !P5 ;  /* 0x0000000407007c0c */ /* 0x000fc4000ef81270 */
[----:B------:R-:W-:Y:S01]  /*40900*/  ISETP.LT.AND P5, PT, R8, UR4, !P5 ;  /* 0x0000000408007c0c */ /* 0x000fe2000efa1270 */
[----:B------:R1:W-:Y:S01]  /*40910*/  @P3 STG.E.U16 desc[UR6][R16.64], R23 ;  /* 0x0000001710003986 */ /* 0x0003e2000c101506 */
[----:B------:R-:W-:Y:S02]  /*40920*/  ISETP.LT.AND P2, PT, R6, UR4, !P6 ;  /* 0x0000000406007c0c */ /* 0x000fe4000f741270 */
[----:B------:R-:W-:Y:S02]  /*40930*/  ISETP.LT.AND P3, PT, R7, UR4, !P6 ;  /* 0x0000000407007c0c */ /* 0x000fe4000f761270 */
[----:B------:R-:W-:Y:S01]  /*40940*/  ISETP.LT.AND P6, PT, R8, UR4, !P6 ;  /* 0x0000000408007c0c */ /* 0x000fe2000f7c1270 */
[----:B------:R-:W-:Y:S01]  /*40950*/  IMAD.WIDE R6, R86, 0x2, R244 ;  /* 0x0000000256067825 */ /* 0x000fe200078e02f4 */
[----:B0-----:R-:W-:-:S03]  /*40960*/  PRMT R5, R23, 0x7632, R5 ;  /* 0x0000763217057816 */ /* 0x001fc60000000005 */
[----:B------:R-:W-:Y:S01]  /*40970*/  IMAD.WIDE R12, R86, 0x2, R10 ;  /* 0x00000002560c7825 */ /* 0x000fe200078e020a */
[----:B------:R-:W-:-:S03]  /*40980*/  PRMT R43, R19, 0x7632, R43 ;  /* 0x00007632132b7816 */ /* 0x000fc6000000002b */
[----:B------:R-:W-:Y:S01]  /*40990*/  IMAD.WIDE R86, R86, 0x2, R2 ;  /* 0x0000000256567825 */ /* 0x000fe200078e0202 */
[----:B------:R-:W-:Y:S01]  /*409a0*/  PRMT R122, R15, 0x7632, R122 ;  /* 0x000076320f7a7816 */ /* 0x000fe2000000007a */
[----:B------:R1:W-:Y:S02]  /*409b0*/  @P1 STG.E.U16 desc[UR6][R6.64], R5 ;  /* 0x0000000506001986 */ /* 0x0003e4000c101506 */
[C---:B------:R-:W-:Y:S02]  /*409c0*/  IMAD.WIDE R246, R162.reuse, 0x2, R246 ;  /* 0x00000002a2f67825 */ /* 0x040fe400078e02f6 */
[----:B------:R1:W-:Y:S02]  /*409d0*/  @P4 STG.E.U16 desc[UR6][R12.64], R19 ;  /* 0x000000130c004986 */ /* 0x0003e4000c101506 */
[C---:B------:R-:W-:Y:S02]  /*409e0*/  IMAD.WIDE R244, R162.reuse, 0x2, R244 ;  /* 0x00000002a2f47825 */ /* 0x040fe400078e02f4 */
[----:B------:R1:W-:Y:S02]  /*409f0*/  @P5 STG.E.U16 desc[UR6][R86.64], R43 ;  /* 0x0000002b56005986 */ /* 0x0003e4000c101506 */
[----:B------:R-:W-:-:S02]  /*40a00*/  IMAD.WIDE R10, R162, 0x2, R10 ;  /* 0x00000002a20a7825 */ /* 0x000fc400078e020a */
[----:B------:R1:W-:Y:S04]  /*40a10*/  @P0 STG.E.U16 desc[UR6][R246.64], R15 ;  /* 0x0000000ff6000986 */ /* 0x0003e8000c101506 */
[----:B------:R1:W-:Y:S01]  /*40a20*/  @P2 STG.E.U16 desc[UR6][R244.64], R122 ;  /* 0x0000007af4002986 */ /* 0x0003e2000c101506 */
[----:B------:R-:W-:-:S03]  /*40a30*/  IMAD.WIDE R2, R162, 0x2, R2 ;  /* 0x00000002a2027825 */ /* 0x000fc600078e0202 */
[----:B------:R1:W-:Y:S01]  /*40a40*/  @P3 STG.E.U16 desc[UR6][R10.64], R35 ;  /* 0x000000230a003986 */ /* 0x0003e2000c101506 */
[----:B------:R-:W-:Y:S05]  /*40a50*/  @!P6 EXIT ;  /* 0x000000000000e94d */ /* 0x000fea0003800000 */
[----:B-1----:R-:W-:-:S05]  /*40a60*/  PRMT R35, R35, 0x7632, R35 ;  /* 0x0000763223237816 */ /* 0x002fca0000000023 */
[----:B------:R-:W-:Y:S01]  /*40a70*/  STG.E.U16 desc[UR6][R2.64], R35 ;  /* 0x0000002302007986 */ /* 0x000fe2000c101506 */
[----:B------:R-:W-:Y:S05]  /*40a80*/  EXIT ;  /* 0x000000000000794d */ /* 0x000fea0003800000 */
.L_x_2:
[----:B------:R-:W-:-:S00]  /*40a90*/  BRA `(.L_x_2) ;  /* 0xfffffffc00fc7947 */ /* 0x000fc0000383ffff */
[----:B------:R-:W-:-:S00]  /*40aa0*/  NOP ;  /* 0x0000000000007918 */ /* 0x000fc00000000000 */
        /* <DEDUP_REMOVED lines=13> */
.L_x_3:


//--------------------- .nv.shared.matmul_kernel  --------------------------
	.section	.nv.shared.matmul_kernel,"aw",@nobits
	.sectionflags	@""
	.align	16
	.zero		1024


//--------------------- .nv.shared.reserved.0     --------------------------
	.section	.nv.shared.reserved.0,"aw",@nobits
	.weak		__nv_reservedSMEM_offset_0_alias
	.size		__nv_reservedSMEM_offset_0_alias, 0, 0
	.other		__nv_reservedSMEM_offset_0_alias,@"STO_CUDA_RESERVED_SHARED STV_DEFAULT"
__nv_reservedSMEM_offset_0_alias:
	.zero		0


//--------------------- .nv.constant0.matmul_kernel --------------------------
	.section	.nv.constant0.matmul_kernel,"a",@progbits
	.sectionflags	@""
	.align	4
.nv.constant0.matmul_kernel:
	.zero		608


//--------------------- SYMBOLS --------------------------

	.type		.nv.reservedSmem.offset0,@object
	.size		.nv.reservedSmem.offset0,0x4
